def matmul_kernel(
    a_ptr,
    b_ptr,
    c_ptr,
    M,
    N,
    K,
    stride_am,
    stride_ak,
    stride_bk,
    stride_bn,
    stride_cm,
    stride_cn,
    BLOCK_M: tl.constexpr,
    BLOCK_N: tl.constexpr,
    BLOCK_K: tl.constexpr,
    GROUP_M: tl.constexpr,
):
    pid = tl.program_id(axis=0)
    num_pid_m = tl.cdiv(M, BLOCK_M)
    num_pid_n = tl.cdiv(N, BLOCK_N)
    num_pid_in_group = GROUP_M * num_pid_n
    group_id = pid // num_pid_in_group
    first_pid_m = group_id * GROUP_M
    group_size_m = min(num_pid_m - first_pid_m, GROUP_M)
    pid_m = first_pid_m + ((pid % num_pid_in_group) % group_size_m)
    pid_n = (pid % num_pid_in_group) // group_size_m

    offs_am = (pid_m * BLOCK_M + tl.arange(0, BLOCK_M)) % M
    offs_bn = (pid_n * BLOCK_N + tl.arange(0, BLOCK_N)) % N
    offs_k = tl.arange(0, BLOCK_K)
    a_ptrs = a_ptr + offs_am[:, None] * stride_am + offs_k[None, :] * stride_ak
    b_ptrs = b_ptr + offs_k[:, None] * stride_bk + offs_bn[None, :] * stride_bn

    acc = tl.zeros((BLOCK_M, BLOCK_N), dtype=tl.float32)
    for kk in range(0, tl.cdiv(K, BLOCK_K)):
        a = tl.load(a_ptrs, mask=offs_k[None, :] < K - kk * BLOCK_K, other=0.0)
        b = tl.load(b_ptrs, mask=offs_k[:, None] < K - kk * BLOCK_K, other=0.0)
        acc = tl.dot(a, b, acc)
        a_ptrs += BLOCK_K * stride_ak
        b_ptrs += BLOCK_K * stride_bk

    c = acc.to(c_ptr.dtype.element_ty)
    offs_cm = pid_m * BLOCK_M + tl.arange(0, BLOCK_M)
    offs_cn = pid_n * BLOCK_N + tl.arange(0, BLOCK_N)
    c_ptrs = c_ptr + offs_cm[:, None] * stride_cm + offs_cn[None, :] * stride_cn
    mask = (offs_cm[:, None] < M) & (offs_cn[None, :] < N)
    tl.store(c_ptrs, c, mask=mask)

# config = {"BLOCK_K": 64, "BLOCK_M": 64, "BLOCK_N": 256, "GROUP_M": 8, "arch": "sm_90", "dtype": "bf16", "num_ctas": 1, "num_stages": 3, "num_warps": 4}
# arch = sm_90


// ===== COMPILED SASS (sm_90a) =====

	.target	sm_90a

	.elftype	@"ET_EXEC"


//--------------------- .note.nv.tkinfo           --------------------------
	.section	.note.nv.tkinfo,"",@"SHT_NOTE"
	.sectionflags	@"SHF_NOTE_NV_TKINFO"
	.tkinfo
        /*0018*/ 	.word	0x00000002
        /*0030*/ 	.string	""
        /*0030*/ 	.string	"ptxas"
        /*0030*/ 	.string	"Cuda compilation tools, release 13.0, V13.0.88"
        /*0030*/ 	.string	"Build cuda_13.0.r13.0/compiler.36424714_0"
        /*0030*/ 	.string	"-v  -suppress-debug-info  -lineinfo  -arch sm_90a "



//--------------------- .note.nv.cuinfo           --------------------------
	.section	.note.nv.cuinfo,"",@"SHT_NOTE"
	.sectionflags	@"SHF_NOTE_NV_CUINFO"
        /*0018*/ 	.short	0x0002
        /*001a*/ 	.short	0x005a
        /*001c*/ 	.short	0x0082
	.zero		2


//--------------------- .nv.info                  --------------------------
	.section	.nv.info,"",@"SHT_CUDA_INFO"
	.align	4


	//----- nvinfo : EIATTR_REGCOUNT
	.align		4
        /*0000*/ 	.byte	0x04, 0x2f
        /*0002*/ 	.short	(.L_1 - .L_0)
	.align		4
.L_0:
        /*0004*/ 	.word	index@(matmul_kernel)
        /*0008*/ 	.word	0x000000ff


	//----- nvinfo : EIATTR_FRAME_SIZE
	.align		4
.L_1:
        /*000c*/ 	.byte	0x04, 0x11
        /*000e*/ 	.short	(.L_3 - .L_2)
	.align		4
.L_2:
        /*0010*/ 	.word	index@(matmul_kernel)
        /*0014*/ 	.word	0x000008e8


	//----- nvinfo : EIATTR_MIN_STACK_SIZE
	.align		4
.L_3:
        /*0018*/ 	.byte	0x04, 0x12
        /*001a*/ 	.short	(.L_5 - .L_4)
	.align		4
.L_4:
        /*001c*/ 	.word	index@(matmul_kernel)
        /*0020*/ 	.word	0x000008e8
.L_5:


//--------------------- .nv.compat                --------------------------
	.section	.nv.compat,"",@"SHT_CUDA_COMPAT_INFO"
	.align	4
        /*0000*/ 	.byte	0x02, 0x09, 0x01, 0x00, 0x02, 0x02, 0x04, 0x00, 0x02, 0x05, 0x05, 0x00, 0x03, 0x07, 0x01, 0x01
        /*0010*/ 	.byte	0x02, 0x03, 0x00, 0x00, 0x02, 0x06, 0x01, 0x00, 0x04, 0x0b, 0x08, 0x00, 0x00, 0x00, 0x00, 0x00
        /*0020*/ 	.byte	0x00, 0x00, 0x00, 0x00


//--------------------- .nv.info.matmul_kernel    --------------------------
	.section	.nv.info.matmul_kernel,"",@"SHT_CUDA_INFO"
	.sectionflags	@""
	.align	4


	//----- nvinfo : EIATTR_CUDA_API_VERSION
	.align		4
        /*0000*/ 	.byte	0x04, 0x37
        /*0002*/ 	.short	(.L_7 - .L_6)
.L_6:
        /*0004*/ 	.word	0x00000082


	//----- nvinfo : EIATTR_KPARAM_INFO
	.align		4
.L_7:
        /*0008*/ 	.byte	0x04, 0x17
        /*000a*/ 	.short	(.L_9 - .L_8)
.L_8:
        /*000c*/ 	.word	0x00000000
        /*0010*/ 	.short	0x000d
        /*0012*/ 	.short	0x0048
        /*0014*/ 	.byte	0x00, 0xf4, 0x21, 0x00


	//----- nvinfo : EIATTR_KPARAM_INFO
	.align		4
.L_9:
        /*0018*/ 	.byte	0x04, 0x17
        /*001a*/ 	.short	(.L_11 - .L_10)
.L_10:
        /*001c*/ 	.word	0x00000000
        /*0020*/ 	.short	0x000c
        /*0022*/ 	.short	0x0040
        /*0024*/ 	.byte	0x00, 0xf4, 0x21, 0x00


	//----- nvinfo : EIATTR_KPARAM_INFO
	.align		4
.L_11:
        /*0028*/ 	.byte	0x04, 0x17
        /*002a*/ 	.short	(.L_13 - .L_12)
.L_12:
        /*002c*/ 	.word	0x00000000
        /*0030*/ 	.short	0x000b
        /*0032*/ 	.short	0x0038
        /*0034*/ 	.byte	0x00, 0xf0, 0x11, 0x00


	//----- nvinfo : EIATTR_KPARAM_INFO
	.align		4
.L_13:
        /*0038*/ 	.byte	0x04, 0x17
        /*003a*/ 	.short	(.L_15 - .L_14)
.L_14:
        /*003c*/ 	.word	0x00000000
        /*0040*/ 	.short	0x000a
        /*0042*/ 	.short	0x0034
        /*0044*/ 	.byte	0x00, 0xf0, 0x11, 0x00


	//----- nvinfo : EIATTR_KPARAM_INFO
	.align		4
.L_15:
        /*0048*/ 	.byte	0x04, 0x17
        /*004a*/ 	.short	(.L_17 - .L_16)
.L_16:
        /*004c*/ 	.word	0x00000000
        /*0050*/ 	.short	0x0009
        /*0052*/ 	.short	0x0030
        /*0054*/ 	.byte	0x00, 0xf0, 0x11, 0x00


	//----- nvinfo : EIATTR_KPARAM_INFO
	.align		4
.L_17:
        /*0058*/ 	.byte	0x04, 0x17
        /*005a*/ 	.short	(.L_19 - .L_18)
.L_18:
        /*005c*/ 	.word	0x00000000
        /*0060*/ 	.short	0x0008
        /*0062*/ 	.short	0x002c
        /*0064*/ 	.byte	0x00, 0xf0, 0x11, 0x00


	//----- nvinfo : EIATTR_KPARAM_INFO
	.align		4
.L_19:
        /*0068*/ 	.byte	0x04, 0x17
        /*006a*/ 	.short	(.L_21 - .L_20)
.L_20:
        /*006c*/ 	.word	0x00000000
        /*0070*/ 	.short	0x0007
        /*0072*/ 	.short	0x0028
        /*0074*/ 	.byte	0x00, 0xf0, 0x11, 0x00


	//----- nvinfo : EIATTR_KPARAM_INFO
	.align		4
.L_21:
        /*0078*/ 	.byte	0x04, 0x17
        /*007a*/ 	.short	(.L_23 - .L_22)
.L_22:
        /*007c*/ 	.word	0x00000000
        /*0080*/ 	.short	0x0006
        /*0082*/ 	.short	0x0024
        /*0084*/ 	.byte	0x00, 0xf0, 0x11, 0x00


	//----- nvinfo : EIATTR_KPARAM_INFO
	.align		4
.L_23:
        /*0088*/ 	.byte	0x04, 0x17
        /*008a*/ 	.short	(.L_25 - .L_24)
.L_24:
        /*008c*/ 	.word	0x00000000
        /*0090*/ 	.short	0x0005
        /*0092*/ 	.short	0x0020
        /*0094*/ 	.byte	0x00, 0xf0, 0x11, 0x00


	//----- nvinfo : EIATTR_KPARAM_INFO
	.align		4
.L_25:
        /*0098*/ 	.byte	0x04, 0x17
        /*009a*/ 	.short	(.L_27 - .L_26)
.L_26:
        /*009c*/ 	.word	0x00000000
        /*00a0*/ 	.short	0x0004
        /*00a2*/ 	.short	0x001c
        /*00a4*/ 	.byte	0x00, 0xf0, 0x11, 0x00


	//----- nvinfo : EIATTR_KPARAM_INFO
	.align		4
.L_27:
        /*00a8*/ 	.byte	0x04, 0x17
        /*00aa*/ 	.short	(.L_29 - .L_28)
.L_28:
        /*00ac*/ 	.word	0x00000000
        /*00b0*/ 	.short	0x0003
        /*00b2*/ 	.short	0x0018
        /*00b4*/ 	.byte	0x00, 0xf0, 0x11, 0x00


	//----- nvinfo : EIATTR_KPARAM_INFO
	.align		4
.L_29:
        /*00b8*/ 	.byte	0x04, 0x17
        /*00ba*/ 	.short	(.L_31 - .L_30)
.L_30:
        /*00bc*/ 	.word	0x00000000
        /*00c0*/ 	.short	0x0002
        /*00c2*/ 	.short	0x0010
        /*00c4*/ 	.byte	0x00, 0xf4, 0x21, 0x00


	//----- nvinfo : EIATTR_KPARAM_INFO
	.align		4
.L_31:
        /*00c8*/ 	.byte	0x04, 0x17
        /*00ca*/ 	.short	(.L_33 - .L_32)
.L_32:
        /*00cc*/ 	.word	0x00000000
        /*00d0*/ 	.short	0x0001
        /*00d2*/ 	.short	0x0008
        /*00d4*/ 	.byte	0x00, 0xf4, 0x21, 0x00


	//----- nvinfo : EIATTR_KPARAM_INFO
	.align		4
.L_33:
        /*00d8*/ 	.byte	0x04, 0x17
        /*00da*/ 	.short	(.L_35 - .L_34)
.L_34:
        /*00dc*/ 	.word	0x00000000
        /*00e0*/ 	.short	0x0000
        /*00e2*/ 	.short	0x0000
        /*00e4*/ 	.byte	0x00, 0xf4, 0x21, 0x00


	//----- nvinfo : EIATTR_SPARSE_MMA_MASK
	.align		4
.L_35:
        /*00e8*/ 	.byte	0x03, 0x50
        /*00ea*/ 	.short	0x0000


	//----- nvinfo : EIATTR_MAXREG_COUNT
	.align		4
        /*00ec*/ 	.byte	0x03, 0x1b
        /*00ee*/ 	.short	0x00ff


	//----- nvinfo : EIATTR_NUM_BARRIERS
	.align		4
        /*00f0*/ 	.byte	0x02, 0x4c
        /*00f2*/ 	.byte	0x01
	.zero		1


	//----- nvinfo : EIATTR_ANNOTATIONS
	.align		4
        /*00f4*/ 	.byte	0x04, 0x55
        /*00f6*/ 	.short	(.L_37 - .L_36)


	//   ....[0]....
.L_36:
        /*00f8*/ 	.word	0x00000001
        /*00fc*/ 	.byte	0x70, 0x07, 0x00, 0x00, 0x01, 0x00, 0x00, 0x00, 0xa0, 0x07, 0x00, 0x00, 0x01, 0x00, 0x00, 0x00
        /* <DEDUP_REMOVED lines=833> */
        /*351c*/ 	.byte	0x60, 0x81, 0x01, 0x00, 0x01, 0x00, 0x00, 0x00, 0x90, 0x81, 0x01, 0x00


	//----- nvinfo : EIATTR_MERCURY_ISA_VERSION
	.align		4
.L_37:
        /*3528*/ 	.byte	0x03, 0x5f
        /*352a*/ 	.short	0x0101


	//----- nvinfo : EIATTR_EXIT_INSTR_OFFSETS
	.align		4
        /*352c*/ 	.byte	0x04, 0x1c
        /*352e*/ 	.short	(.L_39 - .L_38)


	//   ....[0]....
.L_38:
        /*3530*/ 	.word	0x00018470


	//   ....[1]....
        /*3534*/ 	.word	0x000184a0


	//----- nvinfo : EIATTR_REQNTID
	.align		4
.L_39:
        /*3538*/ 	.byte	0x04, 0x10
        /*353a*/ 	.short	(.L_41 - .L_40)
.L_40:
        /*353c*/ 	.word	0x00000080
        /*3540*/ 	.word	0x00000001
        /*3544*/ 	.word	0x00000001


	//----- nvinfo : EIATTR_CBANK_PARAM_SIZE
	.align		4
.L_41:
        /*3548*/ 	.byte	0x03, 0x19
        /*354a*/ 	.short	0x0050


	//----- nvinfo : EIATTR_PARAM_CBANK
	.align		4
        /*354c*/ 	.byte	0x04, 0x0a
        /*354e*/ 	.short	(.L_43 - .L_42)
	.align		4
.L_42:
        /*3550*/ 	.word	index@(.nv.constant0.matmul_kernel)
        /*3554*/ 	.short	0x0210
        /*3556*/ 	.short	0x0050


	//----- nvinfo : EIATTR_SW_WAR
	.align		4
.L_43:
        /*3558*/ 	.byte	0x04, 0x36
        /*355a*/ 	.short	(.L_45 - .L_44)
.L_44:
        /*355c*/ 	.word	0x00000008
.L_45:


//--------------------- .nv.callgraph             --------------------------
	.section	.nv.callgraph,"",@"SHT_CUDA_CALLGRAPH"
	.align	4
	.sectionentsize	8
	.align		4
        /*0000*/ 	.word	0x00000000
	.align		4
        /*0004*/ 	.word	0xffffffff
	.align		4
        /*0008*/ 	.word	0x00000000
	.align		4
        /*000c*/ 	.word	0xfffffffe
	.align		4
        /*0010*/ 	.word	0x00000000
	.align		4
        /*0014*/ 	.word	0xfffffffd
	.align		4
        /*0018*/ 	.word	0x00000000
	.align		4
        /*001c*/ 	.word	0xfffffffc


//--------------------- .text.matmul_kernel       --------------------------
	.section	.text.matmul_kernel,"ax",@progbits
	.align	128
        .global         matmul_kernel
        .type           matmul_kernel,@function
        .size           matmul_kernel,(.L_x_3 - matmul_kernel)
        .other          matmul_kernel,@"STO_CUDA_ENTRY STV_DEFAULT"
matmul_kernel:
.text.matmul_kernel:
[----:B------:R-:W0:Y:S08]  /*0000*/  LDC R1, c[0x0][0x28] ;  /* 0x00000a00ff017b82 */ /* 0x000e300000000800 */
[----:B------:R-:W1:Y:S01]  /*0010*/  LDC.64 R2, c[0x0][0x228] ;  /* 0x00008a00ff027b82 */ /* 0x000e620000000a00 */
[----:B------:R-:W2:Y:S01]  /*0020*/  S2R R7, SR_CTAID.X ;  /* 0x0000000000077919 */ /* 0x000ea20000002500 */
[----:B0-----:R-:W-:Y:S01]  /*0030*/  VIADD R1, R1, 0xfffff718 ;  /* 0xfffff71801017836 */ /* 0x001fe20000000000 */
[----:B------:R-:W-:Y:S01]  /*0040*/  UMOV UR8, 0x400 ;  /* 0x0000040000087882 */ /* 0x000fe20000000000 */
[----:B------:R-:W-:Y:S01]  /*0050*/  ULDC.64 UR10, c[0x0][0x208] ;  /* 0x00008200000a7ab9 */ /* 0x000fe20000000a00 */
[----:B------:R-:W0:Y:S01]  /*0060*/  S2R R14, SR_TID.X ;  /* 0x00000000000e7919 */ /* 0x000e220000002100 */
[----:B------:R-:W-:-:S02]  /*0070*/  CS2R R24, SRZ ;  /* 0x0000000000187805 */ /* 0x000fc4000001ff00 */
[----:B------:R-:W-:Y:S01]  /*0080*/  CS2R R26, SRZ ;  /* 0x00000000001a7805 */ /* 0x000fe2000001ff00 */
[----:B------:R-:W3:Y:S01]  /*0090*/  LDC R135, c[0x0][0x230] ;  /* 0x00008c00ff877b82 */ /* 0x000ee20000000800 */
[----:B------:R-:W-:Y:S02]  /*00a0*/  CS2R R32, SRZ ;  /* 0x0000000000207805 */ /* 0x000fe4000001ff00 */
[----:B------:R-:W-:Y:S02]  /*00b0*/  CS2R R34, SRZ ;  /* 0x0000000000227805 */ /* 0x000fe4000001ff00 */
[----:B------:R-:W-:Y:S02]  /*00c0*/  CS2R R40, SRZ ;  /* 0x0000000000287805 */ /* 0x000fe4000001ff00 */
[----:B------:R-:W-:Y:S02]  /*00d0*/  CS2R R42, SRZ ;  /* 0x00000000002a7805 */ /* 0x000fe4000001ff00 */
[----:B------:R-:W-:-:S02]  /*00e0*/  CS2R R48, SRZ ;  /* 0x0000000000307805 */ /* 0x000fc4000001ff00 */
[----:B------:R-:W-:Y:S02]  /*00f0*/  CS2R R50, SRZ ;  /* 0x0000000000327805 */ /* 0x000fe4000001ff00 */
[----:B------:R-:W-:Y:S01]  /*0100*/  CS2R R56, SRZ ;  /* 0x0000000000387805 */ /* 0x000fe2000001ff00 */
[----:B------:R-:W4:Y:S01]  /*0110*/  S2UR UR4, SR_CgaCtaId ;  /* 0x00000000000479c3 */ /* 0x000f220000008800 */
[----:B------:R-:W-:Y:S02]  /*0120*/  CS2R R58, SRZ ;  /* 0x00000000003a7805 */ /* 0x000fe4000001ff00 */
[----:B------:R-:W-:Y:S02]  /*0130*/  CS2R R64, SRZ ;  /* 0x0000000000407805 */ /* 0x000fe4000001ff00 */
[----:B------:R-:W-:Y:S02]  /*0140*/  CS2R R66, SRZ ;  /* 0x0000000000427805 */ /* 0x000fe4000001ff00 */
[----:B------:R-:W-:-:S02]  /*0150*/  CS2R R72, SRZ ;  /* 0x0000000000487805 */ /* 0x000fc4000001ff00 */
[----:B------:R-:W-:Y:S02]  /*0160*/  CS2R R74, SRZ ;  /* 0x00000000004a7805 */ /* 0x000fe4000001ff00 */
[----:B------:R-:W-:Y:S02]  /*0170*/  CS2R R80, SRZ ;  /* 0x0000000000507805 */ /* 0x000fe4000001ff00 */
[----:B------:R-:W-:Y:S01]  /*0180*/  CS2R R82, SRZ ;  /* 0x0000000000527805 */ /* 0x000fe2000001ff00 */
[----:B-1----:R-:W-:Y:S01]  /*0190*/  VIADD R0, R3, 0xff ;  /* 0x000000ff03007836 */ /* 0x002fe20000000000 */
[----:B------:R-:W-:Y:S02]  /*01a0*/  CS2R R88, SRZ ;  /* 0x0000000000587805 */ /* 0x000fe4000001ff00 */
[----:B------:R-:W-:Y:S02]  /*01b0*/  CS2R R90, SRZ ;  /* 0x00000000005a7805 */ /* 0x000fe4000001ff00 */
[----:B------:R-:W-:-:S02]  /*01c0*/  CS2R R96, SRZ ;  /* 0x0000000000607805 */ /* 0x000fc4000001ff00 */
[----:B------:R-:W-:Y:S02]  /*01d0*/  CS2R R98, SRZ ;  /* 0x0000000000627805 */ /* 0x000fe4000001ff00 */
[----:B------:R-:W-:Y:S02]  /*01e0*/  SHF.R.S32.HI R5, RZ, 0x1f, R0 ;  /* 0x0000001fff057819 */ /* 0x000fe40000011400 */
[----:B------:R-:W-:Y:S02]  /*01f0*/  CS2R R104, SRZ ;  /* 0x0000000000687805 */ /* 0x000fe4000001ff00 */
[----:B------:R-:W-:Y:S01]  /*0200*/  CS2R R106, SRZ ;  /* 0x00000000006a7805 */ /* 0x000fe2000001ff00 */
[----:B---3--:R-:W-:Y:S01]  /*0210*/  VIADD R135, R135, 0x3f ;  /* 0x0000003f87877836 */ /* 0x008fe20000000000 */
[----:B------:R-:W-:Y:S02]  /*0220*/  LEA.HI R5, R5, R0, RZ, 0x8 ;  /* 0x0000000005057211 */ /* 0x000fe400078f40ff */
[----:B------:R-:W-:-:S02]  /*0230*/  CS2R R112, SRZ ;  /* 0x0000000000707805 */ /* 0x000fc4000001ff00 */
[----:B--2---:R-:W-:Y:S02]  /*0240*/  IABS R10, R7 ;  /* 0x00000007000a7213 */ /* 0x004fe40000000000 */
[----:B------:R-:W-:Y:S02]  /*0250*/  CS2R R114, SRZ ;  /* 0x0000000000727805 */ /* 0x000fe4000001ff00 */
[----:B------:R-:W-:Y:S02]  /*0260*/  SHF.R.S32.HI R5, RZ, 0x8, R5 ;  /* 0x00000008ff057819 */ /* 0x000fe40000011405 */
[----:B------:R-:W-:Y:S02]  /*0270*/  CS2R R120, SRZ ;  /* 0x0000000000787805 */ /* 0x000fe4000001ff00 */
[----:B0-----:R-:W-:Y:S01]  /*0280*/  LOP3.LUT R156, R14, 0x3f, RZ, 0xc0, !PT ;  /* 0x0000003f0e9c7812 */ /* 0x001fe200078ec0ff */
[----:B----4-:R-:W-:Y:S01]  /*0290*/  ULEA UR8, UR4, UR8, 0x18 ;  /* 0x0000000804087291 */ /* 0x010fe2000f8ec03f */
[----:B------:R-:W-:Y:S01]  /*02a0*/  CS2R R122, SRZ ;  /* 0x00000000007a7805 */ /* 0x000fe2000001ff00 */
[----:B------:R-:W-:Y:S01]  /*02b0*/  IMAD.SHL.U32 R6, R5, 0x8, RZ ;  /* 0x0000000805067824 */ /* 0x000fe200078e00ff */
[----:B------:R-:W-:-:S02]  /*02c0*/  CS2R R128, SRZ ;  /* 0x0000000000807805 */ /* 0x000fc4000001ff00 */
[----:B------:R-:W-:Y:S02]  /*02d0*/  CS2R R130, SRZ ;  /* 0x0000000000827805 */ /* 0x000fe4000001ff00 */
[----:B------:R-:W-:Y:S02]  /*02e0*/  CS2R R136, SRZ ;  /* 0x0000000000887805 */ /* 0x000fe4000001ff00 */
[----:B------:R-:W-:Y:S02]  /*02f0*/  CS2R R138, SRZ ;  /* 0x00000000008a7805 */ /* 0x000fe4000001ff00 */
[-C--:B------:R-:W-:Y:S02]  /*0300*/  IABS R9, R6.reuse ;  /* 0x0000000600097213 */ /* 0x080fe40000000000 */
[----:B------:R-:W-:Y:S02]  /*0310*/  CS2R R144, SRZ ;  /* 0x0000000000907805 */ /* 0x000fe4000001ff00 */
[----:B------:R-:W-:-:S02]  /*0320*/  IABS R12, R6 ;  /* 0x00000006000c7213 */ /* 0x000fc40000000000 */
[----:B------:R-:W-:Y:S01]  /*0330*/  CS2R R146, SRZ ;  /* 0x0000000000927805 */ /* 0x000fe2000001ff00 */
[----:B------:R-:W0:Y:S08]  /*0340*/  I2F.RP R0, R9 ;  /* 0x0000000900007306 */ /* 0x000e300000209400 */
[----:B0-----:R-:W0:Y:S02]  /*0350*/  MUFU.RCP R0, R0 ;  /* 0x0000000000007308 */ /* 0x001e240000001000 */
[----:B0-----:R-:W-:-:S02]  /*0360*/  VIADD R4, R0, 0xffffffe ;  /* 0x0ffffffe00047836 */ /* 0x001fc40000000000 */
[----:B------:R-:W-:-:S04]  /*0370*/  IMAD.MOV R0, RZ, RZ, -R12 ;  /* 0x000000ffff007224 */ /* 0x000fc800078e0a0c */
[----:B------:R0:W1:Y:S02]  /*0380*/  F2I.FTZ.U32.TRUNC.NTZ R5, R4 ;  /* 0x0000000400057305 */ /* 0x000064000021f000 */
[----:B0-----:R-:W-:Y:S02]  /*0390*/  IMAD.MOV.U32 R4, RZ, RZ, RZ ;  /* 0x000000ffff047224 */ /* 0x001fe400078e00ff */
[----:B-1----:R-:W-:-:S04]  /*03a0*/  IMAD.MOV R8, RZ, RZ, -R5 ;  /* 0x000000ffff087224 */ /* 0x002fc800078e0a05 */
[----:B------:R-:W-:Y:S02]  /*03b0*/  IMAD R11, R8, R9, RZ ;  /* 0x00000009080b7224 */ /* 0x000fe400078e02ff */
[----:B------:R-:W-:Y:S02]  /*03c0*/  IMAD.MOV.U32 R8, RZ, RZ, R10 ;  /* 0x000000ffff087224 */ /* 0x000fe400078e000a */
[----:B------:R-:W-:-:S06]  /*03d0*/  IMAD.HI.U32 R5, R5, R11, R4 ;  /* 0x0000000b05057227 */ /* 0x000fcc00078e0004 */
[----:B------:R-:W-:-:S04]  /*03e0*/  IMAD.HI.U32 R5, R5, R8, RZ ;  /* 0x0000000805057227 */ /* 0x000fc800078e00ff */
[----:B------:R-:W-:-:S05]  /*03f0*/  IMAD R0, R5, R0, R8 ;  /* 0x0000000005007224 */ /* 0x000fca00078e0208 */
[----:B------:R-:W-:-:S13]  /*0400*/  ISETP.GT.U32.AND P1, PT, R9, R0, PT ;  /* 0x000000000900720c */ /* 0x000fda0003f24070 */
[----:B------:R-:W-:Y:S02]  /*0410*/  @!P1 IMAD.IADD R0, R0, 0x1, -R9 ;  /* 0x0000000100009824 */ /* 0x000fe400078e0a09 */
[----:B------:R-:W-:Y:S01]  /*0420*/  @!P1 VIADD R5, R5, 0x1 ;  /* 0x0000000105059836 */ /* 0x000fe20000000000 */
[----:B------:R-:W-:Y:S02]  /*0430*/  ISETP.NE.AND P1, PT, R6, RZ, PT ;  /* 0x000000ff0600720c */ /* 0x000fe40003f25270 */
[----:B------:R-:W-:Y:S02]  /*0440*/  ISETP.GE.U32.AND P0, PT, R0, R9, PT ;  /* 0x000000090000720c */ /* 0x000fe40003f06070 */
[----:B------:R-:W-:-:S04]  /*0450*/  LOP3.LUT R0, R7, R6, RZ, 0x3c, !PT ;  /* 0x0000000607007212 */ /* 0x000fc800078e3cff */
[----:B------:R-:W-:Y:S01]  /*0460*/  ISETP.GE.AND P2, PT, R0, RZ, PT ;  /* 0x000000ff0000720c */ /* 0x000fe20003f46270 */
[----:B------:R-:W-:-:S06]  /*0470*/  VIADD R0, R2, 0x3f ;  /* 0x0000003f02007836 */ /* 0x000fcc0000000000 */
[----:B------:R-:W-:-:S04]  /*0480*/  @P0 VIADD R5, R5, 0x1 ;  /* 0x0000000105050836 */ /* 0x000fc80000000000 */
[----:B------:R-:W-:Y:S01]  /*0490*/  IMAD.MOV.U32 R4, RZ, RZ, R5 ;  /* 0x000000ffff047224 */ /* 0x000fe200078e0005 */
[----:B------:R-:W-:-:S03]  /*04a0*/  SHF.R.S32.HI R5, RZ, 0x1f, R0 ;  /* 0x0000001fff057819 */ /* 0x000fc60000011400 */
[----:B------:R-:W-:Y:S01]  /*04b0*/  @!P2 IMAD.MOV R4, RZ, RZ, -R4 ;  /* 0x000000ffff04a224 */ /* 0x000fe200078e0a04 */
[----:B------:R-:W-:Y:S02]  /*04c0*/  @!P1 LOP3.LUT R4, RZ, R6, RZ, 0x33, !PT ;  /* 0x00000006ff049212 */ /* 0x000fe400078e33ff */
[----:B------:R-:W-:-:S03]  /*04d0*/  LEA.HI R5, R5, R0, RZ, 0x6 ;  /* 0x0000000005057211 */ /* 0x000fc600078f30ff */
[----:B------:R-:W-:Y:S02]  /*04e0*/  IMAD.SHL.U32 R8, R4, 0x8, RZ ;  /* 0x0000000804087824 */ /* 0x000fe400078e00ff */
[----:B------:R-:W-:-:S03]  /*04f0*/  IMAD.MOV R4, RZ, RZ, -R4 ;  /* 0x000000ffff047224 */ /* 0x000fc600078e0a04 */
[----:B------:R-:W-:Y:S01]  /*0500*/  LEA.HI.SX32 R5, R5, -R8, 0x1a ;  /* 0x8000000805057211 */ /* 0x000fe200078fd2ff */
[----:B------:R-:W-:-:S03]  /*0510*/  IMAD R6, R6, R4, R7 ;  /* 0x0000000406067224 */ /* 0x000fc600078e0207 */
[----:B------:R-:W-:Y:S02]  /*0520*/  VIMNMX R13, R5, 0x8, PT ;  /* 0x00000008050d7848 */ /* 0x000fe40003fe0100 */
[----:B------:R-:W-:Y:S02]  /*0530*/  IABS R11, R6 ;  /* 0x00000006000b7213 */ /* 0x000fe40000000000 */
[----:B------:R-:W-:-:S04]  /*0540*/  IABS R9, R13 ;  /* 0x0000000d00097213 */ /* 0x000fc80000000000 */
[----:B------:R-:W0:Y:S08]  /*0550*/  I2F.RP R0, R9 ;  /* 0x0000000900007306 */ /* 0x000e300000209400 */
[----:B0-----:R-:W0:Y:S02]  /*0560*/  MUFU.RCP R0, R0 ;  /* 0x0000000000007308 */ /* 0x001e240000001000 */
[----:B0-----:R-:W-:-:S06]  /*0570*/  VIADD R5, R0, 0xffffffe ;  /* 0x0ffffffe00057836 */ /* 0x001fcc0000000000 */
[----:B------:R-:W0:Y:S02]  /*0580*/  F2I.FTZ.U32.TRUNC.NTZ R5, R5 ;  /* 0x0000000500057305 */ /* 0x000e24000021f000 */
[----:B0-----:R-:W-:-:S04]  /*0590*/  IMAD.MOV R10, RZ, RZ, -R5 ;  /* 0x000000ffff0a7224 */ /* 0x001fc800078e0a05 */
[----:B------:R-:W-:Y:S01]  /*05a0*/  IMAD.MOV.U32 R4, RZ, RZ, R10 ;  /* 0x000000ffff047224 */ /* 0x000fe200078e000a */
[----:B------:R-:W-:-:S03]  /*05b0*/  IABS R10, R13 ;  /* 0x0000000d000a7213 */ /* 0x000fc60000000000 */
[----:B------:R-:W-:Y:S02]  /*05c0*/  IMAD R7, R4, R9, RZ ;  /* 0x0000000904077224 */ /* 0x000fe400078e02ff */
[----:B------:R-:W-:Y:S02]  /*05d0*/  IMAD.MOV.U32 R4, RZ, RZ, RZ ;  /* 0x000000ffff047224 */ /* 0x000fe400078e00ff */
[----:B------:R-:W-:Y:S02]  /*05e0*/  IMAD.MOV R0, RZ, RZ, -R10 ;  /* 0x000000ffff007224 */ /* 0x000fe400078e0a0a */
        /* <DEDUP_REMOVED lines=9> */
[----:B------:R-:W-:-:S07]  /*0680*/  ISETP.GE.AND P2, PT, R0, RZ, PT ;  /* 0x000000ff0000720c */ /* 0x000fce0003f46270 */
[----:B------:R-:W-:Y:S01]  /*0690*/  @P0 VIADD R4, R4, 0x1 ;  /* 0x0000000104040836 */ /* 0x000fe20000000000 */
[----:B------:R-:W-:-:S05]  /*06a0*/  ISETP.GE.AND P0, PT, R135, 0x40, PT ;  /* 0x000000408700780c */ /* 0x000fca0003f06270 */
[----:B------:R-:W-:Y:S01]  /*06b0*/  @!P2 IMAD.MOV R4, RZ, RZ, -R4 ;  /* 0x000000ffff04a224 */ /* 0x000fe200078e0a04 */
[----:B------:R-:W-:-:S05]  /*06c0*/  @!P1 LOP3.LUT R4, RZ, R13, RZ, 0x33, !PT ;  /* 0x0000000dff049212 */ /* 0x000fca00078e33ff */
[----:B------:R-:W-:Y:S02]  /*06d0*/  IMAD.MOV R0, RZ, RZ, -R4 ;  /* 0x000000ffff007224 */ /* 0x000fe400078e0a04 */
[----:B------:R-:W-:Y:S02]  /*06e0*/  IMAD.SHL.U32 R7, R4, 0x100, RZ ;  /* 0x0000010004077824 */ /* 0x000fe400078e00ff */
[----:B------:R-:W-:-:S04]  /*06f0*/  IMAD R0, R13, R0, R6 ;  /* 0x000000000d007224 */ /* 0x000fc800078e0206 */
[----:B------:R-:W-:Y:S01]  /*0700*/  IMAD.IADD R5, R8, 0x1, R0 ;  /* 0x0000000108057824 */ /* 0x000fe200078e0200 */
[----:B------:R-:W-:-:S03]  /*0710*/  SHF.R.U32.HI R0, RZ, 0x6, R14 ;  /* 0x00000006ff007819 */ /* 0x000fc6000001160e */
[----:B------:R-:W-:Y:S01]  /*0720*/  IMAD R10, R5, 0x40, R156 ;  /* 0x00000040050a7824 */ /* 0x000fe200078e029c */
[----:B------:R-:W-:-:S04]  /*0730*/  SGXT.U32 R0, R0, 0x1 ;  /* 0x000000010000781a */ /* 0x000fc80000000000 */
[C-C-:B------:R-:W-:Y:S02]  /*0740*/  LOP3.LUT R152, R7.reuse, 0x2, R0.reuse, 0xfe, !PT ;  /* 0x0000000207987812 */ /* 0x140fe400078efe00 */
[C-C-:B------:R-:W-:Y:S02]  /*0750*/  LOP3.LUT R153, R7.reuse, 0x4, R0.reuse, 0xfe, !PT ;  /* 0x0000000407997812 */ /* 0x140fe400078efe00 */
[C-C-:B------:R-:W-:Y:S01]  /*0760*/  LOP3.LUT R154, R7.reuse, 0x6, R0.reuse, 0xfe, !PT ;  /* 0x00000006079a7812 */ /* 0x140fe200078efe00 */
[----:B------:R-:W-:Y:S01]  /*0770*/  STL [R1+0x4e0], R152 ;  /* 0x0004e09801007387 */ /* 0x000fe20000100800 */
[C-C-:B------:R-:W-:Y:S02]  /*0780*/  LOP3.LUT R155, R7.reuse, 0x8, R0.reuse, 0xfe, !PT ;  /* 0x00000008079b7812 */ /* 0x140fe400078efe00 */
[C-C-:B------:R-:W-:Y:S01]  /*0790*/  LOP3.LUT R157, R7.reuse, 0xa, R0.reuse, 0xfe, !PT ;  /* 0x0000000a079d7812 */ /* 0x140fe200078efe00 */
[----:B------:R-:W-:Y:S01]  /*07a0*/  STL [R1+0x4dc], R153 ;  /* 0x0004dc9901007387 */ /* 0x000fe20000100800 */
[----:B------:R-:W-:-:S02]  /*07b0*/  LOP3.LUT R158, R7, 0xc, R0, 0xfe, !PT ;  /* 0x0000000c079e7812 */ /* 0x000fc400078efe00 */
[C-C-:B------:R-:W-:Y:S01]  /*07c0*/  LOP3.LUT R159, R7.reuse, 0xe, R0.reuse, 0xfe, !PT ;  /* 0x0000000e079f7812 */ /* 0x140fe200078efe00 */
[----:B------:R-:W-:Y:S01]  /*07d0*/  STL [R1+0x4d8], R154 ;  /* 0x0004d89a01007387 */ /* 0x000fe20000100800 */
        /* <DEDUP_REMOVED lines=30> */
[C---:B------:R-:W-:Y:S02]  /*09c0*/  LOP3.LUT R250, R7.reuse, R0, RZ, 0xfc, !PT ;  /* 0x0000000007fa7212 */ /* 0x040fe400078efcff */
[C-C-:B------:R-:W-:Y:S01]  /*09d0*/  LOP3.LUT R180, R7.reuse, 0x38, R0.reuse, 0xfe, !PT ;  /* 0x0000003807b47812 */ /* 0x140fe200078efe00 */
[----:B------:R-:W-:Y:S01]  /*09e0*/  STL [R1+0x4ac], R166 ;  /* 0x0004aca601007387 */ /* 0x000fe20000100800 */
[----:B------:R-:W-:-:S02]  /*09f0*/  LOP3.LUT R181, R7, 0x3a, R0, 0xfe, !PT ;  /* 0x0000003a07b57812 */ /* 0x000fc400078efe00 */
[C-C-:B------:R-:W-:Y:S01]  /*0a00*/  LOP3.LUT R182, R7.reuse, 0x3c, R0.reuse, 0xfe, !PT ;  /* 0x0000003c07b67812 */ /* 0x140fe200078efe00 */
[----:B------:R-:W-:Y:S01]  /*0a10*/  STL [R1+0x4a8], R167 ;  /* 0x0004a8a701007387 */ /* 0x000fe20000100800 */
[----:B------:R-:W-:Y:S02]  /*0a20*/  LOP3.LUT R183, R7, 0x3e, R0, 0xfe, !PT ;  /* 0x0000003e07b77812 */ /* 0x000fe400078efe00 */
[C---:B------:R-:W-:Y:S01]  /*0a30*/  LOP3.LUT R184, R250.reuse, 0x40, RZ, 0xfc, !PT ;  /* 0x00000040fab87812 */ /* 0x040fe200078efcff */
[----:B------:R-:W-:Y:S01]  /*0a40*/  STL [R1+0x4a4], R168 ;  /* 0x0004a4a801007387 */ /* 0x000fe20000100800 */
[C---:B------:R-:W-:Y:S02]  /*0a50*/  LOP3.LUT R185, R250.reuse, 0x42, RZ, 0xfc, !PT ;  /* 0x00000042fab97812 */ /* 0x040fe400078efcff */
[C---:B------:R-:W-:Y:S01]  /*0a60*/  LOP3.LUT R186, R250.reuse, 0x44, RZ, 0xfc, !PT ;  /* 0x00000044faba7812 */ /* 0x040fe200078efcff */
[----:B------:R-:W-:Y:S01]  /*0a70*/  STL [R1+0x4a0], R169 ;  /* 0x0004a0a901007387 */ /* 0x000fe20000100800 */
[----:B------:R-:W-:-:S02]  /*0a80*/  LOP3.LUT R187, R250, 0x46, RZ, 0xfc, !PT ;  /* 0x00000046fabb7812 */ /* 0x000fc400078efcff */
[C---:B------:R-:W-:Y:S01]  /*0a90*/  LOP3.LUT R188, R250.reuse, 0x48, RZ, 0xfc, !PT ;  /* 0x00000048fabc7812 */ /* 0x040fe200078efcff */
[----:B------:R-:W-:Y:S01]  /*0aa0*/  STL [R1+0x49c], R170 ;  /* 0x00049caa01007387 */ /* 0x000fe20000100800 */
[C---:B------:R-:W-:Y:S02]  /*0ab0*/  LOP3.LUT R189, R250.reuse, 0x4a, RZ, 0xfc, !PT ;  /* 0x0000004afabd7812 */ /* 0x040fe400078efcff */
        /* <DEDUP_REMOVED lines=112> */
[----:B------:R-:W-:Y:S04]  /*11c0*/  STL [R1+0x628], R208 ;  /* 0x000628d001007387 */ /* 0x000fe80000100800 */
        /* <DEDUP_REMOVED lines=41> */
[----:B------:R0:W-:Y:S04]  /*1460*/  STL [R1+0x57c], R6 ;  /* 0x00057c0601007387 */ /* 0x0001e80000100800 */
[----:B------:R-:W-:Y:S04]  /*1470*/  STL [R1+0x580], R252 ;  /* 0x000580fc01007387 */ /* 0x000fe80000100800 */
[----:B------:R1:W-:Y:S01]  /*1480*/  STL [R1+0x578], R4 ;  /* 0x0005780401007387 */ /* 0x0003e20000100800 */
[----:B0-----:R-:W-:-:S03]  /*1490*/  LOP3.LUT R6, R250, 0xdc, RZ, 0xfc, !PT ;  /* 0x000000dcfa067812 */ /* 0x001fc600078efcff */
[----:B------:R-:W-:Y:S04]  /*14a0*/  STL [R1+0x574], R12 ;  /* 0x0005740c01007387 */ /* 0x000fe80000100800 */
[----:B------:R-:W-:Y:S01]  /*14b0*/  STL [R1+0x570], R13 ;  /* 0x0005700d01007387 */ /* 0x000fe20000100800 */
[----:B-1----:R-:W-:-:S03]  /*14c0*/  LOP3.LUT R4, R250, 0xe0, RZ, 0xfc, !PT ;  /* 0x000000e0fa047812 */ /* 0x002fc600078efcff */
        /* <DEDUP_REMOVED lines=10> */
[----:B0-----:R-:W-:-:S05]  /*1570*/  LOP3.LUT R7, R250, 0xe2, RZ, 0xfc, !PT ;  /* 0x000000e2fa077812 */ /* 0x001fca00078efcff */
[----:B------:R0:W-:Y:S01]  /*1580*/  STL [R1+0x544], R7 ;  /* 0x0005440701007387 */ /* 0x0001e20000100800 */
[----:B-1----:R-:W-:-:S03]  /*1590*/  LOP3.LUT R4, R250, 0xe6, RZ, 0xfc, !PT ;  /* 0x000000e6fa047812 */ /* 0x002fc600078efcff */
[----:B------:R1:W-:Y:S04]  /*15a0*/  STL [R1+0x540], R8 ;  /* 0x0005400801007387 */ /* 0x0003e80000100800 */
[----:B------:R2:W-:Y:S01]  /*15b0*/  STL [R1+0x53c], R4 ;  /* 0x00053c0401007387 */ /* 0x0005e20000100800 */
[C---:B0-----:R-:W-:Y:S02]  /*15c0*/  LOP3.LUT R7, R250.reuse, 0xe8, RZ, 0xfc, !PT ;  /* 0x000000e8fa077812 */ /* 0x041fe400078efcff */
[----:B-1----:R-:W-:-:S03]  /*15d0*/  LOP3.LUT R8, R250, 0xea, RZ, 0xfc, !PT ;  /* 0x000000eafa087812 */ /* 0x002fc600078efcff */
[----:B------:R0:W-:Y:S01]  /*15e0*/  STL [R1+0x538], R7 ;  /* 0x0005380701007387 */ /* 0x0001e20000100800 */
[----:B--2---:R-:W-:-:S03]  /*15f0*/  LOP3.LUT R4, R250, 0xec, RZ, 0xfc, !PT ;  /* 0x000000ecfa047812 */ /* 0x004fc600078efcff */
        /* <DEDUP_REMOVED lines=14> */
[----:B0-----:R-:W-:-:S03]  /*16e0*/  LOP3.LUT R7, R250, 0xfa, RZ, 0xfc, !PT ;  /* 0x000000fafa077812 */ /* 0x001fc600078efcff */
[----:B------:R2:W-:Y:S01]  /*16f0*/  STL [R1+0x510], R9 ;  /* 0x0005100901007387 */ /* 0x0005e20000100800 */
[----:B-1----:R-:W-:-:S03]  /*1700*/  LOP3.LUT R8, R250, 0xfe, RZ, 0xfc, !PT ;  /* 0x000000fefa087812 */ /* 0x002fc600078efcff */
[----:B------:R2:W-:Y:S04]  /*1710*/  STL [R1+0x514], R7 ;  /* 0x0005140701007387 */ /* 0x0005e80000100800 */
[----:B------:R2:W-:Y:S04]  /*1720*/  STL [R1+0x50c], R8 ;  /* 0x00050c0801007387 */ /* 0x0005e80000100800 */
[----:B------:R2:W-:Y:S01]  /*1730*/  STL [R1+0x4e4], R10 ;  /* 0x0004e40a01007387 */ /* 0x0005e20000100800 */
[----:B------:R-:W-:Y:S05]  /*1740*/  @!P0 BRA `(.L_x_0) ;  /* 0x0000012c000c8947 */ /* 0x000fea0003800000 */
[----:B------:R0:W-:Y:S01]  /*1750*/  STL [R1+0x6e4], R154 ;  /* 0x0006e49a01007387 */ /* 0x0001e20000100800 */
[----:B------:R-:W-:Y:S02]  /*1760*/  IABS R15, R3 ;  /* 0x00000003000f7213 */ /* 0x000fe40000000000 */
[----:B------:R-:W-:Y:S01]  /*1770*/  IABS R11, R2 ;  /* 0x00000002000b7213 */ /* 0x000fe20000000000 */
[----:B------:R1:W-:Y:S01]  /*1780*/  STL [R1+0x6e0], R153 ;  /* 0x0006e09901007387 */ /* 0x0003e20000100800 */
[----:B------:R-:W-:Y:S01]  /*1790*/  IMAD.MOV.U32 R18, RZ, RZ, RZ ;  /* 0x000000ffff127224 */ /* 0x000fe200078e00ff */
[----:B------:R-:W-:Y:S01]  /*17a0*/  IABS R249, R250 ;  /* 0x000000fa00f97213 */ /* 0x000fe20000000000 */
[----:B------:R-:W-:Y:S01]  /*17b0*/  ULDC UR4, c[0x0][0x234] ;  /* 0x00008d0000047ab9 */ /* 0x000fe20000000800 */
[----:B------:R3:W-:Y:S01]  /*17c0*/  STL [R1+0x6dc], R152 ;  /* 0x0006dc9801007387 */ /* 0x0007e20000100800 */
[----:B------:R-:W-:Y:S01]  /*17d0*/  IABS R112, R22 ;  /* 0x0000001600707213 */ /* 0x000fe20000000000 */
[----:B0-----:R-:W-:Y:S01]  /*17e0*/  IMAD.MOV.U32 R154, RZ, RZ, R8 ;  /* 0x000000ffff9a7224 */ /* 0x001fe200078e0008 */
[----:B------:R-:W-:Y:S01]  /*17f0*/  IABS R113, R23 ;  /* 0x0000001700717213 */ /* 0x000fe20000000000 */
[----:B------:R0:W-:Y:S01]  /*1800*/  STL [R1+0x6b0], R156 ;  /* 0x0006b09c01007387 */ /* 0x0001e20000100800 */
[----:B------:R-:W-:Y:S01]  /*1810*/  IABS R109, R17 ;  /* 0x00000011006d7213 */ /* 0x000fe20000000000 */
[----:B-1----:R-:W-:Y:S01]  /*1820*/  IMAD.MOV.U32 R153, RZ, RZ, R7 ;  /* 0x000000ffff997224 */ /* 0x002fe200078e0007 */
[----:B------:R-:W-:Y:S01]  /*1830*/  IABS R111, R21 ;  /* 0x00000015006f7213 */ /* 0x000fe20000000000 */
[----:B------:R-:W-:Y:S01]  /*1840*/  ULDC.64 UR12, c[0x0][0x210] ;  /* 0x00008400000c7ab9 */ /* 0x000fe20000000a00 */
[----:B------:R-:W-:Y:S01]  /*1850*/  IABS R107, R14 ;  /* 0x0000000e006b7213 */ /* 0x000fe20000000000 */
[----:B---3--:R-:W-:Y:S01]  /*1860*/  IMAD.MOV.U32 R152, RZ, RZ, R6 ;  /* 0x000000ffff987224 */ /* 0x008fe200078e0006 */
[----:B------:R-:W-:Y:S01]  /*1870*/  IABS R133, R154 ;  /* 0x0000009a00857213 */ /* 0x000fe20000000000 */
[----:B------:R-:W1:Y:S01]  /*1880*/  I2F.RP R6, R15 ;  /* 0x0000000f00067306 */ /* 0x000e620000209400 */
[----:B------:R-:W3:Y:S01]  /*1890*/  LDL R154, [R1+0x51c] ;  /* 0x00051c00019a7983 */ /* 0x000ee20000100800 */
[----:B------:R-:W-:-:S02]  /*18a0*/  IABS R110, R20 ;  /* 0x00000014006e7213 */ /* 0x000fc40000000000 */
[----:B------:R-:W-:Y:S01]  /*18b0*/  IABS R108, R16 ;  /* 0x00000010006c7213 */ /* 0x000fe20000000000 */
[----:B0-----:R-:W4:Y:S01]  /*18c0*/  LDL R156, [R1+0x578] ;  /* 0x00057800019c7983 */ /* 0x001f220000100800 */
[----:B------:R-:W-:Y:S02]  /*18d0*/  IABS R106, R13 ;  /* 0x0000000d006a7213 */ /* 0x000fe40000000000 */
[----:B------:R-:W-:Y:S01]  /*18e0*/  IABS R105, R12 ;  /* 0x0000000c00697213 */ /* 0x000fe20000000000 */
[----:B--2---:R-:W0:Y:S01]  /*18f0*/  I2F.RP R7, R11 ;  /* 0x0000000b00077306 */ /* 0x004e220000209400 */
[----:B------:R-:W2:Y:S01]  /*1900*/  LDL R0, [R1+0x57c] ;  /* 0x00057c0001007983 */ /* 0x000ea20000100800 */
[----:B------:R-:W-:Y:S02]  /*1910*/  IABS R102, R252 ;  /* 0x000000fc00667213 */ /* 0x000fe40000000000 */
[----:B------:R-:W-:Y:S02]  /*1920*/  IABS R99, R247 ;  /* 0x000000f700637213 */ /* 0x000fe40000000000 */
[----:B------:R-:W-:-:S02]  /*1930*/  IABS R100, R248 ;  /* 0x000000f800647213 */ /* 0x000fc40000000000 */
[----:B------:R-:W-:Y:S01]  /*1940*/  IABS R101, R251 ;  /* 0x000000fb00657213 */ /* 0x000fe20000000000 */
[----:B-1----:R-:W1:Y:S01]  /*1950*/  MUFU.RCP R6, R6 ;  /* 0x0000000600067308 */ /* 0x002e620000001000 */
[----:B------:R-:W-:Y:S02]  /*1960*/  IABS R98, R246 ;  /* 0x000000f600627213 */ /* 0x000fe40000000000 */
[----:B------:R-:W-:Y:S02]  /*1970*/  IABS R97, R245 ;  /* 0x000000f500617213 */ /* 0x000fe40000000000 */
[----:B------:R-:W-:Y:S02]  /*1980*/  IABS R95, R243 ;  /* 0x000000f3005f7213 */ /* 0x000fe40000000000 */
[----:B------:R-:W-:Y:S01]  /*1990*/  IABS R96, R244 ;  /* 0x000000f400607213 */ /* 0x000fe20000000000 */
[----:B0-----:R-:W0:Y:S01]  /*19a0*/  MUFU.RCP R7, R7 ;  /* 0x0000000700077308 */ /* 0x001e220000001000 */
[----:B------:R-:W-:-:S02]  /*19b0*/  IABS R94, R242 ;  /* 0x000000f2005e7213 */ /* 0x000fc40000000000 */
[----:B------:R-:W-:Y:S02]  /*19c0*/  IABS R93, R241 ;  /* 0x000000f1005d7213 */ /* 0x000fe40000000000 */
[----:B------:R-:W-:Y:S02]  /*19d0*/  IABS R91, R239 ;  /* 0x000000ef005b7213 */ /* 0x000fe40000000000 */
[----:B------:R-:W-:Y:S02]  /*19e0*/  IABS R92, R240 ;  /* 0x000000f0005c7213 */ /* 0x000fe40000000000 */
[----:B------:R-:W-:Y:S01]  /*19f0*/  IABS R88, R236 ;  /* 0x000000ec00587213 */ /* 0x000fe20000000000 */
[----:B-1----:R-:W-:Y:S01]  /*1a00*/  VIADD R19, R6, 0xffffffe ;  /* 0x0ffffffe06137836 */ /* 0x002fe20000000000 */
[----:B------:R-:W-:Y:S01]  /*1a10*/  IABS R90, R238 ;  /* 0x000000ee005a7213 */ /* 0x000fe20000000000 */
[----:B------:R-:W-:Y:S01]  /*1a20*/  IMAD.MOV.U32 R6, RZ, RZ, R4 ;  /* 0x000000ffff067224 */ /* 0x000fe200078e0004 */
[----:B------:R-:W-:-:S02]  /*1a30*/  IABS R89, R237 ;  /* 0x000000ed00597213 */ /* 0x000fc40000000000 */
[----:B------:R-:W-:Y:S01]  /*1a40*/  IABS R86, R234 ;  /* 0x000000ea00567213 */ /* 0x000fe20000000000 */
[----:B------:R-:W1:Y:S01]  /*1a50*/  F2I.FTZ.U32.TRUNC.NTZ R19, R19 ;  /* 0x0000001300137305 */ /* 0x000e62000021f000 */
[----:B0-----:R-:W-:Y:S01]  /*1a60*/  VIADD R4, R7, 0xffffffe ;  /* 0x0ffffffe07047836 */ /* 0x001fe20000000000 */
[----:B------:R-:W-:Y:S02]  /*1a70*/  IABS R85, R233 ;  /* 0x000000e900557213 */ /* 0x000fe40000000000 */
[----:B------:R-:W-:Y:S02]  /*1a80*/  IABS R87, R235 ;  /* 0x000000eb00577213 */ /* 0x000fe40000000000 */
[----:B------:R-:W-:Y:S02]  /*1a90*/  IABS R83, R231 ;  /* 0x000000e700537213 */ /* 0x000fe40000000000 */
[----:B------:R-:W-:Y:S01]  /*1aa0*/  IABS R84, R232 ;  /* 0x000000e800547213 */ /* 0x000fe20000000000 */
[----:B------:R0:W5:Y:S01]  /*1ab0*/  F2I.FTZ.U32.TRUNC.NTZ R5, R4 ;  /* 0x0000000400057305 */ /* 0x000162000021f000 */
[----:B------:R-:W-:-:S02]  /*1ac0*/  IABS R81, R229 ;  /* 0x000000e500517213 */ /* 0x000fc40000000000 */
[----:B------:R-:W-:Y:S02]  /*1ad0*/  IABS R82, R230 ;  /* 0x000000e600527213 */ /* 0x000fe40000000000 */
[----:B------:R-:W-:Y:S01]  /*1ae0*/  IABS R78, R226 ;  /* 0x000000e2004e7213 */ /* 0x000fe20000000000 */
[--C-:B-1----:R-:W-:Y:S01]  /*1af0*/  IMAD.MOV R8, RZ, RZ, -R19.reuse ;  /* 0x000000ffff087224 */ /* 0x102fe200078e0a13 */
[----:B------:R-:W-:Y:S02]  /*1b00*/  IABS R80, R228 ;  /* 0x000000e400507213 */ /* 0x000fe40000000000 */
[----:B------:R-:W-:Y:S01]  /*1b10*/  IABS R79, R227 ;  /* 0x000000e3004f7213 */ /* 0x000fe20000000000 */
[----:B------:R-:W-:Y:S01]  /*1b20*/  IMAD R9, R8, R15, RZ ;  /* 0x0000000f08097224 */ /* 0x000fe200078e02ff */
[----:B------:R-:W-:Y:S01]  /*1b30*/  IABS R76, R224 ;  /* 0x000000e0004c7213 */ /* 0x000fe20000000000 */
[----:B0-----:R-:W-:Y:S01]  /*1b40*/  IMAD.MOV.U32 R4, RZ, RZ, RZ ;  /* 0x000000ffff047224 */ /* 0x001fe200078e00ff */
[----:B------:R-:W-:Y:S01]  /*1b50*/  IABS R75, R223 ;  /* 0x000000df004b7213 */ /* 0x000fe20000000000 */
[----:B------:R-:W-:Y:S01]  /*1b60*/  IMAD.HI.U32 R18, R19, R9, R18 ;  /* 0x0000000913127227 */ /* 0x000fe200078e0012 */
[----:B------:R-:W-:-:S02]  /*1b70*/  IABS R9, R10 ;  /* 0x0000000a00097213 */ /* 0x000fc40000000000 */
[----:B------:R-:W-:Y:S01]  /*1b80*/  IABS R77, R225 ;  /* 0x000000e1004d7213 */ /* 0x000fe20000000000 */
[--C-:B-----5:R-:W-:Y:S01]  /*1b90*/  IMAD.MOV R8, RZ, RZ, -R5.reuse ;  /* 0x000000ffff087224 */ /* 0x120fe200078e0a05 */
[----:B------:R-:W-:Y:S01]  /*1ba0*/  IABS R73, R221 ;  /* 0x000000dd00497213 */ /* 0x000fe20000000000 */
[----:B------:R-:W-:Y:S01]  /*1bb0*/  IMAD.MOV.U32 R19, RZ, RZ, R6 ;  /* 0x000000ffff137224 */ /* 0x000fe200078e0006 */
[----:B------:R-:W-:Y:S01]  /*1bc0*/  IABS R74, R222 ;  /* 0x000000de004a7213 */ /* 0x000fe20000000000 */
[----:B------:R-:W-:Y:S01]  /*1bd0*/  IMAD R7, R8, R11, RZ ;  /* 0x0000000b08077224 */ /* 0x000fe200078e02ff */
[----:B------:R-:W-:Y:S01]  /*1be0*/  IABS R71, R219 ;  /* 0x000000db00477213 */ /* 0x000fe20000000000 */
[----:B------:R-:W-:Y:S01]  /*1bf0*/  IMAD.HI.U32 R6, R18, R249, RZ ;  /* 0x000000f912067227 */ /* 0x000fe200078e00ff */
[----:B------:R-:W-:Y:S02]  /*1c00*/  IABS R72, R220 ;  /* 0x000000dc00487213 */ /* 0x000fe40000000000 */
[----:B------:R-:W-:Y:S01]  /*1c10*/  IABS R70, R218 ;  /* 0x000000da00467213 */ /* 0x000fe20000000000 */
[----:B------:R-:W-:Y:S01]  /*1c20*/  IMAD.HI.U32 R4, R5, R7, R4 ;  /* 0x0000000705047227 */ /* 0x000fe200078e0004 */
[----:B------:R-:W-:Y:S01]  /*1c30*/  IABS R69, R217 ;  /* 0x000000d900457213 */ /* 0x000fe20000000000 */
[----:B------:R-:W5:Y:S01]  /*1c40*/  LDL R7, [R1+0x510] ;  /* 0x0005100001077983 */ /* 0x000f620000100800 */
[----:B------:R-:W-:Y:S01]  /*1c50*/  IABS R68, R216 ;  /* 0x000000d800447213 */ /* 0x000fe20000000000 */
[----:B------:R-:W-:Y:S01]  /*1c60*/  IMAD.MOV R6, RZ, RZ, -R6 ;  /* 0x000000ffff067224 */ /* 0x000fe200078e0a06 */
[----:B------:R-:W-:Y:S01]  /*1c70*/  IABS R67, R215 ;  /* 0x000000d700437213 */ /* 0x000fe20000000000 */
[----:B------:R-:W-:Y:S01]  /*1c80*/  IMAD.MOV.U32 R8, RZ, RZ, R153 ;  /* 0x000000ffff087224 */ /* 0x000fe200078e0099 */
[----:B------:R-:W-:Y:S01]  /*1c90*/  IABS R64, R212 ;  /* 0x000000d400407213 */ /* 0x000fe20000000000 */
[----:B------:R-:W-:Y:S01]  /*1ca0*/  IMAD R249, R15, R6, R249 ;  /* 0x000000060ff97224 */ /* 0x000fe200078e02f9 */
[----:B------:R-:W4:Y:S01]  /*1cb0*/  LDL R153, [R1+0x520] ;  /* 0x0005200001997983 */ /* 0x000f220000100800 */
[----:B------:R-:W-:Y:S01]  /*1cc0*/  IMAD.HI.U32 R6, R4, R9, RZ ;  /* 0x0000000904067227 */ /* 0x000fe200078e00ff */
[----:B------:R-:W-:-:S02]  /*1cd0*/  IABS R129, R8 ;  /* 0x0000000800817213 */ /* 0x000fc40000000000 */
[----:B------:R-:W-:Y:S01]  /*1ce0*/  IABS R66, R214 ;  /* 0x000000d600427213 */ /* 0x000fe20000000000 */
[----:B------:R-:W-:Y:S01]  /*1cf0*/  IMAD.HI.U32 R4, R18, R133, RZ ;  /* 0x0000008512047227 */ /* 0x000fe200078e00ff */
[----:B------:R-:W-:Y:S02]  /*1d00*/  IABS R65, R213 ;  /* 0x000000d500417213 */ /* 0x000fe40000000000 */
[----:B------:R-:W-:Y:S01]  /*1d10*/  IABS R62, R210 ;  /* 0x000000d2003e7213 */ /* 0x000fe20000000000 */
[----:B------:R-:W-:Y:S01]  /*1d20*/  IMAD.MOV R8, RZ, RZ, -R6 ;  /* 0x000000ffff087224 */ /* 0x000fe200078e0a06 */
[----:B------:R-:W-:Y:S01]  /*1d30*/  IABS R63, R211 ;  /* 0x000000d3003f7213 */ /* 0x000fe20000000000 */
[----:B------:R-:W-:Y:S01]  /*1d40*/  IMAD.MOV R6, RZ, RZ, -R4 ;  /* 0x000000ffff067224 */ /* 0x000fe200078e0a04 */
[----:B------:R-:W-:Y:S02]  /*1d50*/  IABS R59, R207 ;  /* 0x000000cf003b7213 */ /* 0x000fe40000000000 */
[----:B------:R-:W-:Y:S01]  /*1d60*/  IABS R61, R209 ;  /* 0x000000d1003d7213 */ /* 0x000fe20000000000 */
[----:B------:R-:W-:Y:S01]  /*1d70*/  IMAD R133, R15, R6, R133 ;  /* 0x000000060f857224 */ /* 0x000fe200078e0285 */
[----:B------:R-:W-:Y:S01]  /*1d80*/  IABS R57, R205 ;  /* 0x000000cd00397213 */ /* 0x000fe20000000000 */
[----:B------:R-:W3:Y:S01]  /*1d90*/  LDL R6, [R1+0x528] ;  /* 0x0005280001067983 */ /* 0x000ee20000100800 */
[----:B------:R-:W-:-:S02]  /*1da0*/  IABS R60, R208 ;  /* 0x000000d0003c7213 */ /* 0x000fc40000000000 */
[----:B------:R-:W-:Y:S02]  /*1db0*/  IABS R58, R206 ;  /* 0x000000ce003a7213 */ /* 0x000fe40000000000 */
[----:B------:R-:W-:Y:S02]  /*1dc0*/  IABS R55, R203 ;  /* 0x000000cb00377213 */ /* 0x000fe40000000000 */
[----:B------:R-:W-:Y:S02]  /*1dd0*/  IABS R56, R204 ;  /* 0x000000cc00387213 */ /* 0x000fe40000000000 */
[----:B------:R-:W-:Y:S02]  /*1de0*/  IABS R54, R202 ;  /* 0x000000ca00367213 */ /* 0x000fe40000000000 */
[----:B------:R-:W-:Y:S02]  /*1df0*/  IABS R53, R201 ;  /* 0x000000c900357213 */ /* 0x000fe40000000000 */
        /* <DEDUP_REMOVED lines=28> */
[----:B------:R-:W-:Y:S01]  /*1fc0*/  IABS R25, R173 ;  /* 0x000000ad00197213 */ /* 0x000fe20000000000 */
[----:B------:R-:W-:Y:S01]  /*1fd0*/  UIADD3 UR6, UR8, 0x8000, URZ ;  /* 0x0000800008067890 */ /* 0x000fe2000fffe03f */
[----:B------:R-:W-:Y:S01]  /*1fe0*/  ULDC UR9, c[0x0][0x238] ;  /* 0x00008e0000097ab9 */ /* 0x000fe20000000800 */
[----:B------:R-:W-:Y:S01]  /*1ff0*/  ULDC UR17, c[0x0][0x238] ;  /* 0x00008e0000117ab9 */ /* 0x000fe20000000800 */
[----:B------:R-:W-:Y:S01]  /*2000*/  USHF.R.U32.HI UR14, URZ, 0x4, UR8 ;  /* 0x000000043f0e7899 */ /* 0x000fe20008011608 */
[----:B------:R-:W-:Y:S01]  /*2010*/  ULDC UR20, c[0x0][0x238] ;  /* 0x00008e0000147ab9 */ /* 0x000fe20000000800 */
        /* <DEDUP_REMOVED lines=10> */
[----:B------:R-:W-:Y:S01]  /*20c0*/  UMOV UR5, URZ ;  /* 0x0000003f00057c82 */ /* 0x000fe20008000000 */
        /* <DEDUP_REMOVED lines=9> */
[----:B-----5:R-:W-:-:S05]  /*2160*/  IABS R130, R7 ;  /* 0x0000000700827213 */ /* 0x020fca0000000000 */
[----:B------:R-:W-:-:S04]  /*2170*/  IMAD.HI.U32 R5, R18, R130, RZ ;  /* 0x0000008212057227 */ /* 0x000fc800078e00ff */
[----:B------:R-:W-:-:S04]  /*2180*/  IMAD.MOV R7, RZ, RZ, -R5 ;  /* 0x000000ffff077224 */ /* 0x000fc800078e0a05 */
[----:B------:R-:W-:Y:S02]  /*2190*/  IMAD R130, R15, R7, R130 ;  /* 0x000000070f827224 */ /* 0x000fe400078e0282 */
[----:B------:R-:W5:Y:S01]  /*21a0*/  LDL R7, [R1+0x524] ;  /* 0x0005240001077983 */ /* 0x000f620000100800 */
[----:B------:R-:W-:-:S03]  /*21b0*/  IMAD R9, R11, R8, R9 ;  /* 0x000000080b097224 */ /* 0x000fc600078e0209 */
[----:B------:R-:W2:Y:S01]  /*21c0*/  LDL R8, [R1+0x52c] ;  /* 0x00052c0001087983 */ /* 0x000ea20000100800 */
[----:B---3--:R-:W-:Y:S02]  /*21d0*/  IABS R124, R6 ;  /* 0x00000006007c7213 */ /* 0x008fe40000000000 */
[----:B------:R-:W-:Y:S01]  /*21e0*/  IABS R128, R19 ;  /* 0x0000001300807213 */ /* 0x000fe20000000000 */
[----:B------:R-:W-:Y:S01]  /*21f0*/  IMAD.MOV.U32 R19, RZ, RZ, R152 ;  /* 0x000000ffff137224 */ /* 0x000fe200078e0098 */
[----:B------:R-:W-:Y:S01]  /*2200*/  IABS R127, R154 ;  /* 0x0000009a007f7213 */ /* 0x000fe20000000000 */
[----:B------:R-:W3:Y:S01]  /*2210*/  LDL R152, [R1+0x530] ;  /* 0x0005300001987983 */ /* 0x000ee20000100800 */
[----:B----4-:R-:W-:-:S03]  /*2220*/  IABS R126, R153 ;  /* 0x00000099007e7213 */ /* 0x010fc60000000000 */
[----:B------:R-:W4:Y:S04]  /*2230*/  LDL.LU R154, [R1+0x6e4] ;  /* 0x0006e400019a7983 */ /* 0x000f280000300800 */
[----:B------:R-:W4:Y:S01]  /*2240*/  LDL.LU R153, [R1+0x6e0] ;  /* 0x0006e00001997983 */ /* 0x000f220000300800 */
[----:B-----5:R-:W-:Y:S01]  /*2250*/  IABS R125, R7 ;  /* 0x00000007007d7213 */ /* 0x020fe20000000000 */
[C---:B------:R-:W-:Y:S02]  /*2260*/  IMAD.HI.U32 R5, R18.reuse, R128, RZ ;  /* 0x0000008012057227 */ /* 0x040fe400078e00ff */
[----:B------:R-:W5:Y:S02]  /*2270*/  LDL R7, [R1+0x540] ;  /* 0x0005400001077983 */ /* 0x000f640000100800 */
[----:B------:R-:W-:-:S04]  /*2280*/  IMAD.HI.U32 R6, R18, R125, RZ ;  /* 0x0000007d12067227 */ /* 0x000fc800078e00ff */
[----:B------:R-:W-:-:S04]  /*2290*/  IMAD.MOV R6, RZ, RZ, -R6 ;  /* 0x000000ffff067224 */ /* 0x000fc800078e0a06 */
[----:B------:R-:W-:Y:S02]  /*22a0*/  IMAD R125, R15, R6, R125 ;  /* 0x000000060f7d7224 */ /* 0x000fe400078e027d */
[----:B------:R-:W4:Y:S01]  /*22b0*/  LDL R6, [R1+0x534] ;  /* 0x0005340001067983 */ /* 0x000f220000100800 */
[----:B------:R-:W-:-:S04]  /*22c0*/  IMAD.HI.U32 R4, R18, R129, RZ ;  /* 0x0000008112047227 */ /* 0x000fc800078e00ff */
[----:B------:R-:W-:Y:S02]  /*22d0*/  IMAD.MOV R5, RZ, RZ, -R5 ;  /* 0x000000ffff057224 */ /* 0x000fe400078e0a05 */
[----:B------:R-:W-:Y:S02]  /*22e0*/  IMAD.MOV R4, RZ, RZ, -R4 ;  /* 0x000000ffff047224 */ /* 0x000fe400078e0a04 */
[----:B------:R-:W-:Y:S02]  /*22f0*/  IMAD R128, R15, R5, R128 ;  /* 0x000000050f807224 */ /* 0x000fe400078e0280 */
[----:B------:R-:W-:Y:S01]  /*2300*/  IMAD.HI.U32 R5, R18, R126, RZ ;  /* 0x0000007e12057227 */ /* 0x000fe200078e00ff */
[----:B--2---:R-:W-:-:S03]  /*2310*/  IABS R123, R8 ;  /* 0x00000008007b7213 */ /* 0x004fc60000000000 */
[----:B------:R-:W-:Y:S02]  /*2320*/  IMAD R129, R15, R4, R129 ;  /* 0x000000040f817224 */ /* 0x000fe400078e0281 */
[----:B------:R-:W-:-:S04]  /*2330*/  IMAD.HI.U32 R4, R18, R127, RZ ;  /* 0x0000007f12047227 */ /* 0x000fc800078e00ff */
[----:B------:R-:W-:Y:S02]  /*2340*/  IMAD.MOV R5, RZ, RZ, -R5 ;  /* 0x000000ffff057224 */ /* 0x000fe400078e0a05 */
[----:B------:R-:W-:Y:S02]  /*2350*/  IMAD.MOV R8, RZ, RZ, -R4 ;  /* 0x000000ffff087224 */ /* 0x000fe400078e0a04 */
[----:B------:R-:W-:Y:S02]  /*2360*/  IMAD R126, R15, R5, R126 ;  /* 0x000000050f7e7224 */ /* 0x000fe400078e027e */
[----:B------:R-:W-:Y:S01]  /*2370*/  IMAD.HI.U32 R5, R18, R123, RZ ;  /* 0x0000007b12057227 */ /* 0x000fe200078e00ff */
[----:B---3--:R-:W-:-:S03]  /*2380*/  IABS R122, R152 ;  /* 0x00000098007a7213 */ /* 0x008fc60000000000 */
[C---:B------:R-:W-:Y:S02]  /*2390*/  IMAD R127, R15.reuse, R8, R127 ;  /* 0x000000080f7f7224 */ /* 0x040fe400078e027f */
[----:B------:R-:W2:Y:S04]  /*23a0*/  LDL R8, [R1+0x53c] ;  /* 0x00053c0001087983 */ /* 0x000ea80000100800 */
[----:B------:R-:W3:Y:S01]  /*23b0*/  LDL.LU R152, [R1+0x6dc] ;  /* 0x0006dc0001987983 */ /* 0x000ee20000300800 */
[----:B----4-:R-:W-:Y:S01]  /*23c0*/  IABS R121, R6 ;  /* 0x0000000600797213 */ /* 0x010fe20000000000 */
[----:B------:R-:W-:Y:S02]  /*23d0*/  IMAD.MOV R6, RZ, RZ, -R5 ;  /* 0x000000ffff067224 */ /* 0x000fe400078e0a05 */
[----:B------:R-:W4:Y:S02]  /*23e0*/  LDL R5, [R1+0x538] ;  /* 0x0005380001057983 */ /* 0x000f240000100800 */
[----:B------:R-:W-:-:S02]  /*23f0*/  IMAD R123, R15, R6, R123 ;  /* 0x000000060f7b7224 */ /* 0x000fc400078e027b */
[----:B------:R-:W-:-:S04]  /*2400*/  IMAD.HI.U32 R4, R18, R124, RZ ;  /* 0x0000007c12047227 */ /* 0x000fc800078e00ff */
[----:B------:R-:W-:-:S04]  /*2410*/  IMAD.MOV R4, RZ, RZ, -R4 ;  /* 0x000000ffff047224 */ /* 0x000fc800078e0a04 */
[----:B------:R-:W-:Y:S02]  /*2420*/  IMAD R124, R15, R4, R124 ;  /* 0x000000040f7c7224 */ /* 0x000fe400078e027c */
[----:B------:R-:W-:Y:S01]  /*2430*/  IMAD.HI.U32 R4, R18, R122, RZ ;  /* 0x0000007a12047227 */ /* 0x000fe200078e00ff */
[----:B-----5:R-:W-:-:S03]  /*2440*/  IABS R118, R7 ;  /* 0x0000000700767213 */ /* 0x020fc60000000000 */
[----:B------:R-:W-:Y:S01]  /*2450*/  IMAD.MOV R7, RZ, RZ, -R4 ;  /* 0x000000ffff077224 */ /* 0x000fe200078e0a04 */
[----:B--2---:R-:W-:-:S03]  /*2460*/  IABS R119, R8 ;  /* 0x0000000800777213 */ /* 0x004fc60000000000 */
[----:B------:R-:W-:Y:S02]  /*2470*/  IMAD R122, R15, R7, R122 ;  /* 0x000000070f7a7224 */ /* 0x000fe400078e027a */
[----:B------:R-:W2:Y:S01]  /*2480*/  LDL R7, [R1+0x54c] ;  /* 0x00054c0001077983 */ /* 0x000ea20000100800 */
[----:B----4-:R-:W-:-:S05]  /*2490*/  IABS R120, R5 ;  /* 0x0000000500787213 */ /* 0x010fca0000000000 */
[----:B------:R-:W-:-:S04]  /*24a0*/  IMAD.HI.U32 R6, R18, R120, RZ ;  /* 0x0000007812067227 */ /* 0x000fc800078e00ff */
[----:B------:R-:W-:Y:S02]  /*24b0*/  IMAD.MOV R6, RZ, RZ, -R6 ;  /* 0x000000ffff067224 */ /* 0x000fe400078e0a06 */
[----:B------:R-:W-:-:S04]  /*24c0*/  IMAD.HI.U32 R5, R18, R121, RZ ;  /* 0x0000007912057227 */ /* 0x000fc800078e00ff */
[----:B------:R-:W-:Y:S02]  /*24d0*/  IMAD R120, R15, R6, R120 ;  /* 0x000000060f787224 */ /* 0x000fe400078e0278 */
[----:B------:R-:W4:Y:S01]  /*24e0*/  LDL R6, [R1+0x544] ;  /* 0x0005440001067983 */ /* 0x000f220000100800 */
[----:B------:R-:W-:-:S04]  /*24f0*/  IMAD.MOV R8, RZ, RZ, -R5 ;  /* 0x000000ffff087224 */ /* 0x000fc800078e0a05 */
[----:B------:R-:W-:Y:S02]  /*2500*/  IMAD R121, R15, R8, R121 ;  /* 0x000000080f797224 */ /* 0x000fe400078e0279 */
[----:B------:R-:W5:Y:S01]  /*2510*/  LDL R8, [R1+0x548] ;  /* 0x0005480001087983 */ /* 0x000f620000100800 */
[----:B------:R-:W-:Y:S02]  /*2520*/  ISETP.GT.U32.AND P0, PT, R11, R9, PT ;  /* 0x000000090b00720c */ /* 0x000fe40003f04070 */
[C---:B------:R-:W-:Y:S02]  /*2530*/  ISETP.GT.U32.AND P2, PT, R15.reuse, R249, PT ;  /* 0x000000f90f00720c */ /* 0x040fe40003f44070 */
[----:B------:R-:W-:-:S09]  /*2540*/  ISETP.GT.U32.AND P4, PT, R15, R130, PT ;  /* 0x000000820f00720c */ /* 0x000fd20003f84070 */
[----:B------:R-:W-:Y:S01]  /*2550*/  @!P0 IMAD.IADD R9, R9, 0x1, -R11 ;  /* 0x0000000109098824 */ /* 0x000fe200078e0a0b */
[----:B------:R-:W-:-:S04]  /*2560*/  ISETP.GT.U32.AND P1, PT, R15, R128, PT ;  /* 0x000000800f00720c */ /* 0x000fc80003f24070 */
[----:B------:R-:W-:Y:S02]  /*2570*/  ISETP.GT.U32.AND P0, PT, R11, R9, PT ;  /* 0x000000090b00720c */ /* 0x000fe40003f04070 */
[C---:B------:R-:W-:Y:S02]  /*2580*/  ISETP.GT.U32.AND P3, PT, R15.reuse, R133, PT ;  /* 0x000000850f00720c */ /* 0x040fe40003f64070 */
[----:B------:R-:W-:Y:S01]  /*2590*/  ISETP.GT.U32.AND P5, PT, R15, R129, PT ;  /* 0x000000810f00720c */ /* 0x000fe20003fa4070 */
[--C-:B------:R-:W-:Y:S01]  /*25a0*/  @!P2 IMAD.IADD R249, R249, 0x1, -R15.reuse ;  /* 0x00000001f9f9a824 */ /* 0x100fe200078e0a0f */
[C---:B------:R-:W-:Y:S01]  /*25b0*/  ISETP.GT.U32.AND P2, PT, R15.reuse, R125, PT ;  /* 0x0000007d0f00720c */ /* 0x040fe20003f44070 */
[--C-:B------:R-:W-:Y:S01]  /*25c0*/  @!P4 IMAD.IADD R130, R130, 0x1, -R15.reuse ;  /* 0x000000018282c824 */ /* 0x100fe200078e0a0f */
[----:B------:R-:W-:Y:S01]  /*25d0*/  ISETP.GT.U32.AND P4, PT, R15, R123, PT ;  /* 0x0000007b0f00720c */ /* 0x000fe20003f84070 */
[----:B------:R-:W-:-:S04]  /*25e0*/  @!P1 IMAD.IADD R128, R128, 0x1, -R15 ;  /* 0x0000000180809824 */ /* 0x000fc800078e0a0f */
[----:B------:R-:W-:Y:S01]  /*25f0*/  @!P0 IMAD.IADD R9, R9, 0x1, -R11 ;  /* 0x0000000109098824 */ /* 0x000fe200078e0a0b */
[C---:B------:R-:W-:Y:S02]  /*2600*/  ISETP.GT.U32.AND P0, PT, R15.reuse, R127, PT ;  /* 0x0000007f0f00720c */ /* 0x040fe40003f04070 */
[----:B------:R-:W-:Y:S01]  /*2610*/  ISETP.GT.U32.AND P1, PT, R15, R121, PT ;  /* 0x000000790f00720c */ /* 0x000fe20003f24070 */
[--C-:B------:R-:W-:Y:S01]  /*2620*/  @!P3 IMAD.IADD R133, R133, 0x1, -R15.reuse ;  /* 0x000000018585b824 */ /* 0x100fe200078e0a0f */
[----:B------:R-:W-:Y:S01]  /*2630*/  ISETP.GT.U32.AND P6, PT, R15, R126, PT ;  /* 0x0000007e0f00720c */ /* 0x000fe20003fc4070 */
[----:B------:R-:W-:Y:S01]  /*2640*/  @!P5 IMAD.IADD R129, R129, 0x1, -R15 ;  /* 0x000000018181d824 */ /* 0x000fe200078e0a0f */
[C---:B------:R-:W-:Y:S01]  /*2650*/  ISETP.GT.U32.AND P3, PT, R15.reuse, R124, PT ;  /* 0x0000007c0f00720c */ /* 0x040fe20003f64070 */
[----:B------:R-:W-:Y:S01]  /*2660*/  IMAD.HI.U32 R4, R18, R119, RZ ;  /* 0x0000007712047227 */ /* 0x000fe200078e00ff */
[----:B------:R-:W-:-:S03]  /*2670*/  ISETP.GT.U32.AND P5, PT, R15, R122, PT ;  /* 0x0000007a0f00720c */ /* 0x000fc60003fa4070 */
[--C-:B------:R-:W-:Y:S01]  /*2680*/  @!P2 IMAD.IADD R125, R125, 0x1, -R15.reuse ;  /* 0x000000017d7da824 */ /* 0x100fe200078e0a0f */
[----:B------:R-:W-:Y:S01]  /*2690*/  ISETP.GT.U32.AND P2, PT, R15, R133, PT ;  /* 0x000000850f00720c */ /* 0x000fe20003f44070 */
[--C-:B------:R-:W-:Y:S01]  /*26a0*/  @!P0 IMAD.IADD R127, R127, 0x1, -R15.reuse ;  /* 0x000000017f7f8824 */ /* 0x100fe200078e0a0f */
[----:B------:R-:W-:Y:S01]  /*26b0*/  ISETP.GT.U32.AND P0, PT, R15, R120, PT ;  /* 0x000000780f00720c */ /* 0x000fe20003f04070 */
[--C-:B------:R-:W-:Y:S01]  /*26c0*/  @!P4 IMAD.IADD R123, R123, 0x1, -R15.reuse ;  /* 0x000000017b7bc824 */ /* 0x100fe200078e0a0f */
[----:B------:R-:W-:Y:S01]  /*26d0*/  ISETP.GT.U32.AND P4, PT, R15, R129, PT ;  /* 0x000000810f00720c */ /* 0x000fe20003f84070 */
[----:B------:R-:W-:Y:S02]  /*26e0*/  IMAD.MOV R4, RZ, RZ, -R4 ;  /* 0x000000ffff047224 */ /* 0x000fe400078e0a04 */
[----:B------:R-:W-:Y:S01]  /*26f0*/  @!P1 IMAD.IADD R121, R121, 0x1, -R15 ;  /* 0x0000000179799824 */ /* 0x000fe200078e0a0f */
[C---:B------:R-:W-:Y:S01]  /*2700*/  ISETP.GT.U32.AND P1, PT, R15.reuse, R127, PT ;  /* 0x0000007f0f00720c */ /* 0x040fe20003f24070 */
[----:B------:R-:W-:Y:S01]  /*2710*/  IMAD R119, R15, R4, R119 ;  /* 0x000000040f777224 */ /* 0x000fe200078e0277 */
[----:B------:R-:W-:Y:S01]  /*2720*/  IABS R114, R19 ;  /* 0x0000001300727213 */ /* 0x000fe20000000000 */
[----:B------:R-:W-:-:S04]  /*2730*/  IMAD.HI.U32 R5, R18, R118, RZ ;  /* 0x0000007612057227 */ /* 0x000fc800078e00ff */
[----:B------:R-:W-:Y:S02]  /*2740*/  IMAD.MOV R5, RZ, RZ, -R5 ;  /* 0x000000ffff057224 */ /* 0x000fe400078e0a05 */
[--C-:B------:R-:W-:Y:S02]  /*2750*/  @!P6 IMAD.IADD R126, R126, 0x1, -R15.reuse ;  /* 0x000000017e7ee824 */ /* 0x100fe400078e0a0f */
[--C-:B------:R-:W-:Y:S01]  /*2760*/  @!P3 IMAD.IADD R124, R124, 0x1, -R15.reuse ;  /* 0x000000017c7cb824 */ /* 0x100fe200078e0a0f */
[C---:B------:R-:W-:Y:S01]  /*2770*/  ISETP.GT.U32.AND P3, PT, R15.reuse, R130, PT ;  /* 0x000000820f00720c */ /* 0x040fe20003f64070 */
[--C-:B------:R-:W-:Y:S01]  /*2780*/  @!P5 IMAD.IADD R122, R122, 0x1, -R15.reuse ;  /* 0x000000017a7ad824 */ /* 0x100fe200078e0a0f */
[C---:B------:R-:W-:Y:S01]  /*2790*/  ISETP.GT.U32.AND P5, PT, R15.reuse, R128, PT ;  /* 0x000000800f00720c */ /* 0x040fe20003fa4070 */
[C---:B------:R-:W-:Y:S01]  /*27a0*/  IMAD R118, R15.reuse, R5, R118 ;  /* 0x000000050f767224 */ /* 0x040fe200078e0276 */
[----:B--2---:R-:W-:Y:S01]  /*27b0*/  IABS R115, R7 ;  /* 0x0000000700737213 */ /* 0x004fe20000000000 */
[--C-:B------:R-:W-:Y:S01]  /*27c0*/  @!P0 IMAD.IADD R120, R120, 0x1, -R15.reuse ;  /* 0x0000000178788824 */ /* 0x100fe200078e0a0f */
[----:B------:R-:W-:Y:S01]  /*27d0*/  ISETP.GT.U32.AND P6, PT, R15, R249, PT ;  /* 0x000000f90f00720c */ /* 0x000fe20003fc4070 */
[--C-:B------:R-:W-:Y:S01]  /*27e0*/  @!P2 IMAD.IADD R133, R133, 0x1, -R15.reuse ;  /* 0x000000018585a824 */ /* 0x100fe200078e0a0f */
[----:B------:R-:W-:Y:S01]  /*27f0*/  ISETP.GT.U32.AND P0, PT, R15, R126, PT ;  /* 0x0000007e0f00720c */ /* 0x000fe20003f04070 */
[----:B------:R-:W-:Y:S01]  /*2800*/  @!P4 IMAD.IADD R129, R129, 0x1, -R15 ;  /* 0x000000018181c824 */ /* 0x000fe200078e0a0f */
[----:B------:R-:W-:-:S02]  /*2810*/  ISETP.GT.U32.AND P2, PT, R15, R125, PT ;  /* 0x0000007d0f00720c */ /* 0x000fc40003f44070 */
[----:B------:R-:W-:Y:S01]  /*2820*/  ISETP.GT.U32.AND P4, PT, R15, R123, PT ;  /* 0x0000007b0f00720c */ /* 0x000fe20003f84070 */
[--C-:B------:R-:W-:Y:S01]  /*2830*/  @!P1 IMAD.IADD R127, R127, 0x1, -R15.reuse ;  /* 0x000000017f7f9824 */ /* 0x100fe200078e0a0f */
[C---:B------:R-:W-:Y:S01]  /*2840*/  ISETP.GT.U32.AND P1, PT, R15.reuse, R121, PT ;  /* 0x000000790f00720c */ /* 0x040fe20003f24070 */
[--C-:B------:R-:W-:Y:S01]  /*2850*/  @!P3 IMAD.IADD R130, R130, 0x1, -R15.reuse ;  /* 0x000000018282b824 */ /* 0x100fe200078e0a0f */
[C---:B------:R-:W-:Y:S01]  /*2860*/  ISETP.GT.U32.AND P3, PT, R15.reuse, R124, PT ;  /* 0x0000007c0f00720c */ /* 0x040fe20003f64070 */
[--C-:B------:R-:W-:Y:S01]  /*2870*/  @!P5 IMAD.IADD R128, R128, 0x1, -R15.reuse ;  /* 0x000000018080d824 */ /* 0x100fe200078e0a0f */
[----:B------:R-:W-:Y:S01]  /*2880*/  ISETP.GT.U32.AND P5, PT, R15, R122, PT ;  /* 0x0000007a0f00720c */ /* 0x000fe20003fa4070 */
[--C-:B------:R-:W-:Y:S01]  /*2890*/  @!P6 IMAD.IADD R249, R249, 0x1, -R15.reuse ;  /* 0x00000001f9f9e824 */ /* 0x100fe200078e0a0f */
[C---:B------:R-:W-:Y:S01]  /*28a0*/  ISETP.GT.U32.AND P6, PT, R15.reuse, R120, PT ;  /* 0x000000780f00720c */ /* 0x040fe20003fc4070 */
[--C-:B------:R-:W-:Y:S01]  /*28b0*/  @!P0 IMAD.IADD R126, R126, 0x1, -R15.reuse ;  /* 0x000000017e7e8824 */ /* 0x100fe200078e0a0f */
[----:B------:R-:W-:Y:S01]  /*28c0*/  ISETP.GT.U32.AND P0, PT, R15, R119, PT ;  /* 0x000000770f00720c */ /* 0x000fe20003f04070 */
[--C-:B------:R-:W-:Y:S01]  /*28d0*/  @!P2 IMAD.IADD R125, R125, 0x1, -R15.reuse ;  /* 0x000000017d7da824 */ /* 0x100fe200078e0a0f */
[----:B------:R-:W-:Y:S01]  /*28e0*/  ISETP.GT.U32.AND P2, PT, R15, R118, PT ;  /* 0x000000760f00720c */ /* 0x000fe20003f44070 */
[----:B------:R-:W-:-:S02]  /*28f0*/  @!P4 IMAD.IADD R123, R123, 0x1, -R15 ;  /* 0x000000017b7bc824 */ /* 0x000fc400078e0a0f */
[--C-:B------:R-:W-:Y:S02]  /*2900*/  @!P1 IMAD.IADD R121, R121, 0x1, -R15.reuse ;  /* 0x0000000179799824 */ /* 0x100fe400078e0a0f */
[--C-:B------:R-:W-:Y:S02]  /*2910*/  @!P3 IMAD.IADD R124, R124, 0x1, -R15.reuse ;  /* 0x000000017c7cb824 */ /* 0x100fe400078e0a0f */
[--C-:B------:R-:W-:Y:S02]  /*2920*/  @!P5 IMAD.IADD R122, R122, 0x1, -R15.reuse ;  /* 0x000000017a7ad824 */ /* 0x100fe400078e0a0f */
[--C-:B------:R-:W-:Y:S02]  /*2930*/  @!P6 IMAD.IADD R120, R120, 0x1, -R15.reuse ;  /* 0x000000017878e824 */ /* 0x100fe400078e0a0f */
[--C-:B------:R-:W-:Y:S02]  /*2940*/  @!P0 IMAD.IADD R119, R119, 0x1, -R15.reuse ;  /* 0x0000000177778824 */ /* 0x100fe400078e0a0f */
[----:B------:R-:W-:Y:S01]  /*2950*/  @!P2 IMAD.IADD R118, R118, 0x1, -R15 ;  /* 0x000000017676a824 */ /* 0x000fe200078e0a0f */
[----:B------:R-:W-:-:S02]  /*2960*/  IABS R104, R156 ;  /* 0x0000009c00687213 */ /* 0x000fc40000000000 */
[----:B------:R-:W-:Y:S02]  /*2970*/  IABS R103, R0 ;  /* 0x0000000000677213 */ /* 0x000fe40000000000 */
[----:B----4-:R-:W-:-:S05]  /*2980*/  IABS R117, R6 ;  /* 0x0000000600757213 */ /* 0x010fca0000000000 */
[----:B------:R-:W-:Y:S01]  /*2990*/  IMAD.HI.U32 R4, R18, R117, RZ ;  /* 0x0000007512047227 */ /* 0x000fe200078e00ff */
[----:B-----5:R-:W-:-:S03]  /*29a0*/  IABS R116, R8 ;  /* 0x0000000800747213 */ /* 0x020fc60000000000 */
[----:B------:R-:W-:Y:S02]  /*29b0*/  IMAD.MOV R8, RZ, RZ, -R4 ;  /* 0x000000ffff087224 */ /* 0x000fe400078e0a04 */
[----:B------:R-:W-:-:S04]  /*29c0*/  IMAD.HI.U32 R4, R18, R114, RZ ;  /* 0x0000007212047227 */ /* 0x000fc800078e00ff */
[----:B------:R-:W-:-:S04]  /*29d0*/  IMAD.HI.U32 R5, R18, R116, RZ ;  /* 0x0000007412057227 */ /* 0x000fc800078e00ff */
[----:B------:R-:W-:Y:S02]  /*29e0*/  IMAD.MOV R4, RZ, RZ, -R4 ;  /* 0x000000ffff047224 */ /* 0x000fe400078e0a04 */
[----:B------:R-:W-:-:S04]  /*29f0*/  IMAD.HI.U32 R6, R18, R115, RZ ;  /* 0x0000007312067227 */ /* 0x000fc800078e00ff */
[----:B------:R-:W-:Y:S02]  /*2a00*/  IMAD.MOV R5, RZ, RZ, -R5 ;  /* 0x000000ffff057224 */ /* 0x000fe400078e0a05 */
[----:B------:R-:W-:Y:S02]  /*2a10*/  IMAD R114, R15, R4, R114 ;  /* 0x000000040f727224 */ /* 0x000fe400078e0272 */
[----:B------:R-:W-:-:S04]  /*2a20*/  IMAD.HI.U32 R4, R18, R112, RZ ;  /* 0x0000007012047227 */ /* 0x000fc800078e00ff */
[----:B------:R-:W-:Y:S02]  /*2a30*/  IMAD.MOV R6, RZ, RZ, -R6 ;  /* 0x000000ffff067224 */ /* 0x000fe400078e0a06 */
[----:B------:R-:W-:Y:S02]  /*2a40*/  IMAD R116, R15, R5, R116 ;  /* 0x000000050f747224 */ /* 0x000fe400078e0274 */
[----:B------:R-:W-:-:S04]  /*2a50*/  IMAD.HI.U32 R5, R18, R113, RZ ;  /* 0x0000007112057227 */ /* 0x000fc800078e00ff */
[----:B------:R-:W-:Y:S02]  /*2a60*/  IMAD.MOV R7, RZ, RZ, -R4 ;  /* 0x000000ffff077224 */ /* 0x000fe400078e0a04 */
[----:B------:R-:W-:Y:S01]  /*2a70*/  IMAD.HI.U32 R4, R18, R109, RZ ;  /* 0x0000006d12047227 */ /* 0x000fe200078e00ff */
[----:B------:R-:W-:-:S03]  /*2a80*/  ISETP.GT.U32.AND P4, PT, R15, R116, PT ;  /* 0x000000740f00720c */ /* 0x000fc60003f84070 */
[----:B------:R-:W-:Y:S02]  /*2a90*/  IMAD R115, R15, R6, R115 ;  /* 0x000000060f737224 */ /* 0x000fe400078e0273 */
[----:B------:R-:W-:Y:S02]  /*2aa0*/  IMAD.MOV R6, RZ, RZ, -R5 ;  /* 0x000000ffff067224 */ /* 0x000fe400078e0a05 */
[----:B------:R-:W-:-:S04]  /*2ab0*/  IMAD.HI.U32 R5, R18, R111, RZ ;  /* 0x0000006f12057227 */ /* 0x000fc800078e00ff */
[----:B------:R-:W-:Y:S01]  /*2ac0*/  IMAD.MOV R4, RZ, RZ, -R4 ;  /* 0x000000ffff047224 */ /* 0x000fe200078e0a04 */
[C---:B------:R-:W-:Y:S01]  /*2ad0*/  ISETP.GT.U32.AND P1, PT, R15.reuse, R114, PT ;  /* 0x000000720f00720c */ /* 0x040fe20003f24070 */
[C---:B------:R-:W-:Y:S02]  /*2ae0*/  IMAD R117, R15.reuse, R8, R117 ;  /* 0x000000080f757224 */ /* 0x040fe400078e0275 */
[----:B------:R-:W-:Y:S02]  /*2af0*/  IMAD.MOV R8, RZ, RZ, -R5 ;  /* 0x000000ffff087224 */ /* 0x000fe400078e0a05 */
[C---:B------:R-:W-:Y:S02]  /*2b00*/  IMAD R109, R15.reuse, R4, R109 ;  /* 0x000000040f6d7224 */ /* 0x040fe400078e026d */
[----:B------:R-:W-:Y:S01]  /*2b10*/  IMAD.HI.U32 R4, R18, R107, RZ ;  /* 0x0000006b12047227 */ /* 0x000fe200078e00ff */
[----:B------:R-:W-:-:S03]  /*2b20*/  ISETP.GT.U32.AND P3, PT, R15, R117, PT ;  /* 0x000000750f00720c */ /* 0x000fc60003f64070 */
[C---:B------:R-:W-:Y:S01]  /*2b30*/  IMAD R111, R15.reuse, R8, R111 ;  /* 0x000000080f6f7224 */ /* 0x040fe200078e026f */
[C---:B------:R-:W-:Y:S01]  /*2b40*/  ISETP.GT.U32.AND P5, PT, R15.reuse, R115, PT ;  /* 0x000000730f00720c */ /* 0x040fe20003fa4070 */
[C---:B------:R-:W-:Y:S02]  /*2b50*/  IMAD R113, R15.reuse, R6, R113 ;  /* 0x000000060f717224 */ /* 0x040fe400078e0271 */
[C---:B------:R-:W-:Y:S02]  /*2b60*/  IMAD R112, R15.reuse, R7, R112 ;  /* 0x000000070f707224 */ /* 0x040fe400078e0270 */
[----:B------:R-:W-:Y:S02]  /*2b70*/  IMAD.MOV R8, RZ, RZ, -R4 ;  /* 0x000000ffff087224 */ /* 0x000fe400078e0a04 */
[----:B------:R-:W-:Y:S01]  /*2b80*/  IMAD.HI.U32 R6, R18, R110, RZ ;  /* 0x0000006e12067227 */ /* 0x000fe200078e00ff */
[----:B------:R-:W-:-:S03]  /*2b90*/  ISETP.GT.U32.AND P6, PT, R15, R113, PT ;  /* 0x000000710f00720c */ /* 0x000fc60003fc4070 */
[----:B------:R-:W-:Y:S01]  /*2ba0*/  IMAD.HI.U32 R5, R18, R108, RZ ;  /* 0x0000006c12057227 */ /* 0x000fe200078e00ff */
[C---:B------:R-:W-:Y:S02]  /*2bb0*/  ISETP.GT.U32.AND P0, PT, R15.reuse, R112, PT ;  /* 0x000000700f00720c */ /* 0x040fe40003f04070 */
[C---:B------:R-:W-:Y:S01]  /*2bc0*/  ISETP.GT.U32.AND P2, PT, R15.reuse, R111, PT ;  /* 0x0000006f0f00720c */ /* 0x040fe20003f44070 */
[C---:B------:R-:W-:Y:S02]  /*2bd0*/  IMAD R107, R15.reuse, R8, R107 ;  /* 0x000000080f6b7224 */ /* 0x040fe400078e026b */
[----:B------:R-:W-:Y:S01]  /*2be0*/  @!P4 IMAD.IADD R116, R116, 0x1, -R15 ;  /* 0x000000017474c824 */ /* 0x000fe200078e0a0f */
[----:B------:R-:W-:Y:S01]  /*2bf0*/  ISETP.GT.U32.AND P4, PT, R15, R109, PT ;  /* 0x0000006d0f00720c */ /* 0x000fe20003f84070 */
[----:B------:R-:W-:Y:S02]  /*2c00*/  IMAD.MOV R6, RZ, RZ, -R6 ;  /* 0x000000ffff067224 */ /* 0x000fe400078e0a06 */
[----:B------:R-:W-:-:S02]  /*2c10*/  IMAD.MOV R5, RZ, RZ, -R5 ;  /* 0x000000ffff057224 */ /* 0x000fc400078e0a05 */
[--C-:B------:R-:W-:Y:S01]  /*2c20*/  @!P1 IMAD.IADD R114, R114, 0x1, -R15.reuse ;  /* 0x0000000172729824 */ /* 0x100fe200078e0a0f */
[C---:B------:R-:W-:Y:S01]  /*2c30*/  ISETP.GT.U32.AND P1, PT, R15.reuse, R107, PT ;  /* 0x0000006b0f00720c */ /* 0x040fe20003f24070 */
[C---:B------:R-:W-:Y:S02]  /*2c40*/  IMAD R110, R15.reuse, R6, R110 ;  /* 0x000000060f6e7224 */ /* 0x040fe400078e026e */
[----:B------:R-:W-:Y:S02]  /*2c50*/  IMAD R108, R15, R5, R108 ;  /* 0x000000050f6c7224 */ /* 0x000fe400078e026c */
[--C-:B------:R-:W-:Y:S01]  /*2c60*/  @!P3 IMAD.IADD R117, R117, 0x1, -R15.reuse ;  /* 0x000000017575b824 */ /* 0x100fe200078e0a0f */
[----:B------:R-:W-:Y:S01]  /*2c70*/  ISETP.GT.U32.AND P3, PT, R15, R110, PT ;  /* 0x0000006e0f00720c */ /* 0x000fe20003f64070 */
[--C-:B------:R-:W-:Y:S01]  /*2c80*/  @!P5 IMAD.IADD R115, R115, 0x1, -R15.reuse ;  /* 0x000000017373d824 */ /* 0x100fe200078e0a0f */
[----:B------:R-:W-:Y:S01]  /*2c90*/  ISETP.GT.U32.AND P5, PT, R15, R108, PT ;  /* 0x0000006c0f00720c */ /* 0x000fe20003fa4070 */
[----:B------:R-:W-:-:S02]  /*2ca0*/  @!P6 IMAD.IADD R113, R113, 0x1, -R15 ;  /* 0x000000017171e824 */ /* 0x000fc400078e0a0f */
[--C-:B------:R-:W-:Y:S01]  /*2cb0*/  @!P0 IMAD.IADD R112, R112, 0x1, -R15.reuse ;  /* 0x0000000170708824 */ /* 0x100fe200078e0a0f */
[----:B------:R-:W-:Y:S01]  /*2cc0*/  ISETP.GT.U32.AND P0, PT, R15, R118, PT ;  /* 0x000000760f00720c */ /* 0x000fe20003f04070 */
[--C-:B------:R-:W-:Y:S01]  /*2cd0*/  @!P2 IMAD.IADD R111, R111, 0x1, -R15.reuse ;  /* 0x000000016f6fa824 */ /* 0x100fe200078e0a0f */
[----:B------:R-:W-:Y:S01]  /*2ce0*/  ISETP.GT.U32.AND P2, PT, R15, R117, PT ;  /* 0x000000750f00720c */ /* 0x000fe20003f44070 */
[----:B------:R-:W-:Y:S01]  /*2cf0*/  @!P4 IMAD.IADD R109, R109, 0x1, -R15 ;  /* 0x000000016d6dc824 */ /* 0x000fe200078e0a0f */
[----:B------:R-:W-:Y:S01]  /*2d00*/  ISETP.GT.U32.AND P4, PT, R15, R115, PT ;  /* 0x000000730f00720c */ /* 0x000fe20003f84070 */
[----:B------:R-:W-:-:S04]  /*2d10*/  IMAD.HI.U32 R5, R18, R106, RZ ;  /* 0x0000006a12057227 */ /* 0x000fc800078e00ff */
[----:B------:R-:W-:Y:S01]  /*2d20*/  @!P1 IMAD.IADD R107, R107, 0x1, -R15 ;  /* 0x000000016b6b9824 */ /* 0x000fe200078e0a0f */
[----:B------:R-:W-:Y:S01]  /*2d30*/  ISETP.GT.U32.AND P1, PT, R15, R113, PT ;  /* 0x000000710f00720c */ /* 0x000fe20003f24070 */
[----:B------:R-:W-:-:S04]  /*2d40*/  IMAD.HI.U32 R4, R18, R104, RZ ;  /* 0x0000006812047227 */ /* 0x000fc800078e00ff */
[----:B------:R-:W-:-:S04]  /*2d50*/  IMAD.HI.U32 R6, R18, R105, RZ ;  /* 0x0000006912067227 */ /* 0x000fc800078e00ff */
[----:B------:R-:W-:Y:S02]  /*2d60*/  IMAD.MOV R5, RZ, RZ, -R5 ;  /* 0x000000ffff057224 */ /* 0x000fe400078e0a05 */
[----:B------:R-:W-:Y:S02]  /*2d70*/  IMAD.MOV R4, RZ, RZ, -R4 ;  /* 0x000000ffff047224 */ /* 0x000fe400078e0a04 */
[--C-:B------:R-:W-:Y:S01]  /*2d80*/  @!P3 IMAD.IADD R110, R110, 0x1, -R15.reuse ;  /* 0x000000016e6eb824 */ /* 0x100fe200078e0a0f */
[C---:B------:R-:W-:Y:S01]  /*2d90*/  ISETP.GT.U32.AND P3, PT, R15.reuse, R116, PT ;  /* 0x000000740f00720c */ /* 0x040fe20003f64070 */
[----:B------:R-:W-:Y:S01]  /*2da0*/  @!P5 IMAD.IADD R108, R108, 0x1, -R15 ;  /* 0x000000016c6cd824 */ /* 0x000fe200078e0a0f */
[C---:B------:R-:W-:Y:S01]  /*2db0*/  ISETP.GT.U32.AND P5, PT, R15.reuse, R114, PT ;  /* 0x000000720f00720c */ /* 0x040fe20003fa4070 */
[----:B------:R-:W-:Y:S02]  /*2dc0*/  IMAD.MOV R6, RZ, RZ, -R6 ;  /* 0x000000ffff067224 */ /* 0x000fe400078e0a06 */
[----:B------:R-:W-:-:S02]  /*2dd0*/  IMAD R106, R15, R5, R106 ;  /* 0x000000050f6a7224 */ /* 0x000fc400078e026a */
[----:B------:R-:W-:-:S04]  /*2de0*/  IMAD.HI.U32 R5, R18, R103, RZ ;  /* 0x0000006712057227 */ /* 0x000fc800078e00ff */
[C---:B------:R-:W-:Y:S02]  /*2df0*/  IMAD R104, R15.reuse, R4, R104 ;  /* 0x000000040f687224 */ /* 0x040fe400078e0268 */
[--C-:B------:R-:W-:Y:S01]  /*2e00*/  @!P0 IMAD.IADD R118, R118, 0x1, -R15.reuse ;  /* 0x0000000176768824 */ /* 0x100fe200078e0a0f */
[----:B------:R-:W-:Y:S01]  /*2e10*/  ISETP.GT.U32.AND P0, PT, R15, R112, PT ;  /* 0x000000700f00720c */ /* 0x000fe20003f04070 */
[--C-:B------:R-:W-:Y:S01]  /*2e20*/  @!P2 IMAD.IADD R117, R117, 0x1, -R15.reuse ;  /* 0x000000017575a824 */ /* 0x100fe200078e0a0f */
[----:B------:R-:W-:Y:S01]  /*2e30*/  ISETP.GT.U32.AND P2, PT, R15, R111, PT ;  /* 0x0000006f0f00720c */ /* 0x000fe20003f44070 */
[----:B------:R-:W-:Y:S01]  /*2e40*/  @!P4 IMAD.IADD R115, R115, 0x1, -R15 ;  /* 0x000000017373c824 */ /* 0x000fe200078e0a0f */
[C---:B------:R-:W-:Y:S01]  /*2e50*/  ISETP.GT.U32.AND P4, PT, R15.reuse, R109, PT ;  /* 0x0000006d0f00720c */ /* 0x040fe20003f84070 */
[----:B------:R-:W-:Y:S02]  /*2e60*/  IMAD R105, R15, R6, R105 ;  /* 0x000000060f697224 */ /* 0x000fe400078e0269 */
[----:B------:R-:W-:-:S04]  /*2e70*/  IMAD.HI.U32 R4, R18, R102, RZ ;  /* 0x0000006612047227 */ /* 0x000fc800078e00ff */
[----:B------:R-:W-:Y:S02]  /*2e80*/  IMAD.MOV R6, RZ, RZ, -R5 ;  /* 0x000000ffff067224 */ /* 0x000fe400078e0a05 */
[----:B------:R-:W-:Y:S01]  /*2e90*/  @!P1 IMAD.IADD R113, R113, 0x1, -R15 ;  /* 0x0000000171719824 */ /* 0x000fe200078e0a0f */
[C---:B------:R-:W-:Y:S01]  /*2ea0*/  ISETP.GT.U32.AND P1, PT, R15.reuse, R106, PT ;  /* 0x0000006a0f00720c */ /* 0x040fe20003f24070 */
[----:B------:R-:W-:Y:S01]  /*2eb0*/  IMAD.MOV R7, RZ, RZ, -R4 ;  /* 0x000000ffff077224 */ /* 0x000fe200078e0a04 */
[C---:B------:R-:W-:Y:S01]  /*2ec0*/  ISETP.GT.U32.AND P6, PT, R15.reuse, R119, PT ;  /* 0x000000770f00720c */ /* 0x040fe20003fc4070 */
[----:B------:R-:W-:Y:S02]  /*2ed0*/  IMAD R103, R15, R6, R103 ;  /* 0x000000060f677224 */ /* 0x000fe400078e0267 */
[----:B------:R-:W-:-:S04]  /*2ee0*/  IMAD.HI.U32 R4, R18, R99, RZ ;  /* 0x0000006312047227 */ /* 0x000fc800078e00ff */
[----:B------:R-:W-:-:S04]  /*2ef0*/  IMAD.HI.U32 R6, R18, R100, RZ ;  /* 0x0000006412067227 */ /* 0x000fc800078e00ff */
[C---:B------:R-:W-:Y:S02]  /*2f00*/  IMAD R102, R15.reuse, R7, R102 ;  /* 0x000000070f667224 */ /* 0x040fe400078e0266 */
[----:B------:R-:W-:Y:S02]  /*2f10*/  IMAD.MOV R4, RZ, RZ, -R4 ;  /* 0x000000ffff047224 */ /* 0x000fe400078e0a04 */
[--C-:B------:R-:W-:Y:S01]  /*2f20*/  @!P3 IMAD.IADD R116, R116, 0x1, -R15.reuse ;  /* 0x000000017474b824 */ /* 0x100fe200078e0a0f */
[C---:B------:R-:W-:Y:S01]  /*2f30*/  ISETP.GT.U32.AND P3, PT, R15.reuse, R110, PT ;  /* 0x0000006e0f00720c */ /* 0x040fe20003f64070 */
[----:B------:R-:W-:Y:S01]  /*2f40*/  @!P5 IMAD.IADD R114, R114, 0x1, -R15 ;  /* 0x000000017272d824 */ /* 0x000fe200078e0a0f */
[----:B------:R-:W-:Y:S01]  /*2f50*/  ISETP.GT.U32.AND P5, PT, R15, R108, PT ;  /* 0x0000006c0f00720c */ /* 0x000fe20003fa4070 */
[----:B------:R-:W-:-:S04]  /*2f60*/  IMAD.HI.U32 R5, R18, R101, RZ ;  /* 0x0000006512057227 */ /* 0x000fc800078e00ff */
[----:B------:R-:W-:Y:S02]  /*2f70*/  IMAD.MOV R6, RZ, RZ, -R6 ;  /* 0x000000ffff067224 */ /* 0x000fe400078e0a06 */
[C---:B------:R-:W-:Y:S02]  /*2f80*/  IMAD R99, R15.reuse, R4, R99 ;  /* 0x000000040f637224 */ /* 0x040fe400078e0263 */
[--C-:B------:R-:W-:Y:S01]  /*2f90*/  @!P0 IMAD.IADD R112, R112, 0x1, -R15.reuse ;  /* 0x0000000170708824 */ /* 0x100fe200078e0a0f */
[----:B------:R-:W-:Y:S01]  /*2fa0*/  ISETP.GT.U32.AND P0, PT, R15, R105, PT ;  /* 0x000000690f00720c */ /* 0x000fe20003f04070 */
[--C-:B------:R-:W-:Y:S01]  /*2fb0*/  @!P2 IMAD.IADD R111, R111, 0x1, -R15.reuse ;  /* 0x000000016f6fa824 */ /* 0x100fe200078e0a0f */
[----:B------:R-:W-:Y:S01]  /*2fc0*/  ISETP.GT.U32.AND P2, PT, R15, R104, PT ;  /* 0x000000680f00720c */ /* 0x000fe20003f44070 */
[----:B------:R-:W-:Y:S01]  /*2fd0*/  @!P4 IMAD.IADD R109, R109, 0x1, -R15 ;  /* 0x000000016d6dc824 */ /* 0x000fe200078e0a0f */
[----:B------:R-:W-:Y:S01]  /*2fe0*/  ISETP.GT.U32.AND P4, PT, R15, R102, PT ;  /* 0x000000660f00720c */ /* 0x000fe20003f84070 */
[----:B------:R-:W-:-:S02]  /*2ff0*/  IMAD.MOV R8, RZ, RZ, -R5 ;  /* 0x000000ffff087224 */ /* 0x000fc400078e0a05 */
[----:B------:R-:W-:Y:S02]  /*3000*/  IMAD R100, R15, R6, R100 ;  /* 0x000000060f647224 */ /* 0x000fe400078e0264 */
[----:B------:R-:W-:-:S04]  /*3010*/  IMAD.HI.U32 R5, R18, R98, RZ ;  /* 0x0000006212057227 */ /* 0x000fc800078e00ff */
[----:B------:R-:W-:-:S04]  /*3020*/  IMAD.HI.U32 R4, R18, R97, RZ ;  /* 0x0000006112047227 */ /* 0x000fc800078e00ff */
[----:B------:R-:W-:-:S04]  /*3030*/  IMAD.HI.U32 R6, R18, R95, RZ ;  /* 0x0000005f12067227 */ /* 0x000fc800078e00ff */
[----:B------:R-:W-:Y:S01]  /*3040*/  @!P1 IMAD.IADD R106, R106, 0x1, -R15 ;  /* 0x000000016a6a9824 */ /* 0x000fe200078e0a0f */
[C---:B------:R-:W-:Y:S01]  /*3050*/  ISETP.GT.U32.AND P1, PT, R15.reuse, R99, PT ;  /* 0x000000630f00720c */ /* 0x040fe20003f24070 */
[----:B------:R-:W-:Y:S02]  /*3060*/  IMAD R101, R15, R8, R101 ;  /* 0x000000080f657224 */ /* 0x000fe400078e0265 */
[----:B------:R-:W-:Y:S02]  /*3070*/  IMAD.MOV R5, RZ, RZ, -R5 ;  /* 0x000000ffff057224 */ /* 0x000fe400078e0a05 */
[----:B------:R-:W-:Y:S02]  /*3080*/  IMAD.MOV R8, RZ, RZ, -R4 ;  /* 0x000000ffff087224 */ /* 0x000fe400078e0a04 */
[----:B------:R-:W-:Y:S02]  /*3090*/  IMAD.MOV R6, RZ, RZ, -R6 ;  /* 0x000000ffff067224 */ /* 0x000fe400078e0a06 */
[----:B------:R-:W-:Y:S01]  /*30a0*/  @!P6 IMAD.IADD R119, R119, 0x1, -R15 ;  /* 0x000000017777e824 */ /* 0x000fe200078e0a0f */
[C---:B------:R-:W-:Y:S01]  /*30b0*/  ISETP.GT.U32.AND P6, PT, R15.reuse, R107, PT ;  /* 0x0000006b0f00720c */ /* 0x040fe20003fc4070 */
[----:B------:R-:W-:-:S02]  /*30c0*/  IMAD R98, R15, R5, R98 ;  /* 0x000000050f627224 */ /* 0x000fc400078e0262 */
[C---:B------:R-:W-:Y:S02]  /*30d0*/  IMAD R97, R15.reuse, R8, R97 ;  /* 0x000000080f617224 */ /* 0x040fe400078e0261 */
[C---:B------:R-:W-:Y:S02]  /*30e0*/  IMAD R95, R15.reuse, R6, R95 ;  /* 0x000000060f5f7224 */ /* 0x040fe400078e025f */
[--C-:B------:R-:W-:Y:S01]  /*30f0*/  @!P3 IMAD.IADD R110, R110, 0x1, -R15.reuse ;  /* 0x000000016e6eb824 */ /* 0x100fe200078e0a0f */
[C---:B------:R-:W-:Y:S01]  /*3100*/  ISETP.GT.U32.AND P3, PT, R15.reuse, R103, PT ;  /* 0x000000670f00720c */ /* 0x040fe20003f64070 */
[----:B------:R-:W-:Y:S01]  /*3110*/  @!P5 IMAD.IADD R108, R108, 0x1, -R15 ;  /* 0x000000016c6cd824 */ /* 0x000fe200078e0a0f */
[----:B------:R-:W-:Y:S01]  /*3120*/  ISETP.GT.U32.AND P5, PT, R15, R101, PT ;  /* 0x000000650f00720c */ /* 0x000fe20003fa4070 */
[----:B------:R-:W-:-:S04]  /*3130*/  IMAD.HI.U32 R5, R18, R96, RZ ;  /* 0x0000006012057227 */ /* 0x000fc800078e00ff */
[----:B------:R-:W-:-:S04]  /*3140*/  IMAD.HI.U32 R4, R18, R94, RZ ;  /* 0x0000005e12047227 */ /* 0x000fc800078e00ff */
[--C-:B------:R-:W-:Y:S01]  /*3150*/  @!P0 IMAD.IADD R105, R105, 0x1, -R15.reuse ;  /* 0x0000000169698824 */ /* 0x100fe200078e0a0f */
[C---:B------:R-:W-:Y:S01]  /*3160*/  ISETP.GT.U32.AND P0, PT, R15.reuse, R98, PT ;  /* 0x000000620f00720c */ /* 0x040fe20003f04070 */
[--C-:B------:R-:W-:Y:S01]  /*3170*/  @!P2 IMAD.IADD R104, R104, 0x1, -R15.reuse ;  /* 0x000000016868a824 */ /* 0x100fe200078e0a0f */
[C---:B------:R-:W-:Y:S01]  /*3180*/  ISETP.GT.U32.AND P2, PT, R15.reuse, R97, PT ;  /* 0x000000610f00720c */ /* 0x040fe20003f44070 */
[----:B------:R-:W-:Y:S01]  /*3190*/  @!P4 IMAD.IADD R102, R102, 0x1, -R15 ;  /* 0x000000016666c824 */ /* 0x000fe200078e0a0f */
[----:B------:R-:W-:Y:S01]  /*31a0*/  ISETP.GT.U32.AND P4, PT, R15, R95, PT ;  /* 0x0000005f0f00720c */ /* 0x000fe20003f84070 */
[----:B------:R-:W-:Y:S02]  /*31b0*/  IMAD.MOV R5, RZ, RZ, -R5 ;  /* 0x000000ffff057224 */ /* 0x000fe400078e0a05 */
[----:B------:R-:W-:Y:S02]  /*31c0*/  IMAD.MOV R4, RZ, RZ, -R4 ;  /* 0x000000ffff047224 */ /* 0x000fe400078e0a04 */
[----:B------:R-:W-:Y:S01]  /*31d0*/  @!P1 IMAD.IADD R99, R99, 0x1, -R15 ;  /* 0x0000000163639824 */ /* 0x000fe200078e0a0f */
[C---:B------:R-:W-:Y:S01]  /*31e0*/  ISETP.GT.U32.AND P1, PT, R15.reuse, R105, PT ;  /* 0x000000690f00720c */ /* 0x040fe20003f24070 */
[----:B------:R-:W-:-:S02]  /*31f0*/  IMAD R96, R15, R5, R96 ;  /* 0x000000050f607224 */ /* 0x000fc400078e0260 */
[----:B------:R-:W-:Y:S02]  /*3200*/  IMAD R94, R15, R4, R94 ;  /* 0x000000040f5e7224 */ /* 0x000fe400078e025e */
[--C-:B------:R-:W-:Y:S01]  /*3210*/  @!P6 IMAD.IADD R107, R107, 0x1, -R15.reuse ;  /* 0x000000016b6be824 */ /* 0x100fe200078e0a0f */
[----:B------:R-:W-:Y:S01]  /*3220*/  ISETP.GT.U32.AND P6, PT, R15, R100, PT ;  /* 0x000000640f00720c */ /* 0x000fe20003fc4070 */
[--C-:B------:R-:W-:Y:S01]  /*3230*/  @!P3 IMAD.IADD R103, R103, 0x1, -R15.reuse ;  /* 0x000000016767b824 */ /* 0x100fe200078e0a0f */
[----:B------:R-:W-:Y:S01]  /*3240*/  ISETP.GT.U32.AND P3, PT, R15, R96, PT ;  /* 0x000000600f00720c */ /* 0x000fe20003f64070 */
[----:B------:R-:W-:Y:S01]  /*3250*/  @!P5 IMAD.IADD R101, R101, 0x1, -R15 ;  /* 0x000000016565d824 */ /* 0x000fe200078e0a0f */
[----:B------:R-:W-:Y:S01]  /*3260*/  ISETP.GT.U32.AND P5, PT, R15, R94, PT ;  /* 0x0000005e0f00720c */ /* 0x000fe20003fa4070 */
[----:B------:R-:W-:-:S04]  /*3270*/  IMAD.HI.U32 R5, R18, R93, RZ ;  /* 0x0000005d12057227 */ /* 0x000fc800078e00ff */
[--C-:B------:R-:W-:Y:S01]  /*3280*/  @!P0 IMAD.IADD R98, R98, 0x1, -R15.reuse ;  /* 0x0000000162628824 */ /* 0x100fe200078e0a0f */
[----:B------:R-:W-:Y:S01]  /*3290*/  ISETP.GT.U32.AND P0, PT, R15, R104, PT ;  /* 0x000000680f00720c */ /* 0x000fe20003f04070 */
[--C-:B------:R-:W-:Y:S01]  /*32a0*/  @!P2 IMAD.IADD R97, R97, 0x1, -R15.reuse ;  /* 0x000000016161a824 */ /* 0x100fe200078e0a0f */
[----:B------:R-:W-:Y:S01]  /*32b0*/  ISETP.GT.U32.AND P2, PT, R15, R103, PT ;  /* 0x000000670f00720c */ /* 0x000fe20003f44070 */
[----:B------:R-:W-:Y:S01]  /*32c0*/  @!P4 IMAD.IADD R95, R95, 0x1, -R15 ;  /* 0x000000015f5fc824 */ /* 0x000fe200078e0a0f */
[----:B------:R-:W-:Y:S01]  /*32d0*/  ISETP.GT.U32.AND P4, PT, R15, R101, PT ;  /* 0x000000650f00720c */ /* 0x000fe20003f84070 */
[----:B------:R-:W-:Y:S02]  /*32e0*/  IMAD.MOV R6, RZ, RZ, -R5 ;  /* 0x000000ffff067224 */ /* 0x000fe400078e0a05 */
[----:B------:R-:W-:-:S04]  /*32f0*/  IMAD.HI.U32 R5, R18, R91, RZ ;  /* 0x0000005b12057227 */ /* 0x000fc800078e00ff */
[----:B------:R-:W-:Y:S01]  /*3300*/  @!P1 IMAD.IADD R105, R105, 0x1, -R15 ;  /* 0x0000000169699824 */ /* 0x000fe200078e0a0f */
[----:B------:R-:W-:Y:S01]  /*3310*/  ISETP.GT.U32.AND P1, PT, R15, R99, PT ;  /* 0x000000630f00720c */ /* 0x000fe20003f24070 */
[----:B------:R-:W-:-:S04]  /*3320*/  IMAD.HI.U32 R4, R18, R92, RZ ;  /* 0x0000005c12047227 */ /* 0x000fc800078e00ff */
[----:B------:R-:W-:Y:S02]  /*3330*/  IMAD.MOV R8, RZ, RZ, -R5 ;  /* 0x000000ffff087224 */ /* 0x000fe400078e0a05 */
[----:B------:R-:W-:Y:S02]  /*3340*/  @!P6 IMAD.IADD R100, R100, 0x1, -R15 ;  /* 0x000000016464e824 */ /* 0x000fe400078e0a0f */
[----:B------:R-:W-:Y:S01]  /*3350*/  IMAD.HI.U32 R5, R18, R88, RZ ;  /* 0x0000005812057227 */ /* 0x000fe200078e00ff */
[----:B------:R-:W-:-:S03]  /*3360*/  ISETP.GT.U32.AND P6, PT, R15, R106, PT ;  /* 0x0000006a0f00720c */ /* 0x000fc60003fc4070 */
        /* <DEDUP_REMOVED lines=19> */
[----:B------:R-:W-:Y:S01]  /*34a0*/  @!P1 IMAD.IADD R99, R99, 0x1, -R15 ;  /* 0x0000000163639824 */ /* 0x000fe200078e0a0f */
[C---:B------:R-:W-:Y:S01]  /*34b0*/  ISETP.GT.U32.AND P1, PT, R15.reuse, R92, PT ;  /* 0x0000005c0f00720c */ /* 0x040fe20003f24070 */
[----:B------:R-:W-:Y:S02]  /*34c0*/  IMAD R90, R15, R6, R90 ;  /* 0x000000060f5a7224 */ /* 0x000fe400078e025a */
[----:B------:R-:W-:Y:S02]  /*34d0*/  IMAD.MOV R4, RZ, RZ, -R4 ;  /* 0x000000ffff047224 */ /* 0x000fe400078e0a04 */
[----:B------:R-:W-:-:S04]  /*34e0*/  IMAD.HI.U32 R6, R18, R85, RZ ;  /* 0x0000005512067227 */ /* 0x000fc800078e00ff */
[----:B------:R-:W-:Y:S02]  /*34f0*/  IMAD.MOV R5, RZ, RZ, -R5 ;  /* 0x000000ffff057224 */ /* 0x000fe400078e0a05 */
[C---:B------:R-:W-:Y:S02]  /*3500*/  IMAD R91, R15.reuse, R8, R91 ;  /* 0x000000080f5b7224 */ /* 0x040fe400078e025b */
[C---:B------:R-:W-:Y:S02]  /*3510*/  IMAD R89, R15.reuse, R4, R89 ;  /* 0x000000040f597224 */ /* 0x040fe400078e0259 */
[----:B------:R-:W-:Y:S02]  /*3520*/  IMAD.MOV R6, RZ, RZ, -R6 ;  /* 0x000000ffff067224 */ /* 0x000fe400078e0a06 */
[C---:B------:R-:W-:Y:S02]  /*3530*/  IMAD R86, R15.reuse, R5, R86 ;  /* 0x000000050f567224 */ /* 0x040fe400078e0256 */
[--C-:B------:R-:W-:Y:S01]  /*3540*/  @!P6 IMAD.IADD R106, R106, 0x1, -R15.reuse ;  /* 0x000000016a6ae824 */ /* 0x100fe200078e0a0f */
[C---:B------:R-:W-:Y:S01]  /*3550*/  ISETP.GT.U32.AND P6, PT, R15.reuse, R94, PT ;  /* 0x0000005e0f00720c */ /* 0x040fe20003fc4070 */
[--C-:B------:R-:W-:Y:S01]  /*3560*/  @!P3 IMAD.IADD R102, R102, 0x1, -R15.reuse ;  /* 0x000000016666b824 */ /* 0x100fe200078e0a0f */
[C---:B------:R-:W-:Y:S01]  /*3570*/  ISETP.GT.U32.AND P3, PT, R15.reuse, R96, PT ;  /* 0x000000600f00720c */ /* 0x040fe20003f64070 */
[----:B------:R-:W-:Y:S01]  /*3580*/  @!P5 IMAD.IADD R100, R100, 0x1, -R15 ;  /* 0x000000016464d824 */ /* 0x000fe200078e0a0f */
[----:B------:R-:W-:Y:S01]  /*3590*/  ISETP.GT.U32.AND P5, PT, R15, R93, PT ;  /* 0x0000005d0f00720c */ /* 0x000fe20003fa4070 */
[----:B------:R-:W-:-:S04]  /*35a0*/  IMAD.HI.U32 R4, R18, R87, RZ ;  /* 0x0000005712047227 */ /* 0x000fc800078e00ff */
[----:B------:R-:W-:-:S04]  /*35b0*/  IMAD.HI.U32 R5, R18, R83, RZ ;  /* 0x0000005312057227 */ /* 0x000fc800078e00ff */
[C---:B------:R-:W-:Y:S02]  /*35c0*/  IMAD R85, R15.reuse, R6, R85 ;  /* 0x000000060f557224 */ /* 0x040fe400078e0255 */
[--C-:B------:R-:W-:Y:S01]  /*35d0*/  @!P0 IMAD.IADD R98, R98, 0x1, -R15.reuse ;  /* 0x0000000162628824 */ /* 0x100fe200078e0a0f */
[----:B------:R-:W-:Y:S01]  /*35e0*/  ISETP.GT.U32.AND P0, PT, R15, R91, PT ;  /* 0x0000005b0f00720c */ /* 0x000fe20003f04070 */
[--C-:B------:R-:W-:Y:S01]  /*35f0*/  @!P2 IMAD.IADD R97, R97, 0x1, -R15.reuse ;  /* 0x000000016161a824 */ /* 0x100fe200078e0a0f */
[----:B------:R-:W-:Y:S01]  /*3600*/  ISETP.GT.U32.AND P2, PT, R15, R90, PT ;  /* 0x0000005a0f00720c */ /* 0x000fe20003f44070 */
[----:B------:R-:W-:Y:S01]  /*3610*/  @!P4 IMAD.IADD R95, R95, 0x1, -R15 ;  /* 0x000000015f5fc824 */ /* 0x000fe200078e0a0f */
[----:B------:R-:W-:Y:S01]  /*3620*/  ISETP.GT.U32.AND P4, PT, R15, R88, PT ;  /* 0x000000580f00720c */ /* 0x000fe20003f84070 */
[----:B------:R-:W-:Y:S02]  /*3630*/  IMAD.MOV R8, RZ, RZ, -R4 ;  /* 0x000000ffff087224 */ /* 0x000fe400078e0a04 */
[----:B------:R-:W-:-:S02]  /*3640*/  IMAD.MOV R6, RZ, RZ, -R5 ;  /* 0x000000ffff067224 */ /* 0x000fc400078e0a05 */
[----:B------:R-:W-:-:S04]  /*3650*/  IMAD.HI.U32 R4, R18, R84, RZ ;  /* 0x0000005412047227 */ /* 0x000fc800078e00ff */
[----:B------:R-:W-:-:S04]  /*3660*/  IMAD.HI.U32 R5, R18, R81, RZ ;  /* 0x0000005112057227 */ /* 0x000fc800078e00ff */
[----:B------:R-:W-:Y:S01]  /*3670*/  @!P1 IMAD.IADD R92, R92, 0x1, -R15 ;  /* 0x000000015c5c9824 */ /* 0x000fe200078e0a0f */
[C---:B------:R-:W-:Y:S01]  /*3680*/  ISETP.GT.U32.AND P1, PT, R15.reuse, R85, PT ;  /* 0x000000550f00720c */ /* 0x040fe20003f24070 */
[C---:B------:R-:W-:Y:S02]  /*3690*/  IMAD R87, R15.reuse, R8, R87 ;  /* 0x000000080f577224 */ /* 0x040fe400078e0257 */
[----:B------:R-:W-:Y:S02]  /*36a0*/  IMAD.MOV R4, RZ, RZ, -R4 ;  /* 0x000000ffff047224 */ /* 0x000fe400078e0a04 */
[----:B------:R-:W-:Y:S02]  /*36b0*/  IMAD.MOV R8, RZ, RZ, -R5 ;  /* 0x000000ffff087224 */ /* 0x000fe400078e0a05 */
[C---:B------:R-:W-:Y:S02]  /*36c0*/  IMAD R84, R15.reuse, R4, R84 ;  /* 0x000000040f547224 */ /* 0x040fe400078e0254 */
[----:B------:R-:W-:-:S02]  /*36d0*/  IMAD R83, R15, R6, R83 ;  /* 0x000000060f537224 */ /* 0x000fc400078e0253 */
[C---:B------:R-:W-:Y:S02]  /*36e0*/  IMAD R81, R15.reuse, R8, R81 ;  /* 0x000000080f517224 */ /* 0x040fe400078e0251 */
[--C-:B------:R-:W-:Y:S01]  /*36f0*/  @!P3 IMAD.IADD R96, R96, 0x1, -R15.reuse ;  /* 0x000000016060b824 */ /* 0x100fe200078e0a0f */
[C---:B------:R-:W-:Y:S01]  /*3700*/  ISETP.GT.U32.AND P3, PT, R15.reuse, R89, PT ;  /* 0x000000590f00720c */ /* 0x040fe20003f64070 */
[--C-:B------:R-:W-:Y:S01]  /*3710*/  @!P6 IMAD.IADD R94, R94, 0x1, -R15.reuse ;  /* 0x000000015e5ee824 */ /* 0x100fe200078e0a0f */
[----:B------:R-:W-:Y:S01]  /*3720*/  ISETP.GT.U32.AND P6, PT, R15, R87, PT ;  /* 0x000000570f00720c */ /* 0x000fe20003fc4070 */
[----:B------:R-:W-:Y:S01]  /*3730*/  @!P5 IMAD.IADD R93, R93, 0x1, -R15 ;  /* 0x000000015d5dd824 */ /* 0x000fe200078e0a0f */
[----:B------:R-:W-:Y:S01]  /*3740*/  ISETP.GT.U32.AND P5, PT, R15, R86, PT ;  /* 0x000000560f00720c */ /* 0x000fe20003fa4070 */
[----:B------:R-:W-:-:S04]  /*3750*/  IMAD.HI.U32 R4, R18, R82, RZ ;  /* 0x0000005212047227 */ /* 0x000fc800078e00ff */
[--C-:B------:R-:W-:Y:S01]  /*3760*/  @!P0 IMAD.IADD R91, R91, 0x1, -R15.reuse ;  /* 0x000000015b5b8824 */ /* 0x100fe200078e0a0f */
[C---:B------:R-:W-:Y:S01]  /*3770*/  ISETP.GT.U32.AND P0, PT, R15.reuse, R84, PT ;  /* 0x000000540f00720c */ /* 0x040fe20003f04070 */
[--C-:B------:R-:W-:Y:S01]  /*3780*/  @!P2 IMAD.IADD R90, R90, 0x1, -R15.reuse ;  /* 0x000000015a5aa824 */ /* 0x100fe200078e0a0f */
[C---:B------:R-:W-:Y:S01]  /*3790*/  ISETP.GT.U32.AND P2, PT, R15.reuse, R83, PT ;  /* 0x000000530f00720c */ /* 0x040fe20003f44070 */
[--C-:B------:R-:W-:Y:S01]  /*37a0*/  @!P4 IMAD.IADD R88, R88, 0x1, -R15.reuse ;  /* 0x000000015858c824 */ /* 0x100fe200078e0a0f */
[----:B------:R-:W-:Y:S01]  /*37b0*/  ISETP.GT.U32.AND P4, PT, R15, R81, PT ;  /* 0x000000510f00720c */ /* 0x000fe20003f84070 */
[----:B------:R-:W-:Y:S02]  /*37c0*/  IMAD.MOV R7, RZ, RZ, -R4 ;  /* 0x000000ffff077224 */ /* 0x000fe400078e0a04 */
[----:B------:R-:W-:Y:S01]  /*37d0*/  @!P1 IMAD.IADD R85, R85, 0x1, -R15 ;  /* 0x0000000155559824 */ /* 0x000fe200078e0a0f */
[C---:B------:R-:W-:Y:S01]  /*37e0*/  ISETP.GT.U32.AND P1, PT, R15.reuse, R91, PT ;  /* 0x0000005b0f00720c */ /* 0x040fe20003f24070 */
[----:B------:R-:W-:-:S02]  /*37f0*/  IMAD R82, R15, R7, R82 ;  /* 0x000000070f527224 */ /* 0x000fc400078e0252 */
[--C-:B------:R-:W-:Y:S02]  /*3800*/  @!P3 IMAD.IADD R89, R89, 0x1, -R15.reuse ;  /* 0x000000015959b824 */ /* 0x100fe400078e0a0f */
[--C-:B------:R-:W-:Y:S01]  /*3810*/  @!P6 IMAD.IADD R87, R87, 0x1, -R15.reuse ;  /* 0x000000015757e824 */ /* 0x100fe200078e0a0f */
[C---:B------:R-:W-:Y:S01]  /*3820*/  ISETP.GT.U32.AND P3, PT, R15.reuse, R82, PT ;  /* 0x000000520f00720c */ /* 0x040fe20003f64070 */
        /* <DEDUP_REMOVED lines=9> */
[----:B------:R-:W-:-:S04]  /*38c0*/  IMAD.HI.U32 R6, R18, R80, RZ ;  /* 0x0000005012067227 */ /* 0x000fc800078e00ff */
[----:B------:R-:W-:Y:S02]  /*38d0*/  IMAD.MOV R5, RZ, RZ, -R5 ;  /* 0x000000ffff057224 */ /* 0x000fe400078e0a05 */
[----:B------:R-:W-:-:S04]  /*38e0*/  IMAD.HI.U32 R4, R18, R79, RZ ;  /* 0x0000004f12047227 */ /* 0x000fc800078e00ff */
[----:B------:R-:W-:Y:S01]  /*38f0*/  @!P1 IMAD.IADD R91, R91, 0x1, -R15 ;  /* 0x000000015b5b9824 */ /* 0x000fe200078e0a0f */
[C---:B------:R-:W-:Y:S01]  /*3900*/  ISETP.GT.U32.AND P1, PT, R15.reuse, R85, PT ;  /* 0x000000550f00720c */ /* 0x040fe20003f24070 */
[----:B------:R-:W-:Y:S02]  /*3910*/  IMAD.MOV R6, RZ, RZ, -R6 ;  /* 0x000000ffff067224 */ /* 0x000fe400078e0a06 */
[----:B------:R-:W-:Y:S02]  /*3920*/  IMAD R78, R15, R5, R78 ;  /* 0x000000050f4e7224 */ /* 0x000fe400078e024e */
[----:B------:R-:W-:Y:S02]  /*3930*/  IMAD.MOV R4, RZ, RZ, -R4 ;  /* 0x000000ffff047224 */ /* 0x000fe400078e0a04 */
[----:B------:R-:W-:-:S04]  /*3940*/  IMAD.HI.U32 R5, R18, R76, RZ ;  /* 0x0000004c12057227 */ /* 0x000fc800078e00ff */
[C---:B------:R-:W-:Y:S02]  /*3950*/  IMAD R80, R15.reuse, R6, R80 ;  /* 0x000000060f507224 */ /* 0x040fe400078e0250 */
[----:B------:R-:W-:Y:S02]  /*3960*/  IMAD R79, R15, R4, R79 ;  /* 0x000000040f4f7224 */ /* 0x000fe400078e024f */
[----:B------:R-:W-:-:S04]  /*3970*/  IMAD.HI.U32 R6, R18, R75, RZ ;  /* 0x0000004b12067227 */ /* 0x000fc800078e00ff */
        /* <DEDUP_REMOVED lines=15> */
[----:B------:R-:W-:-:S04]  /*3a70*/  IMAD.HI.U32 R5, R18, R73, RZ ;  /* 0x0000004912057227 */ /* 0x000fc800078e00ff */
[----:B------:R-:W-:Y:S01]  /*3a80*/  IMAD.HI.U32 R4, R18, R74, RZ ;  /* 0x0000004a12047227 */ /* 0x000fe200078e00ff */
[----:B------:R-:W-:-:S03]  /*3a90*/  ISETP.GT.U32.AND P6, PT, R15, R93, PT ;  /* 0x0000005d0f00720c */ /* 0x000fc60003fc4070 */
[----:B------:R-:W-:Y:S02]  /*3aa0*/  IMAD R75, R15, R6, R75 ;  /* 0x000000060f4b7224 */ /* 0x000fe400078e024b */
[----:B------:R-:W-:Y:S01]  /*3ab0*/  @!P1 IMAD.IADD R85, R85, 0x1, -R15 ;  /* 0x0000000155559824 */ /* 0x000fe200078e0a0f */
[----:B------:R-:W-:Y:S01]  /*3ac0*/  ISETP.GT.U32.AND P1, PT, R15, R78, PT ;  /* 0x0000004e0f00720c */ /* 0x000fe20003f24070 */
[----:B------:R-:W-:Y:S02]  /*3ad0*/  IMAD.MOV R6, RZ, RZ, -R5 ;  /* 0x000000ffff067224 */ /* 0x000fe400078e0a05 */
[----:B------:R-:W-:Y:S02]  /*3ae0*/  IMAD.MOV R4, RZ, RZ, -R4 ;  /* 0x000000ffff047224 */ /* 0x000fe400078e0a04 */
[----:B------:R-:W-:-:S04]  /*3af0*/  IMAD.HI.U32 R5, R18, R71, RZ ;  /* 0x0000004712057227 */ /* 0x000fc800078e00ff */
[C---:B------:R-:W-:Y:S02]  /*3b00*/  IMAD R77, R15.reuse, R8, R77 ;  /* 0x000000080f4d7224 */ /* 0x040fe400078e024d */
[C---:B------:R-:W-:Y:S02]  /*3b10*/  IMAD R74, R15.reuse, R4, R74 ;  /* 0x000000040f4a7224 */ /* 0x040fe400078e024a */
[C---:B------:R-:W-:Y:S02]  /*3b20*/  IMAD R73, R15.reuse, R6, R73 ;  /* 0x000000060f497224 */ /* 0x040fe400078e0249 */
[----:B------:R-:W-:Y:S02]  /*3b30*/  IMAD.MOV R8, RZ, RZ, -R5 ;  /* 0x000000ffff087224 */ /* 0x000fe400078e0a05 */
[--C-:B------:R-:W-:Y:S01]  /*3b40*/  @!P3 IMAD.IADD R88, R88, 0x1, -R15.reuse ;  /* 0x000000015858b824 */ /* 0x100fe200078e0a0f */
[C---:B------:R-:W-:Y:S01]  /*3b50*/  ISETP.GT.U32.AND P3, PT, R15.reuse, R82, PT ;  /* 0x000000520f00720c */ /* 0x040fe20003f64070 */
[----:B------:R-:W-:Y:S01]  /*3b60*/  @!P5 IMAD.IADD R86, R86, 0x1, -R15 ;  /* 0x000000015656d824 */ /* 0x000fe200078e0a0f */
[----:B------:R-:W-:Y:S01]  /*3b70*/  ISETP.GT.U32.AND P5, PT, R15, R79, PT ;  /* 0x0000004f0f00720c */ /* 0x000fe20003fa4070 */
[----:B------:R-:W-:-:S04]  /*3b80*/  IMAD.HI.U32 R4, R18, R72, RZ ;  /* 0x0000004812047227 */ /* 0x000fc800078e00ff */
[C---:B------:R-:W-:Y:S02]  /*3b90*/  IMAD R71, R15.reuse, R8, R71 ;  /* 0x000000080f477224 */ /* 0x040fe400078e0247 */
[--C-:B------:R-:W-:Y:S01]  /*3ba0*/  @!P0 IMAD.IADD R84, R84, 0x1, -R15.reuse ;  /* 0x0000000154548824 */ /* 0x100fe200078e0a0f */
[----:B------:R-:W-:Y:S01]  /*3bb0*/  ISETP.GT.U32.AND P0, PT, R15, R77, PT ;  /* 0x0000004d0f00720c */ /* 0x000fe20003f04070 */
[--C-:B------:R-:W-:Y:S01]  /*3bc0*/  @!P2 IMAD.IADD R83, R83, 0x1, -R15.reuse ;  /* 0x000000015353a824 */ /* 0x100fe200078e0a0f */
[C---:B------:R-:W-:Y:S01]  /*3bd0*/  ISETP.GT.U32.AND P2, PT, R15.reuse, R76, PT ;  /* 0x0000004c0f00720c */ /* 0x040fe20003f44070 */
[----:B------:R-:W-:Y:S01]  /*3be0*/  @!P4 IMAD.IADD R80, R80, 0x1, -R15 ;  /* 0x000000015050c824 */ /* 0x000fe200078e0a0f */
[----:B------:R-:W-:Y:S01]  /*3bf0*/  ISETP.GT.U32.AND P4, PT, R15, R73, PT ;  /* 0x000000490f00720c */ /* 0x000fe20003f84070 */
[----:B------:R-:W-:Y:S02]  /*3c00*/  IMAD.MOV R7, RZ, RZ, -R4 ;  /* 0x000000ffff077224 */ /* 0x000fe400078e0a04 */
[----:B------:R-:W-:-:S04]  /*3c10*/  IMAD.HI.U32 R6, R18, R70, RZ ;  /* 0x0000004612067227 */ /* 0x000fc800078e00ff */
[----:B------:R-:W-:-:S04]  /*3c20*/  IMAD.HI.U32 R4, R18, R69, RZ ;  /* 0x0000004512047227 */ /* 0x000fc800078e00ff */
[--C-:B------:R-:W-:Y:S01]  /*3c30*/  @!P1 IMAD.IADD R78, R78, 0x1, -R15.reuse ;  /* 0x000000014e4e9824 */ /* 0x100fe200078e0a0f */
[C---:B------:R-:W-:Y:S01]  /*3c40*/  ISETP.GT.U32.AND P1, PT, R15.reuse, R71, PT ;  /* 0x000000470f00720c */ /* 0x040fe20003f24070 */
[----:B------:R-:W-:Y:S02]  /*3c50*/  IMAD.MOV R6, RZ, RZ, -R6 ;  /* 0x000000ffff067224 */ /* 0x000fe400078e0a06 */
[----:B------:R-:W-:Y:S02]  /*3c60*/  IMAD R72, R15, R7, R72 ;  /* 0x000000070f487224 */ /* 0x000fe400078e0248 */
[----:B------:R-:W-:Y:S02]  /*3c70*/  IMAD.MOV R4, RZ, RZ, -R4 ;  /* 0x000000ffff047224 */ /* 0x000fe400078e0a04 */
[----:B------:R-:W-:Y:S01]  /*3c80*/  @!P6 IMAD.IADD R93, R93, 0x1, -R15 ;  /* 0x000000015d5de824 */ /* 0x000fe200078e0a0f */
[C---:B------:R-:W-:Y:S01]  /*3c90*/  ISETP.GT.U32.AND P6, PT, R15.reuse, R81, PT ;  /* 0x000000510f00720c */ /* 0x040fe20003fc4070 */
[----:B------:R-:W-:-:S02]  /*3ca0*/  IMAD R70, R15, R6, R70 ;  /* 0x000000060f467224 */ /* 0x000fc400078e0246 */
[C---:B------:R-:W-:Y:S02]  /*3cb0*/  IMAD R69, R15.reuse, R4, R69 ;  /* 0x000000040f457224 */ /* 0x040fe400078e0245 */
        /* <DEDUP_REMOVED lines=8> */
[----:B------:R-:W-:Y:S01]  /*3d40*/  ISETP.GT.U32.AND P2, PT, R15, R69, PT ;  /* 0x000000450f00720c */ /* 0x000fe20003f44070 */
[----:B------:R-:W-:Y:S01]  /*3d50*/  @!P4 IMAD.IADD R73, R73, 0x1, -R15 ;  /* 0x000000014949c824 */ /* 0x000fe200078e0a0f */
[----:B------:R-:W-:Y:S01]  /*3d60*/  ISETP.GT.U32.AND P4, PT, R15, R79, PT ;  /* 0x0000004f0f00720c */ /* 0x000fe20003f84070 */
[----:B------:R-:W-:Y:S02]  /*3d70*/  IMAD.MOV R5, RZ, RZ, -R5 ;  /* 0x000000ffff057224 */ /* 0x000fe400078e0a05 */
[----:B------:R-:W-:Y:S01]  /*3d80*/  @!P1 IMAD.IADD R71, R71, 0x1, -R15 ;  /* 0x0000000147479824 */ /* 0x000fe200078e0a0f */
[C---:B------:R-:W-:Y:S01]  /*3d90*/  ISETP.GT.U32.AND P1, PT, R15.reuse, R77, PT ;  /* 0x0000004d0f00720c */ /* 0x040fe20003f24070 */
[----:B------:R-:W-:-:S02]  /*3da0*/  IMAD R68, R15, R5, R68 ;  /* 0x000000050f447224 */ /* 0x000fc400078e0244 */
[----:B------:R-:W-:-:S04]  /*3db0*/  IMAD.HI.U32 R4, R18, R67, RZ ;  /* 0x0000004312047227 */ /* 0x000fc800078e00ff */
[--C-:B------:R-:W-:Y:S01]  /*3dc0*/  @!P6 IMAD.IADD R81, R81, 0x1, -R15.reuse ;  /* 0x000000015151e824 */ /* 0x100fe200078e0a0f */
[----:B------:R-:W-:Y:S01]  /*3dd0*/  ISETP.GT.U32.AND P6, PT, R15, R74, PT ;  /* 0x0000004a0f00720c */ /* 0x000fe20003fc4070 */
[----:B------:R-:W-:Y:S02]  /*3de0*/  IMAD.MOV R8, RZ, RZ, -R4 ;  /* 0x000000ffff087224 */ /* 0x000fe400078e0a04 */
        /* <DEDUP_REMOVED lines=13> */
[----:B------:R-:W-:Y:S01]  /*3ec0*/  @!P1 IMAD.IADD R77, R77, 0x1, -R15 ;  /* 0x000000014d4d9824 */ /* 0x000fe200078e0a0f */
[----:B------:R-:W-:Y:S01]  /*3ed0*/  ISETP.GT.U32.AND P1, PT, R15, R71, PT ;  /* 0x000000470f00720c */ /* 0x000fe20003f24070 */
[----:B------:R-:W-:-:S04]  /*3ee0*/  IMAD.HI.U32 R6, R18, R65, RZ ;  /* 0x0000004112067227 */ /* 0x000fc800078e00ff */
[----:B------:R-:W-:Y:S02]  /*3ef0*/  IMAD.MOV R5, RZ, RZ, -R5 ;  /* 0x000000ffff057224 */ /* 0x000fe400078e0a05 */
[----:B------:R-:W-:Y:S02]  /*3f00*/  IMAD R64, R15, R4, R64 ;  /* 0x000000040f407224 */ /* 0x000fe400078e0240 */
[----:B------:R-:W-:-:S04]  /*3f10*/  IMAD.HI.U32 R4, R18, R62, RZ ;  /* 0x0000003e12047227 */ /* 0x000fc800078e00ff */
[----:B------:R-:W-:Y:S02]  /*3f20*/  @!P6 IMAD.IADD R74, R74, 0x1, -R15 ;  /* 0x000000014a4ae824 */ /* 0x000fe400078e0a0f */
[----:B------:R-:W-:Y:S02]  /*3f30*/  IMAD.MOV R6, RZ, RZ, -R6 ;  /* 0x000000ffff067224 */ /* 0x000fe400078e0a06 */
[C---:B------:R-:W-:Y:S01]  /*3f40*/  IMAD R66, R15.reuse, R5, R66 ;  /* 0x000000050f427224 */ /* 0x040fe200078e0242 */
[----:B------:R-:W-:Y:S01]  /*3f50*/  ISETP.GT.U32.AND P6, PT, R15, R80, PT ;  /* 0x000000500f00720c */ /* 0x000fe20003fc4070 */
[----:B------:R-:W-:-:S04]  /*3f60*/  IMAD.HI.U32 R5, R18, R63, RZ ;  /* 0x0000003f12057227 */ /* 0x000fc800078e00ff */
[----:B------:R-:W-:Y:S02]  /*3f70*/  IMAD.MOV R7, RZ, RZ, -R4 ;  /* 0x000000ffff077224 */ /* 0x000fe400078e0a04 */
[--C-:B------:R-:W-:Y:S01]  /*3f80*/  @!P3 IMAD.IADD R68, R68, 0x1, -R15.reuse ;  /* 0x000000014444b824 */ /* 0x100fe200078e0a0f */
[C---:B------:R-:W-:Y:S01]  /*3f90*/  ISETP.GT.U32.AND P3, PT, R15.reuse, R74, PT ;  /* 0x0000004a0f00720c */ /* 0x040fe20003f64070 */
[----:B------:R-:W-:Y:S01]  /*3fa0*/  @!P5 IMAD.IADD R78, R78, 0x1, -R15 ;  /* 0x000000014e4ed824 */ /* 0x000fe200078e0a0f */
[----:B------:R-:W-:Y:S01]  /*3fb0*/  ISETP.GT.U32.AND P5, PT, R15, R72, PT ;  /* 0x000000480f00720c */ /* 0x000fe20003fa4070 */
[----:B------:R-:W-:-:S04]  /*3fc0*/  IMAD.HI.U32 R4, R18, R59, RZ ;  /* 0x0000003b12047227 */ /* 0x000fc800078e00ff */
[C---:B------:R-:W-:Y:S02]  /*3fd0*/  IMAD R65, R15.reuse, R6, R65 ;  /* 0x000000060f417224 */ /* 0x040fe400078e0241 */
[----:B------:R-:W-:Y:S02]  /*3fe0*/  IMAD.MOV R6, RZ, RZ, -R5 ;  /* 0x000000ffff067224 */ /* 0x000fe400078e0a05 */
        /* <DEDUP_REMOVED lines=8> */
[----:B------:R-:W-:Y:S02]  /*4070*/  IMAD R67, R15, R8, R67 ;  /* 0x000000080f437224 */ /* 0x000fe400078e0243 */
[----:B------:R-:W-:Y:S01]  /*4080*/  @!P1 IMAD.IADD R71, R71, 0x1, -R15 ;  /* 0x0000000147479824 */ /* 0x000fe200078e0a0f */
[C---:B------:R-:W-:Y:S01]  /*4090*/  ISETP.GT.U32.AND P1, PT, R15.reuse, R64, PT ;  /* 0x000000400f00720c */ /* 0x040fe20003f24070 */
[----:B------:R-:W-:Y:S02]  /*40a0*/  IMAD.MOV R8, RZ, RZ, -R5 ;  /* 0x000000ffff087224 */ /* 0x000fe400078e0a05 */
[C---:B------:R-:W-:Y:S02]  /*40b0*/  IMAD R59, R15.reuse, R4, R59 ;  /* 0x000000040f3b7224 */ /* 0x040fe400078e023b */
[----:B------:R-:W-:-:S02]  /*40c0*/  IMAD R63, R15, R6, R63 ;  /* 0x000000060f3f7224 */ /* 0x000fc400078e023f */
[----:B------:R-:W-:-:S04]  /*40d0*/  IMAD.HI.U32 R4, R18, R57, RZ ;  /* 0x0000003912047227 */ /* 0x000fc800078e00ff */
[----:B------:R-:W-:-:S04]  /*40e0*/  IMAD.HI.U32 R6, R18, R60, RZ ;  /* 0x0000003c12067227 */ /* 0x000fc800078e00ff */
[C---:B------:R-:W-:Y:S02]  /*40f0*/  IMAD R61, R15.reuse, R8, R61 ;  /* 0x000000080f3d7224 */ /* 0x040fe400078e023d */
[C---:B------:R-:W-:Y:S02]  /*4100*/  IMAD R62, R15.reuse, R7, R62 ;  /* 0x000000070f3e7224 */ /* 0x040fe400078e023e */
[----:B------:R-:W-:Y:S02]  /*4110*/  IMAD.MOV R8, RZ, RZ, -R4 ;  /* 0x000000ffff087224 */ /* 0x000fe400078e0a04 */
[--C-:B------:R-:W-:Y:S01]  /*4120*/  @!P6 IMAD.IADD R80, R80, 0x1, -R15.reuse ;  /* 0x000000015050e824 */ /* 0x100fe200078e0a0f */
[C---:B------:R-:W-:Y:S01]  /*4130*/  ISETP.GT.U32.AND P6, PT, R15.reuse, R68, PT ;  /* 0x000000440f00720c */ /* 0x040fe20003fc4070 */
[--C-:B------:R-:W-:Y:S01]  /*4140*/  @!P3 IMAD.IADD R74, R74, 0x1, -R15.reuse ;  /* 0x000000014a4ab824 */ /* 0x100fe200078e0a0f */
[C---:B------:R-:W-:Y:S01]  /*4150*/  ISETP.GT.U32.AND P3, PT, R15.reuse, R67, PT ;  /* 0x000000430f00720c */ /* 0x040fe20003f64070 */
[----:B------:R-:W-:Y:S01]  /*4160*/  @!P5 IMAD.IADD R72, R72, 0x1, -R15 ;  /* 0x000000014848d824 */ /* 0x000fe200078e0a0f */
[----:B------:R-:W-:Y:S01]  /*4170*/  ISETP.GT.U32.AND P5, PT, R15, R65, PT ;  /* 0x000000410f00720c */ /* 0x000fe20003fa4070 */
[----:B------:R-:W-:-:S02]  /*4180*/  IMAD.MOV R6, RZ, RZ, -R6 ;  /* 0x000000ffff067224 */ /* 0x000fc400078e0a06 */
[----:B------:R-:W-:-:S04]  /*4190*/  IMAD.HI.U32 R5, R18, R58, RZ ;  /* 0x0000003a12057227 */ /* 0x000fc800078e00ff */
[C---:B------:R-:W-:Y:S02]  /*41a0*/  IMAD R57, R15.reuse, R8, R57 ;  /* 0x000000080f397224 */ /* 0x040fe400078e0239 */
[--C-:B------:R-:W-:Y:S01]  /*41b0*/  @!P0 IMAD.IADD R70, R70, 0x1, -R15.reuse ;  /* 0x0000000146468824 */ /* 0x100fe200078e0a0f */
[----:B------:R-:W-:Y:S01]  /*41c0*/  ISETP.GT.U32.AND P0, PT, R15, R63, PT ;  /* 0x0000003f0f00720c */ /* 0x000fe20003f04070 */
[--C-:B------:R-:W-:Y:S01]  /*41d0*/  @!P2 IMAD.IADD R69, R69, 0x1, -R15.reuse ;  /* 0x000000014545a824 */ /* 0x100fe200078e0a0f */
[C---:B------:R-:W-:Y:S01]  /*41e0*/  ISETP.GT.U32.AND P2, PT, R15.reuse, R62, PT ;  /* 0x0000003e0f00720c */ /* 0x040fe20003f44070 */
[----:B------:R-:W-:Y:S01]  /*41f0*/  @!P4 IMAD.IADD R66, R66, 0x1, -R15 ;  /* 0x000000014242c824 */ /* 0x000fe200078e0a0f */
[C---:B------:R-:W-:Y:S01]  /*4200*/  ISETP.GT.U32.AND P4, PT, R15.reuse, R59, PT ;  /* 0x0000003b0f00720c */ /* 0x040fe20003f84070 */
[----:B------:R-:W-:Y:S02]  /*4210*/  IMAD R60, R15, R6, R60 ;  /* 0x000000060f3c7224 */ /* 0x000fe400078e023c */
[----:B------:R-:W-:-:S02]  /*4220*/  IMAD.MOV R5, RZ, RZ, -R5 ;  /* 0x000000ffff057224 */ /* 0x000fc400078e0a05 */
[----:B------:R-:W-:-:S04]  /*4230*/  IMAD.HI.U32 R6, R18, R55, RZ ;  /* 0x0000003712067227 */ /* 0x000fc800078e00ff */
[--C-:B------:R-:W-:Y:S01]  /*4240*/  @!P1 IMAD.IADD R64, R64, 0x1, -R15.reuse ;  /* 0x0000000140409824 */ /* 0x100fe200078e0a0f */
[C---:B------:R-:W-:Y:S01]  /*4250*/  ISETP.GT.U32.AND P1, PT, R15.reuse, R57, PT ;  /* 0x000000390f00720c */ /* 0x040fe20003f24070 */
[C---:B------:R-:W-:Y:S02]  /*4260*/  IMAD R58, R15.reuse, R5, R58 ;  /* 0x000000050f3a7224 */ /* 0x040fe400078e023a */
[----:B------:R-:W-:Y:S02]  /*4270*/  IMAD.MOV R6, RZ, RZ, -R6 ;  /* 0x000000ffff067224 */ /* 0x000fe400078e0a06 */
[----:B------:R-:W-:Y:S01]  /*4280*/  @!P6 IMAD.IADD R68, R68, 0x1, -R15 ;  /* 0x000000014444e824 */ /* 0x000fe200078e0a0f */
[C---:B------:R-:W-:Y:S01]  /*4290*/  ISETP.GT.U32.AND P6, PT, R15.reuse, R61, PT ;  /* 0x0000003d0f00720c */ /* 0x040fe20003fc4070 */
        /* <DEDUP_REMOVED lines=8> */
[----:B------:R-:W-:Y:S01]  /*4320*/  @!P4 IMAD.IADD R59, R59, 0x1, -R15 ;  /* 0x000000013b3bc824 */ /* 0x000fe200078e0a0f */
[----:B------:R-:W-:Y:S01]  /*4330*/  ISETP.GT.U32.AND P4, PT, R15, R65, PT ;  /* 0x000000410f00720c */ /* 0x000fe20003f84070 */
[----:B------:R-:W-:-:S04]  /*4340*/  IMAD.HI.U32 R5, R18, R56, RZ ;  /* 0x0000003812057227 */ /* 0x000fc800078e00ff */
[----:B------:R-:W-:Y:S01]  /*4350*/  @!P1 IMAD.IADD R57, R57, 0x1, -R15 ;  /* 0x0000000139399824 */ /* 0x000fe200078e0a0f */
[----:B------:R-:W-:Y:S01]  /*4360*/  ISETP.GT.U32.AND P1, PT, R15, R63, PT ;  /* 0x0000003f0f00720c */ /* 0x000fe20003f24070 */
[----:B------:R-:W-:Y:S02]  /*4370*/  IMAD.MOV R5, RZ, RZ, -R5 ;  /* 0x000000ffff057224 */ /* 0x000fe400078e0a05 */
[----:B------:R-:W-:-:S04]  /*4380*/  IMAD.HI.U32 R4, R18, R54, RZ ;  /* 0x0000003612047227 */ /* 0x000fc800078e00ff */
[----:B------:R-:W-:Y:S02]  /*4390*/  IMAD R56, R15, R5, R56 ;  /* 0x000000050f387224 */ /* 0x000fe400078e0238 */
[----:B------:R-:W-:-:S04]  /*43a0*/  IMAD.HI.U32 R5, R18, R53, RZ ;  /* 0x0000003512057227 */ /* 0x000fc800078e00ff */
[--C-:B------:R-:W-:Y:S02]  /*43b0*/  @!P6 IMAD.IADD R61, R61, 0x1, -R15.reuse ;  /* 0x000000013d3de824 */ /* 0x100fe400078e0a0f */
[--C-:B------:R-:W-:Y:S01]  /*43c0*/  @!P3 IMAD.IADD R60, R60, 0x1, -R15.reuse ;  /* 0x000000013c3cb824 */ /* 0x100fe200078e0a0f */
[C---:B------:R-:W-:Y:S01]  /*43d0*/  ISETP.GT.U32.AND P3, PT, R15.reuse, R66, PT ;  /* 0x000000420f00720c */ /* 0x040fe20003f64070 */
[----:B------:R-:W-:Y:S01]  /*43e0*/  @!P5 IMAD.IADD R58, R58, 0x1, -R15 ;  /* 0x000000013a3ad824 */ /* 0x000fe200078e0a0f */
[----:B------:R-:W-:Y:S01]  /*43f0*/  ISETP.GT.U32.AND P5, PT, R15, R64, PT ;  /* 0x000000400f00720c */ /* 0x000fe20003fa4070 */
[----:B------:R-:W-:Y:S02]  /*4400*/  IMAD.MOV R4, RZ, RZ, -R4 ;  /* 0x000000ffff047224 */ /* 0x000fe400078e0a04 */
[----:B------:R-:W-:Y:S02]  /*4410*/  IMAD.MOV R6, RZ, RZ, -R5 ;  /* 0x000000ffff067224 */ /* 0x000fe400078e0a05 */
[--C-:B------:R-:W-:Y:S01]  /*4420*/  @!P2 IMAD.IADD R55, R55, 0x1, -R15.reuse ;  /* 0x000000013737a824 */ /* 0x100fe200078e0a0f */
[----:B------:R-:W-:Y:S01]  /*4430*/  ISETP.GT.U32.AND P2, PT, R15, R61, PT ;  /* 0x0000003d0f00720c */ /* 0x000fe20003f44070 */
[----:B------:R-:W-:Y:S01]  /*4440*/  @!P4 IMAD.IADD R65, R65, 0x1, -R15 ;  /* 0x000000014141c824 */ /* 0x000fe200078e0a0f */
[C---:B------:R-:W-:Y:S01]  /*4450*/  ISETP.GT.U32.AND P4, PT, R15.reuse, R59, PT ;  /* 0x0000003b0f00720c */ /* 0x040fe20003f84070 */
[----:B------:R-:W-:-:S02]  /*4460*/  IMAD R54, R15, R4, R54 ;  /* 0x000000040f367224 */ /* 0x000fc400078e0236 */
[----:B------:R-:W-:Y:S01]  /*4470*/  IMAD.HI.U32 R5, R18, R51, RZ ;  /* 0x0000003312057227 */ /* 0x000fe200078e00ff */
[----:B------:R-:W-:-:S03]  /*4480*/  ISETP.GT.U32.AND P0, PT, R15, R56, PT ;  /* 0x000000380f00720c */ /* 0x000fc60003f04070 */
[----:B------:R-:W-:Y:S01]  /*4490*/  IMAD.HI.U32 R4, R18, R52, RZ ;  /* 0x0000003412047227 */ /* 0x000fe200078e00ff */
[----:B------:R-:W-:-:S03]  /*44a0*/  ISETP.GT.U32.AND P6, PT, R15, R67, PT ;  /* 0x000000430f00720c */ /* 0x000fc60003fc4070 */
[----:B------:R-:W-:Y:S01]  /*44b0*/  @!P1 IMAD.IADD R63, R63, 0x1, -R15 ;  /* 0x000000013f3f9824 */ /* 0x000fe200078e0a0f */
[C---:B------:R-:W-:Y:S01]  /*44c0*/  ISETP.GT.U32.AND P1, PT, R15.reuse, R55, PT ;  /* 0x000000370f00720c */ /* 0x040fe20003f24070 */
[----:B------:R-:W-:Y:S02]  /*44d0*/  IMAD.MOV R8, RZ, RZ, -R5 ;  /* 0x000000ffff087224 */ /* 0x000fe400078e0a05 */
[----:B------:R-:W-:Y:S02]  /*44e0*/  IMAD R53, R15, R6, R53 ;  /* 0x000000060f357224 */ /* 0x000fe400078e0235 */
[----:B------:R-:W-:Y:S02]  /*44f0*/  IMAD.MOV R7, RZ, RZ, -R4 ;  /* 0x000000ffff077224 */ /* 0x000fe400078e0a04 */
[----:B------:R-:W-:-:S04]  /*4500*/  IMAD.HI.U32 R5, R18, R48, RZ ;  /* 0x0000003012057227 */ /* 0x000fc800078e00ff */
        /* <DEDUP_REMOVED lines=8> */
[----:B------:R-:W-:Y:S02]  /*4590*/  IMAD.MOV R6, RZ, RZ, -R6 ;  /* 0x000000ffff067224 */ /* 0x000fe400078e0a06 */
[----:B------:R-:W-:-:S02]  /*45a0*/  IMAD.MOV R4, RZ, RZ, -R4 ;  /* 0x000000ffff047224 */ /* 0x000fc400078e0a04 */
[----:B------:R-:W-:Y:S02]  /*45b0*/  IMAD R48, R15, R5, R48 ;  /* 0x000000050f307224 */ /* 0x000fe400078e0230 */
[--C-:B------:R-:W-:Y:S01]  /*45c0*/  @!P2 IMAD.IADD R61, R61, 0x1, -R15.reuse ;  /* 0x000000013d3da824 */ /* 0x100fe200078e0a0f */
[----:B------:R-:W-:Y:S01]  /*45d0*/  ISETP.GT.U32.AND P2, PT, R15, R54, PT ;  /* 0x000000360f00720c */ /* 0x000fe20003f44070 */
[----:B------:R-:W-:Y:S01]  /*45e0*/  @!P4 IMAD.IADD R59, R59, 0x1, -R15 ;  /* 0x000000013b3bc824 */ /* 0x000fe200078e0a0f */
[C---:B------:R-:W-:Y:S01]  /*45f0*/  ISETP.GT.U32.AND P4, PT, R15.reuse, R52, PT ;  /* 0x000000340f00720c */ /* 0x040fe20003f84070 */
[C---:B------:R-:W-:Y:S02]  /*4600*/  IMAD R50, R15.reuse, R6, R50 ;  /* 0x000000060f327224 */ /* 0x040fe400078e0232 */
[----:B------:R-:W-:Y:S02]  /*4610*/  IMAD R49, R15, R4, R49 ;  /* 0x000000040f317224 */ /* 0x000fe400078e0231 */
[----:B------:R-:W-:-:S04]  /*4620*/  IMAD.HI.U32 R4, R18, R47, RZ ;  /* 0x0000002f12047227 */ /* 0x000fc800078e00ff */
[----:B------:R-:W-:-:S04]  /*4630*/  IMAD.HI.U32 R6, R18, R45, RZ ;  /* 0x0000002d12067227 */ /* 0x000fc800078e00ff */
[--C-:B------:R-:W-:Y:S01]  /*4640*/  @!P0 IMAD.IADD R56, R56, 0x1, -R15.reuse ;  /* 0x0000000138388824 */ /* 0x100fe200078e0a0f */
[----:B------:R-:W-:Y:S01]  /*4650*/  ISETP.GT.U32.AND P0, PT, R15, R62, PT ;  /* 0x0000003e0f00720c */ /* 0x000fe20003f04070 */
[----:B------:R-:W-:Y:S01]  /*4660*/  @!P1 IMAD.IADD R55, R55, 0x1, -R15 ;  /* 0x0000000137379824 */ /* 0x000fe200078e0a0f */
[C---:B------:R-:W-:Y:S01]  /*4670*/  ISETP.GT.U32.AND P1, PT, R15.reuse, R48, PT ;  /* 0x000000300f00720c */ /* 0x040fe20003f24070 */
[----:B------:R-:W-:Y:S02]  /*4680*/  IMAD R51, R15, R8, R51 ;  /* 0x000000080f337224 */ /* 0x000fe400078e0233 */
[----:B------:R-:W-:Y:S02]  /*4690*/  IMAD.MOV R8, RZ, RZ, -R4 ;  /* 0x000000ffff087224 */ /* 0x000fe400078e0a04 */
[----:B------:R-:W-:Y:S02]  /*46a0*/  IMAD.MOV R6, RZ, RZ, -R6 ;  /* 0x000000ffff067224 */ /* 0x000fe400078e0a06 */
[----:B------:R-:W-:Y:S01]  /*46b0*/  @!P6 IMAD.IADD R67, R67, 0x1, -R15 ;  /* 0x000000014343e824 */ /* 0x000fe200078e0a0f */
[C---:B------:R-:W-:Y:S01]  /*46c0*/  ISETP.GT.U32.AND P6, PT, R15.reuse, R57, PT ;  /* 0x000000390f00720c */ /* 0x040fe20003fc4070 */
[----:B------:R-:W-:-:S02]  /*46d0*/  IMAD R47, R15, R8, R47 ;  /* 0x000000080f2f7224 */ /* 0x000fc400078e022f */
        /* <DEDUP_REMOVED lines=9> */
[----:B------:R-:W-:Y:S01]  /*4770*/  @!P4 IMAD.IADD R52, R52, 0x1, -R15 ;  /* 0x000000013434c824 */ /* 0x000fe200078e0a0f */
[C---:B------:R-:W-:Y:S01]  /*4780*/  ISETP.GT.U32.AND P4, PT, R15.reuse, R45, PT ;  /* 0x0000002d0f00720c */ /* 0x040fe20003f84070 */
[----:B------:R-:W-:Y:S02]  /*4790*/  IMAD.MOV R5, RZ, RZ, -R5 ;  /* 0x000000ffff057224 */ /* 0x000fe400078e0a05 */
[----:B------:R-:W-:Y:S02]  /*47a0*/  IMAD.MOV R4, RZ, RZ, -R4 ;  /* 0x000000ffff047224 */ /* 0x000fe400078e0a04 */
[--C-:B------:R-:W-:Y:S01]  /*47b0*/  @!P0 IMAD.IADD R62, R62, 0x1, -R15.reuse ;  /* 0x000000013e3e8824 */ /* 0x100fe200078e0a0f */
[C---:B------:R-:W-:Y:S01]  /*47c0*/  ISETP.GT.U32.AND P0, PT, R15.reuse, R56, PT ;  /* 0x000000380f00720c */ /* 0x040fe20003f04070 */
[----:B------:R-:W-:Y:S01]  /*47d0*/  @!P1 IMAD.IADD R48, R48, 0x1, -R15 ;  /* 0x0000000130309824 */ /* 0x000fe200078e0a0f */
[C---:B------:R-:W-:Y:S01]  /*47e0*/  ISETP.GT.U32.AND P1, PT, R15.reuse, R54, PT ;  /* 0x000000360f00720c */ /* 0x040fe20003f24070 */
[----:B------:R-:W-:-:S02]  /*47f0*/  IMAD R46, R15, R5, R46 ;  /* 0x000000050f2e7224 */ /* 0x000fc400078e022e */
[----:B------:R-:W-:-:S04]  /*4800*/  IMAD.HI.U32 R5, R18, R43, RZ ;  /* 0x0000002b12057227 */ /* 0x000fc800078e00ff */
[----:B------:R-:W-:Y:S02]  /*4810*/  IMAD R44, R15, R4, R44 ;  /* 0x000000040f2c7224 */ /* 0x000fe400078e022c */
[----:B------:R-:W-:Y:S01]  /*4820*/  @!P6 IMAD.IADD R57, R57, 0x1, -R15 ;  /* 0x000000013939e824 */ /* 0x000fe200078e0a0f */
[----:B------:R-:W-:Y:S01]  /*4830*/  ISETP.GT.U32.AND P6, PT, R15, R50, PT ;  /* 0x000000320f00720c */ /* 0x000fe20003fc4070 */
[----:B------:R-:W-:Y:S02]  /*4840*/  IMAD.MOV R6, RZ, RZ, -R5 ;  /* 0x000000ffff067224 */ /* 0x000fe400078e0a05 */
[--C-:B------:R-:W-:Y:S01]  /*4850*/  @!P3 IMAD.IADD R53, R53, 0x1, -R15.reuse ;  /* 0x000000013535b824 */ /* 0x100fe200078e0a0f */
[----:B------:R-:W-:Y:S01]  /*4860*/  ISETP.GT.U32.AND P3, PT, R15, R46, PT ;  /* 0x0000002e0f00720c */ /* 0x000fe20003f64070 */
[----:B------:R-:W-:Y:S01]  /*4870*/  @!P5 IMAD.IADD R51, R51, 0x1, -R15 ;  /* 0x000000013333d824 */ /* 0x000fe200078e0a0f */
[----:B------:R-:W-:Y:S01]  /*4880*/  ISETP.GT.U32.AND P5, PT, R15, R44, PT ;  /* 0x0000002c0f00720c */ /* 0x000fe20003fa4070 */
[----:B------:R-:W-:-:S04]  /*4890*/  IMAD.HI.U32 R5, R18, R41, RZ ;  /* 0x0000002912057227 */ /* 0x000fc800078e00ff */
[--C-:B------:R-:W-:Y:S01]  /*48a0*/  @!P2 IMAD.IADD R47, R47, 0x1, -R15.reuse ;  /* 0x000000012f2fa824 */ /* 0x100fe200078e0a0f */
[----:B------:R-:W-:Y:S01]  /*48b0*/  ISETP.GT.U32.AND P2, PT, R15, R53, PT ;  /* 0x000000350f00720c */ /* 0x000fe20003f44070 */
[----:B------:R-:W-:Y:S01]  /*48c0*/  @!P4 IMAD.IADD R45, R45, 0x1, -R15 ;  /* 0x000000012d2dc824 */ /* 0x000fe200078e0a0f */
[C---:B------:R-:W-:Y:S01]  /*48d0*/  ISETP.GT.U32.AND P4, PT, R15.reuse, R51, PT ;  /* 0x000000330f00720c */ /* 0x040fe20003f84070 */
[----:B------:R-:W-:Y:S02]  /*48e0*/  IMAD.MOV R8, RZ, RZ, -R5 ;  /* 0x000000ffff087224 */ /* 0x000fe400078e0a05 */
[----:B------:R-:W-:Y:S02]  /*48f0*/  IMAD R43, R15, R6, R43 ;  /* 0x000000060f2b7224 */ /* 0x000fe400078e022b */
[----:B------:R-:W-:-:S04]  /*4900*/  IMAD.HI.U32 R4, R18, R42, RZ ;  /* 0x0000002a12047227 */ /* 0x000fc800078e00ff */
[----:B------:R-:W-:-:S04]  /*4910*/  IMAD.HI.U32 R5, R18, R38, RZ ;  /* 0x0000002612057227 */ /* 0x000fc800078e00ff */
[--C-:B------:R-:W-:Y:S01]  /*4920*/  @!P0 IMAD.IADD R56, R56, 0x1, -R15.reuse ;  /* 0x0000000138388824 */ /* 0x100fe200078e0a0f */
[C---:B------:R-:W-:Y:S01]  /*4930*/  ISETP.GT.U32.AND P0, PT, R15.reuse, R49, PT ;  /* 0x000000310f00720c */ /* 0x040fe20003f04070 */
[----:B------:R-:W-:Y:S01]  /*4940*/  @!P1 IMAD.IADD R54, R54, 0x1, -R15 ;  /* 0x0000000136369824 */ /* 0x000fe200078e0a0f */
[----:B------:R-:W-:Y:S01]  /*4950*/  ISETP.GT.U32.AND P1, PT, R15, R47, PT ;  /* 0x0000002f0f00720c */ /* 0x000fe20003f24070 */
[----:B------:R-:W-:-:S04]  /*4960*/  IMAD.HI.U32 R6, R18, R40, RZ ;  /* 0x0000002812067227 */ /* 0x000fc800078e00ff */
[----:B------:R-:W-:Y:S02]  /*4970*/  IMAD.MOV R7, RZ, RZ, -R4 ;  /* 0x000000ffff077224 */ /* 0x000fe400078e0a04 */
[----:B------:R-:W-:Y:S02]  /*4980*/  IMAD.MOV R5, RZ, RZ, -R5 ;  /* 0x000000ffff057224 */ /* 0x000fe400078e0a05 */
[----:B------:R-:W-:Y:S01]  /*4990*/  @!P6 IMAD.IADD R50, R50, 0x1, -R15 ;  /* 0x000000013232e824 */ /* 0x000fe200078e0a0f */
[----:B------:R-:W-:Y:S01]  /*49a0*/  ISETP.GT.U32.AND P6, PT, R15, R43, PT ;  /* 0x0000002b0f00720c */ /* 0x000fe20003fc4070 */
[----:B------:R-:W-:-:S04]  /*49b0*/  IMAD.HI.U32 R4, R18, R39, RZ ;  /* 0x0000002712047227 */ /* 0x000fc800078e00ff */
[----:B------:R-:W-:Y:S02]  /*49c0*/  IMAD.MOV R6, RZ, RZ, -R6 ;  /* 0x000000ffff067224 */ /* 0x000fe400078e0a06 */
[C---:B------:R-:W-:Y:S02]  /*49d0*/  IMAD R38, R15.reuse, R5, R38 ;  /* 0x000000050f267224 */ /* 0x040fe400078e0226 */
[--C-:B------:R-:W-:Y:S01]  /*49e0*/  @!P3 IMAD.IADD R46, R46, 0x1, -R15.reuse ;  /* 0x000000012e2eb824 */ /* 0x100fe200078e0a0f */
[C---:B------:R-:W-:Y:S01]  /*49f0*/  ISETP.GT.U32.AND P3, PT, R15.reuse, R52, PT ;  /* 0x000000340f00720c */ /* 0x040fe20003f64070 */
[----:B------:R-:W-:Y:S01]  /*4a00*/  @!P5 IMAD.IADD R44, R44, 0x1, -R15 ;  /* 0x000000012c2cd824 */ /* 0x000fe200078e0a0f */
[----:B------:R-:W-:Y:S01]  /*4a10*/  ISETP.GT.U32.AND P5, PT, R15, R50, PT ;  /* 0x000000320f00720c */ /* 0x000fe20003fa4070 */
[----:B------:R-:W-:Y:S02]  /*4a20*/  IMAD.MOV R4, RZ, RZ, -R4 ;  /* 0x000000ffff047224 */ /* 0x000fe400078e0a04 */
[----:B------:R-:W-:-:S04]  /*4a30*/  IMAD.HI.U32 R5, R18, R36, RZ ;  /* 0x0000002412057227 */ /* 0x000fc800078e00ff */
[C---:B------:R-:W-:Y:S02]  /*4a40*/  IMAD R42, R15.reuse, R7, R42 ;  /* 0x000000070f2a7224 */ /* 0x040fe400078e022a */
[----:B------:R-:W-:Y:S02]  /*4a50*/  IMAD R40, R15, R6, R40 ;  /* 0x000000060f287224 */ /* 0x000fe400078e0228 */
[--C-:B------:R-:W-:Y:S01]  /*4a60*/  @!P2 IMAD.IADD R53, R53, 0x1, -R15.reuse ;  /* 0x000000013535a824 */ /* 0x100fe200078e0a0f */
[----:B------:R-:W-:Y:S01]  /*4a70*/  ISETP.GT.U32.AND P2, PT, R15, R46, PT ;  /* 0x0000002e0f00720c */ /* 0x000fe20003f44070 */
[----:B------:R-:W-:Y:S01]  /*4a80*/  @!P4 IMAD.IADD R51, R51, 0x1, -R15 ;  /* 0x000000013333c824 */ /* 0x000fe200078e0a0f */
[C---:B------:R-:W-:Y:S01]  /*4a90*/  ISETP.GT.U32.AND P4, PT, R15.reuse, R44, PT ;  /* 0x0000002c0f00720c */ /* 0x040fe20003f84070 */
[----:B------:R-:W-:Y:S02]  /*4aa0*/  IMAD R39, R15, R4, R39 ;  /* 0x000000040f277224 */ /* 0x000fe400078e0227 */
[----:B------:R-:W-:-:S04]  /*4ab0*/  IMAD.HI.U32 R6, R18, R35, RZ ;  /* 0x0000002312067227 */ /* 0x000fc800078e00ff */
[----:B------:R-:W-:Y:S02]  /*4ac0*/  IMAD.MOV R5, RZ, RZ, -R5 ;  /* 0x000000ffff057224 */ /* 0x000fe400078e0a05 */
[----:B------:R-:W-:-:S04]  /*4ad0*/  IMAD.HI.U32 R4, R18, R37, RZ ;  /* 0x0000002512047227 */ /* 0x000fc800078e00ff */
[--C-:B------:R-:W-:Y:S01]  /*4ae0*/  @!P0 IMAD.IADD R49, R49, 0x1, -R15.reuse ;  /* 0x0000000131318824 */ /* 0x100fe200078e0a0f */
[----:B------:R-:W-:Y:S01]  /*4af0*/  ISETP.GT.U32.AND P0, PT, R15, R42, PT ;  /* 0x0000002a0f00720c */ /* 0x000fe20003f04070 */
[----:B------:R-:W-:Y:S01]  /*4b00*/  @!P1 IMAD.IADD R47, R47, 0x1, -R15 ;  /* 0x000000012f2f9824 */ /* 0x000fe200078e0a0f */
[C---:B------:R-:W-:Y:S01]  /*4b10*/  ISETP.GT.U32.AND P1, PT, R15.reuse, R40, PT ;  /* 0x000000280f00720c */ /* 0x040fe20003f24070 */
[C---:B------:R-:W-:Y:S02]  /*4b20*/  IMAD R41, R15.reuse, R8, R41 ;  /* 0x000000080f297224 */ /* 0x040fe400078e0229 */
[----:B------:R-:W-:Y:S02]  /*4b30*/  IMAD.MOV R6, RZ, RZ, -R6 ;  /* 0x000000ffff067224 */ /* 0x000fe400078e0a06 */
[----:B------:R-:W-:Y:S02]  /*4b40*/  IMAD R36, R15, R5, R36 ;  /* 0x000000050f247224 */ /* 0x000fe400078e0224 */
[----:B------:R-:W-:-:S02]  /*4b50*/  IMAD.MOV R8, RZ, RZ, -R4 ;  /* 0x000000ffff087224 */ /* 0x000fc400078e0a04 */
[----:B------:R-:W-:-:S04]  /*4b60*/  IMAD.HI.U32 R5, R18, R33, RZ ;  /* 0x0000002112057227 */ /* 0x000fc800078e00ff */
[----:B------:R-:W-:Y:S01]  /*4b70*/  @!P6 IMAD.IADD R43, R43, 0x1, -R15 ;  /* 0x000000012b2be824 */ /* 0x000fe200078e0a0f */
[----:B------:R-:W-:Y:S01]  /*4b80*/  ISETP.GT.U32.AND P6, PT, R15, R49, PT ;  /* 0x000000310f00720c */ /* 0x000fe20003fc4070 */
[----:B------:R-:W-:-:S04]  /*4b90*/  IMAD.HI.U32 R4, R18, R34, RZ ;  /* 0x0000002212047227 */ /* 0x000fc800078e00ff */
[C---:B------:R-:W-:Y:S02]  /*4ba0*/  IMAD R35, R15.reuse, R6, R35 ;  /* 0x000000060f237224 */ /* 0x040fe400078e0223 */
[C---:B------:R-:W-:Y:S02]  /*4bb0*/  IMAD R37, R15.reuse, R8, R37 ;  /* 0x000000080f257224 */ /* 0x040fe400078e0225 */
[----:B------:R-:W-:Y:S02]  /*4bc0*/  IMAD.MOV R6, RZ, RZ, -R5 ;  /* 0x000000ffff067224 */ /* 0x000fe400078e0a05 */
[--C-:B------:R-:W-:Y:S01]  /*4bd0*/  @!P3 IMAD.IADD R52, R52, 0x1, -R15.reuse ;  /* 0x000000013434b824 */ /* 0x100fe200078e0a0f */
[C---:B------:R-:W-:Y:S01]  /*4be0*/  ISETP.GT.U32.AND P3, PT, R15.reuse, R45, PT ;  /* 0x0000002d0f00720c */ /* 0x040fe20003f64070 */
[----:B------:R-:W-:Y:S01]  /*4bf0*/  @!P5 IMAD.IADD R50, R50, 0x1, -R15 ;  /* 0x000000013232d824 */ /* 0x000fe200078e0a0f */
[----:B------:R-:W-:Y:S01]  /*4c00*/  ISETP.GT.U32.AND P5, PT, R15, R43, PT ;  /* 0x0000002b0f00720c */ /* 0x000fe20003fa4070 */
[----:B------:R-:W-:-:S02]  /*4c10*/  IMAD.MOV R4, RZ, RZ, -R4 ;  /* 0x000000ffff047224 */ /* 0x000fc400078e0a04 */
[C---:B------:R-:W-:Y:S02]  /*4c20*/  IMAD R33, R15.reuse, R6, R33 ;  /* 0x000000060f217224 */ /* 0x040fe400078e0221 */
[--C-:B------:R-:W-:Y:S01]  /*4c30*/  @!P2 IMAD.IADD R46, R46, 0x1, -R15.reuse ;  /* 0x000000012e2ea824 */ /* 0x100fe200078e0a0f */
[C---:B------:R-:W-:Y:S01]  /*4c40*/  ISETP.GT.U32.AND P2, PT, R15.reuse, R39, PT ;  /* 0x000000270f00720c */ /* 0x040fe20003f44070 */
[----:B------:R-:W-:Y:S01]  /*4c50*/  @!P4 IMAD.IADD R44, R44, 0x1, -R15 ;  /* 0x000000012c2cc824 */ /* 0x000fe200078e0a0f */
[C---:B------:R-:W-:Y:S01]  /*4c60*/  ISETP.GT.U32.AND P4, PT, R15.reuse, R37, PT ;  /* 0x000000250f00720c */ /* 0x040fe20003f84070 */
[----:B------:R-:W-:Y:S02]  /*4c70*/  IMAD R34, R15, R4, R34 ;  /* 0x000000040f227224 */ /* 0x000fe400078e0222 */
[----:B------:R-:W-:-:S04]  /*4c80*/  IMAD.HI.U32 R4, R18, R32, RZ ;  /* 0x0000002012047227 */ /* 0x000fc800078e00ff */
[----:B------:R-:W-:-:S04]  /*4c90*/  IMAD.HI.U32 R6, R18, R30, RZ ;  /* 0x0000001e12067227 */ /* 0x000fc800078e00ff */
[--C-:B------:R-:W-:Y:S02]  /*4ca0*/  @!P0 IMAD.IADD R42, R42, 0x1, -R15.reuse ;  /* 0x000000012a2a8824 */ /* 0x100fe400078e0a0f */
[--C-:B------:R-:W-:Y:S01]  /*4cb0*/  @!P1 IMAD.IADD R40, R40, 0x1, -R15.reuse ;  /* 0x0000000128289824 */ /* 0x100fe200078e0a0f */
        /* <DEDUP_REMOVED lines=16> */
[----:B------:R-:W-:Y:S02]  /*4dc0*/  IMAD.MOV R4, RZ, RZ, -R4 ;  /* 0x000000ffff047224 */ /* 0x000fe400078e0a04 */
[----:B------:R-:W-:Y:S01]  /*4dd0*/  @!P1 IMAD.IADD R33, R33, 0x1, -R15 ;  /* 0x0000000121219824 */ /* 0x000fe200078e0a0f */
[C---:B------:R-:W-:Y:S01]  /*4de0*/  ISETP.GT.U32.AND P1, PT, R15.reuse, R39, PT ;  /* 0x000000270f00720c */ /* 0x040fe20003f24070 */
[C---:B------:R-:W-:Y:S02]  /*4df0*/  IMAD R29, R15.reuse, R4, R29 ;  /* 0x000000040f1d7224 */ /* 0x040fe400078e021d */
[--C-:B------:R-:W-:Y:S01]  /*4e00*/  @!P6 IMAD.IADD R42, R42, 0x1, -R15.reuse ;  /* 0x000000012a2ae824 */ /* 0x100fe200078e0a0f */
[----:B------:R-:W-:Y:S01]  /*4e10*/  ISETP.GT.U32.AND P6, PT, R15, R35, PT ;  /* 0x000000230f00720c */ /* 0x000fe20003fc4070 */
[----:B------:R-:W-:-:S02]  /*4e20*/  @!P3 IMAD.IADD R38, R38, 0x1, -R15 ;  /* 0x000000012626b824 */ /* 0x000fc400078e0a0f */
[----:B------:R-:W-:Y:S01]  /*4e30*/  @!P5 IMAD.IADD R36, R36, 0x1, -R15 ;  /* 0x000000012424d824 */ /* 0x000fe200078e0a0f */
[----:B------:R-:W-:Y:S01]  /*4e40*/  ISETP.GT.U32.AND P5, PT, R15, R29, PT ;  /* 0x0000001d0f00720c */ /* 0x000fe20003fa4070 */
[----:B------:R-:W-:-:S04]  /*4e50*/  IMAD.HI.U32 R5, R18, R31, RZ ;  /* 0x0000001f12057227 */ /* 0x000fc800078e00ff */
[--C-:B------:R-:W-:Y:S01]  /*4e60*/  @!P2 IMAD.IADD R32, R32, 0x1, -R15.reuse ;  /* 0x000000012020a824 */ /* 0x100fe200078e0a0f */
[C---:B------:R-:W-:Y:S01]  /*4e70*/  ISETP.GT.U32.AND P2, PT, R15.reuse, R38, PT ;  /* 0x000000260f00720c */ /* 0x040fe20003f44070 */
[----:B------:R-:W-:Y:S01]  /*4e80*/  @!P4 IMAD.IADD R30, R30, 0x1, -R15 ;  /* 0x000000011e1ec824 */ /* 0x000fe200078e0a0f */
[----:B------:R-:W-:Y:S01]  /*4e90*/  ISETP.GT.U32.AND P4, PT, R15, R36, PT ;  /* 0x000000240f00720c */ /* 0x000fe20003f84070 */
[----:B------:R-:W-:Y:S02]  /*4ea0*/  IMAD.MOV R8, RZ, RZ, -R5 ;  /* 0x000000ffff087224 */ /* 0x000fe400078e0a05 */
[----:B------:R-:W-:-:S04]  /*4eb0*/  IMAD.HI.U32 R5, R18, R28, RZ ;  /* 0x0000001c12057227 */ /* 0x000fc800078e00ff */
[----:B------:R-:W-:Y:S01]  /*4ec0*/  @!P1 IMAD.IADD R39, R39, 0x1, -R15 ;  /* 0x0000000127279824 */ /* 0x000fe200078e0a0f */
[----:B------:R-:W-:Y:S01]  /*4ed0*/  ISETP.GT.U32.AND P1, PT, R15, R33, PT ;  /* 0x000000210f00720c */ /* 0x000fe20003f24070 */
[----:B------:R-:W-:Y:S02]  /*4ee0*/  IMAD.MOV R5, RZ, RZ, -R5 ;  /* 0x000000ffff057224 */ /* 0x000fe400078e0a05 */
[----:B------:R-:W-:-:S04]  /*4ef0*/  IMAD.HI.U32 R4, R18, R26, RZ ;  /* 0x0000001a12047227 */ /* 0x000fc800078e00ff */
[----:B------:R-:W-:Y:S02]  /*4f00*/  @!P6 IMAD.IADD R35, R35, 0x1, -R15 ;  /* 0x000000012323e824 */ /* 0x000fe400078e0a0f */
[----:B------:R-:W-:Y:S01]  /*4f10*/  IMAD.HI.U32 R7, R18, R27, RZ ;  /* 0x0000001b12077227 */ /* 0x000fe200078e00ff */
[----:B------:R-:W-:-:S03]  /*4f20*/  IABS R22, R170 ;  /* 0x000000aa00167213 */ /* 0x000fc60000000000 */
[----:B------:R-:W-:Y:S02]  /*4f30*/  IMAD R28, R15, R5, R28 ;  /* 0x000000050f1c7224 */ /* 0x000fe400078e021c */
[----:B------:R-:W-:Y:S02]  /*4f40*/  IMAD.MOV R4, RZ, RZ, -R4 ;  /* 0x000000ffff047224 */ /* 0x000fe400078e0a04 */
[----:B------:R-:W-:Y:S01]  /*4f50*/  @!P5 IMAD.IADD R29, R29, 0x1, -R15 ;  /* 0x000000011d1dd824 */ /* 0x000fe200078e0a0f */
[----:B------:R-:W-:Y:S01]  /*4f60*/  ISETP.GT.U32.AND P5, PT, R15, R35, PT ;  /* 0x000000230f00720c */ /* 0x000fe20003fa4070 */
[----:B------:R-:W-:Y:S02]  /*4f70*/  IMAD.MOV R7, RZ, RZ, -R7 ;  /* 0x000000ffff077224 */ /* 0x000fe400078e0a07 */
[----:B------:R-:W-:Y:S01]  /*4f80*/  IMAD.HI.U32 R5, R18, R24, RZ ;  /* 0x0000001812057227 */ /* 0x000fe200078e00ff */
[----:B------:R-:W-:-:S03]  /*4f90*/  IABS R19, R167 ;  /* 0x000000a700137213 */ /* 0x000fc60000000000 */
[C---:B------:R-:W-:Y:S02]  /*4fa0*/  IMAD R26, R15.reuse, R4, R26 ;  /* 0x000000040f1a7224 */ /* 0x040fe400078e021a */
[--C-:B------:R-:W-:Y:S01]  /*4fb0*/  @!P2 IMAD.IADD R38, R38, 0x1, -R15.reuse ;  /* 0x000000012626a824 */ /* 0x100fe200078e0a0f */
[C---:B------:R-:W-:Y:S01]  /*4fc0*/  ISETP.GT.U32.AND P2, PT, R15.reuse, R32, PT ;  /* 0x000000200f00720c */ /* 0x040fe20003f44070 */
[----:B------:R-:W-:Y:S01]  /*4fd0*/  @!P4 IMAD.IADD R36, R36, 0x1, -R15 ;  /* 0x000000012424c824 */ /* 0x000fe200078e0a0f */
[C---:B------:R-:W-:Y:S01]  /*4fe0*/  ISETP.GT.U32.AND P4, PT, R15.reuse, R29, PT ;  /* 0x0000001d0f00720c */ /* 0x040fe20003f84070 */
[----:B------:R-:W-:Y:S02]  /*4ff0*/  IMAD R27, R15, R7, R27 ;  /* 0x000000070f1b7224 */ /* 0x000fe400078e021b */
[----:B------:R-:W-:Y:S02]  /*5000*/  IMAD.MOV R5, RZ, RZ, -R5 ;  /* 0x000000ffff057224 */ /* 0x000fe400078e0a05 */
[----:B------:R-:W-:-:S04]  /*5010*/  IMAD.HI.U32 R6, R18, R25, RZ ;  /* 0x0000001912067227 */ /* 0x000fc800078e00ff */
[----:B------:R-:W-:-:S04]  /*5020*/  IMAD.HI.U32 R7, R18, R22, RZ ;  /* 0x0000001612077227 */ /* 0x000fc800078e00ff */
[----:B------:R-:W-:Y:S01]  /*5030*/  @!P1 IMAD.IADD R33, R33, 0x1, -R15 ;  /* 0x0000000121219824 */ /* 0x000fe200078e0a0f */
[C---:B------:R-:W-:Y:S01]  /*5040*/  ISETP.GT.U32.AND P1, PT, R15.reuse, R26, PT ;  /* 0x0000001a0f00720c */ /* 0x040fe20003f24070 */
[----:B------:R-:W-:Y:S02]  /*5050*/  IMAD R24, R15, R5, R24 ;  /* 0x000000050f187224 */ /* 0x000fe400078e0218 */
[----:B------:R-:W-:Y:S02]  /*5060*/  IMAD.MOV R6, RZ, RZ, -R6 ;  /* 0x000000ffff067224 */ /* 0x000fe400078e0a06 */
[----:B------:R-:W-:Y:S02]  /*5070*/  IMAD.MOV R7, RZ, RZ, -R7 ;  /* 0x000000ffff077224 */ /* 0x000fe400078e0a07 */
[----:B------:R-:W-:-:S04]  /*5080*/  IMAD.HI.U32 R5, R18, R19, RZ ;  /* 0x0000001312057227 */ /* 0x000fc800078e00ff */
[C---:B------:R-:W-:Y:S02]  /*5090*/  IMAD R25, R15.reuse, R6, R25 ;  /* 0x000000060f197224 */ /* 0x040fe400078e0219 */
[----:B------:R-:W-:Y:S02]  /*50a0*/  IMAD R22, R15, R7, R22 ;  /* 0x000000070f167224 */ /* 0x000fe400078e0216 */
[----:B------:R-:W-:Y:S02]  /*50b0*/  IMAD.MOV R5, RZ, RZ, -R5 ;  /* 0x000000ffff057224 */ /* 0x000fe400078e0a05 */
[----:B------:R-:W-:Y:S01]  /*50c0*/  @!P5 IMAD.IADD R35, R35, 0x1, -R15 ;  /* 0x000000012323d824 */ /* 0x000fe200078e0a0f */
[C---:B------:R-:W-:Y:S01]  /*50d0*/  ISETP.GT.U32.AND P5, PT, R15.reuse, R28, PT ;  /* 0x0000001c0f00720c */ /* 0x040fe20003fa4070 */
[C---:B------:R-:W-:Y:S02]  /*50e0*/  IMAD R19, R15.reuse, R5, R19 ;  /* 0x000000050f137224 */ /* 0x040fe400078e0213 */
[--C-:B------:R-:W-:Y:S01]  /*50f0*/  @!P2 IMAD.IADD R32, R32, 0x1, -R15.reuse ;  /* 0x000000012020a824 */ /* 0x100fe200078e0a0f */
[----:B------:R-:W-:Y:S01]  /*5100*/  ISETP.GT.U32.AND P2, PT, R15, R25, PT ;  /* 0x000000190f00720c */ /* 0x000fe20003f44070 */
[--C-:B------:R-:W-:Y:S01]  /*5110*/  @!P4 IMAD.IADD R29, R29, 0x1, -R15.reuse ;  /* 0x000000011d1dc824 */ /* 0x100fe200078e0a0f */
[C---:B------:R-:W-:Y:S01]  /*5120*/  ISETP.GT.U32.AND P4, PT, R15.reuse, R22, PT ;  /* 0x000000160f00720c */ /* 0x040fe20003f84070 */
[----:B------:R-:W-:Y:S01]  /*5130*/  @!P1 IMAD.IADD R26, R26, 0x1, -R15 ;  /* 0x000000011a1a9824 */ /* 0x000fe200078e0a0f */
[----:B------:R-:W-:-:S02]  /*5140*/  ISETP.GT.U32.AND P1, PT, R15, R19, PT ;  /* 0x000000130f00720c */ /* 0x000fc40003f24070 */
[----:B------:R-:W-:-:S03]  /*5150*/  IABS R20, R168 ;  /* 0x000000a800147213 */ /* 0x000fc60000000000 */
[----:B------:R-:W-:Y:S02]  /*5160*/  @!P5 IMAD.IADD R28, R28, 0x1, -R15 ;  /* 0x000000011c1cd824 */ /* 0x000fe400078e0a0f */
[----:B------:R-:W-:Y:S01]  /*5170*/  IMAD.HI.U32 R6, R18, R20, RZ ;  /* 0x0000001412067227 */ /* 0x000fe200078e00ff */
[----:B------:R-:W-:-:S03]  /*5180*/  IABS R14, R164 ;  /* 0x000000a4000e7213 */ /* 0x000fc60000000000 */
[--C-:B------:R-:W-:Y:S02]  /*5190*/  @!P2 IMAD.IADD R25, R25, 0x1, -R15.reuse ;  /* 0x000000011919a824 */ /* 0x100fe400078e0a0f */
[--C-:B------:R-:W-:Y:S01]  /*51a0*/  @!P4 IMAD.IADD R22, R22, 0x1, -R15.reuse ;  /* 0x000000011616c824 */ /* 0x100fe200078e0a0f */
[----:B------:R-:W-:Y:S01]  /*51b0*/  ISETP.GT.U32.AND P4, PT, R15, R28, PT ;  /* 0x0000001c0f00720c */ /* 0x000fe20003f84070 */
[----:B------:R-:W-:Y:S02]  /*51c0*/  IMAD.MOV R6, RZ, RZ, -R6 ;  /* 0x000000ffff067224 */ /* 0x000fe400078e0a06 */
[----:B------:R-:W-:Y:S01]  /*51d0*/  @!P1 IMAD.IADD R19, R19, 0x1, -R15 ;  /* 0x0000000113139824 */ /* 0x000fe200078e0a0f */
[C---:B------:R-:W-:Y:S01]  /*51e0*/  ISETP.GT.U32.AND P1, PT, R15.reuse, R25, PT ;  /* 0x000000190f00720c */ /* 0x040fe20003f24070 */
[----:B------:R-:W-:Y:S02]  /*51f0*/  IMAD R20, R15, R6, R20 ;  /* 0x000000060f147224 */ /* 0x000fe400078e0214 */
[----:B------:R-:W-:Y:S01]  /*5200*/  IMAD.HI.U32 R6, R18, R14, RZ ;  /* 0x0000000e12067227 */ /* 0x000fe200078e00ff */
[----:B------:R-:W-:-:S03]  /*5210*/  IABS R12, R163 ;  /* 0x000000a3000c7213 */ /* 0x000fc60000000000 */
[----:B------:R-:W-:Y:S02]  /*5220*/  IMAD.MOV R6, RZ, RZ, -R6 ;  /* 0x000000ffff067224 */ /* 0x000fe400078e0a06 */
[----:B------:R-:W-:Y:S01]  /*5230*/  @!P4 IMAD.IADD R28, R28, 0x1, -R15 ;  /* 0x000000011c1cc824 */ /* 0x000fe200078e0a0f */
[C---:B------:R-:W-:Y:S01]  /*5240*/  ISETP.GT.U32.AND P4, PT, R15.reuse, R22, PT ;  /* 0x000000160f00720c */ /* 0x040fe20003f84070 */
[----:B------:R-:W-:Y:S01]  /*5250*/  IMAD R14, R15, R6, R14 ;  /* 0x000000060f0e7224 */ /* 0x000fe200078e020e */
[----:B------:R-:W-:Y:S01]  /*5260*/  IABS R6, R160 ;  /* 0x000000a000067213 */ /* 0x000fe20000000000 */
[----:B------:R-:W-:-:S04]  /*5270*/  IMAD.HI.U32 R5, R18, R12, RZ ;  /* 0x0000000c12057227 */ /* 0x000fc800078e00ff */
[----:B------:R-:W-:Y:S01]  /*5280*/  @!P1 IMAD.IADD R25, R25, 0x1, -R15 ;  /* 0x0000000119199824 */ /* 0x000fe200078e0a0f */
[----:B------:R-:W-:Y:S01]  /*5290*/  ISETP.GT.U32.AND P1, PT, R15, R19, PT ;  /* 0x000000130f00720c */ /* 0x000fe20003f24070 */
[----:B------:R-:W-:Y:S02]  /*52a0*/  IMAD.MOV R5, RZ, RZ, -R5 ;  /* 0x000000ffff057224 */ /* 0x000fe400078e0a05 */
[----:B------:R-:W-:-:S04]  /*52b0*/  IMAD.HI.U32 R134, R18, R6, RZ ;  /* 0x0000000612867227 */ /* 0x000fc800078e00ff */
[C---:B------:R-:W-:Y:S02]  /*52c0*/  IMAD R12, R15.reuse, R5, R12 ;  /* 0x000000050f0c7224 */ /* 0x040fe400078e020c */
[----:B------:R-:W-:Y:S02]  /*52d0*/  IMAD.MOV R134, RZ, RZ, -R134 ;  /* 0x000000ffff867224 */ /* 0x000fe400078e0a86 */
[--C-:B------:R-:W-:Y:S01]  /*52e0*/  @!P4 IMAD.IADD R22, R22, 0x1, -R15.reuse ;  /* 0x000000011616c824 */ /* 0x100fe200078e0a0f */
[C---:B------:R-:W-:Y:S01]  /*52f0*/  ISETP.GT.U32.AND P4, PT, R15.reuse, R12, PT ;  /* 0x0000000c0f00720c */ /* 0x040fe20003f84070 */
[----:B------:R-:W-:Y:S02]  /*5300*/  IMAD R6, R15, R134, R6 ;  /* 0x000000860f067224 */ /* 0x000fe400078e0206 */
[----:B------:R-:W-:-:S03]  /*5310*/  @!P1 IMAD.IADD R19, R19, 0x1, -R15 ;  /* 0x0000000113139824 */ /* 0x000fc600078e0a0f */
[----:B------:R-:W-:Y:S01]  /*5320*/  ISETP.GT.U32.AND P1, PT, R15, R6, PT ;  /* 0x000000060f00720c */ /* 0x000fe20003f24070 */
[----:B------:R-:W-:Y:S04]  /*5330*/  STL [R1+0x6b4], R156 ;  /* 0x0006b49c01007387 */ /* 0x000fe80000100800 */
[----:B------:R-:W-:Y:S04]  /*5340*/  STL [R1+0x6b8], R0 ;  /* 0x0006b80001007387 */ /* 0x000fe80000100800 */
[----:B------:R-:W-:Y:S01]  /*5350*/  STL [R1+0x6bc], R252 ;  /* 0x0006bcfc01007387 */ /* 0x000fe20000100800 */
[----:B------:R-:W-:-:S03]  /*5360*/  @!P4 IMAD.IADD R12, R12, 0x1, -R15 ;  /* 0x000000010c0cc824 */ /* 0x000fc600078e0a0f */
[----:B------:R-:W-:Y:S04]  /*5370*/  STL [R1+0x6c0], R251 ;  /* 0x0006c0fb01007387 */ /* 0x000fe80000100800 */
[----:B------:R-:W-:Y:S04]  /*5380*/  STL [R1+0x6c4], R248 ;  /* 0x0006c4f801007387 */ /* 0x000fe80000100800 */
[----:B------:R-:W-:Y:S04]  /*5390*/  STL [R1+0x6c8], R247 ;  /* 0x0006c8f701007387 */ /* 0x000fe80000100800 */
[----:B------:R0:W-:Y:S01]  /*53a0*/  STL [R1+0x6cc], R246 ;  /* 0x0006ccf601007387 */ /* 0x0001e20000100800 */
[----:B------:R-:W-:-:S03]  /*53b0*/  @!P1 IMAD.IADD R6, R6, 0x1, -R15 ;  /* 0x0000000106069824 */ /* 0x000fc600078e0a0f */
[----:B------:R-:W-:Y:S01]  /*53c0*/  STL [R1+0x6d0], R245 ;  /* 0x0006d0f501007387 */ /* 0x000fe20000100800 */
[----:B------:R-:W-:-:S03]  /*53d0*/  ISETP.GT.U32.AND P1, PT, R15, R12, PT ;  /* 0x0000000c0f00720c */ /* 0x000fc60003f24070 */
[----:B------:R1:W-:Y:S04]  /*53e0*/  STL [R1+0x6d4], R244 ;  /* 0x0006d4f401007387 */ /* 0x0003e80000100800 */
[----:B------:R2:W-:Y:S04]  /*53f0*/  STL [R1+0x6d8], R243 ;  /* 0x0006d8f301007387 */ /* 0x0005e80000100800 */
[----:B0-----:R-:W4:Y:S04]  /*5400*/  LDL R246, [R1+0x50c] ;  /* 0x00050c0001f67983 */ /* 0x001f280000100800 */
[----:B-1----:R-:W5:Y:S04]  /*5410*/  LDL R244, [R1+0x510] ;  /* 0x0005100001f47983 */ /* 0x002f680000100800 */
[----:B------:R-:W5:Y:S01]  /*5420*/  LDL R247, [R1+0x514] ;  /* 0x0005140001f77983 */ /* 0x000f620000100800 */
[----:B------:R-:W-:-:S03]  /*5430*/  IMAD.MOV.U32 R156, RZ, RZ, R10 ;  /* 0x000000ffff9c7224 */ /* 0x000fc600078e000a */
[----:B------:R-:W5:Y:S01]  /*5440*/  LDL R248, [R1+0x518] ;  /* 0x0005180001f87983 */ /* 0x000f620000100800 */
[----:B------:R-:W-:Y:S01]  /*5450*/  @!P1 IMAD.IADD R12, R12, 0x1, -R15 ;  /* 0x000000010c0c9824 */ /* 0x000fe200078e0a0f */
[----:B------:R-:W-:Y:S02]  /*5460*/  ISETP.GE.AND P1, PT, R156, RZ, PT ;  /* 0x000000ff9c00720c */ /* 0x000fe40003f26270 */
[----:B------:R-:W5:Y:S04]  /*5470*/  LDL R251, [R1+0x51c] ;  /* 0x00051c0001fb7983 */ /* 0x000f680000100800 */
[----:B------:R-:W5:Y:S04]  /*5480*/  LDL R252, [R1+0x520] ;  /* 0x0005200001fc7983 */ /* 0x000f680000100800 */
[----:B------:R-:W5:Y:S04]  /*5490*/  LDL R0, [R1+0x524] ;  /* 0x0005240001007983 */ /* 0x000f680000100800 */
[----:B------:R-:W5:Y:S01]  /*54a0*/  LDL R156, [R1+0x528] ;  /* 0x00052800019c7983 */ /* 0x000f620000100800 */
[----:B------:R-:W-:-:S02]  /*54b0*/  ISETP.GT.U32.AND P0, PT, R15, R48, PT ;  /* 0x000000300f00720c */ /* 0x000fc40003f04070 */
[----:B------:R-:W-:Y:S01]  /*54c0*/  IABS R23, R171 ;  /* 0x000000ab00177213 */ /* 0x000fe20000000000 */
[C---:B------:R-:W-:Y:S01]  /*54d0*/  IMAD R31, R15.reuse, R8, R31 ;  /* 0x000000080f1f7224 */ /* 0x040fe200078e021f */
[----:B------:R-:W-:Y:S01]  /*54e0*/  IABS R21, R169 ;  /* 0x000000a900157213 */ /* 0x000fe20000000000 */
[----:B------:R-:W5:Y:S01]  /*54f0*/  LDL R245, [R1+0x52c] ;  /* 0x00052c0001f57983 */ /* 0x000f620000100800 */
[----:B------:R-:W-:Y:S02]  /*5500*/  IABS R17, R166 ;  /* 0x000000a600117213 */ /* 0x000fe40000000000 */
[----:B------:R-:W-:Y:S01]  /*5510*/  IABS R16, R165 ;  /* 0x000000a500107213 */ /* 0x000fe20000000000 */
[----:B--2---:R-:W2:Y:S04]  /*5520*/  LDL R243, [R1+0x54c] ;  /* 0x00054c0001f37983 */ /* 0x004ea80000100800 */
[----:B------:R-:W-:Y:S01]  /*5530*/  @!P0 IMAD.IADD R48, R48, 0x1, -R15 ;  /* 0x0000000130308824 */ /* 0x000fe200078e0a0f */
[C---:B------:R-:W-:Y:S01]  /*5540*/  ISETP.GT.U32.AND P0, PT, R15.reuse, R41, PT ;  /* 0x000000290f00720c */ /* 0x040fe20003f04070 */
[----:B------:R-:W-:Y:S01]  /*5550*/  IMAD.HI.U32 R4, R18, R23, RZ ;  /* 0x0000001712047227 */ /* 0x000fe200078e00ff */
[----:B------:R-:W-:-:S11]  /*5560*/  ISETP.GT.U32.AND P3, PT, R15, R31, PT ;  /* 0x0000001f0f00720c */ /* 0x000fd60003f64070 */
[----:B------:R-:W-:Y:S01]  /*5570*/  @!P0 IMAD.IADD R41, R41, 0x1, -R15 ;  /* 0x0000000129298824 */ /* 0x000fe200078e0a0f */
[----:B------:R-:W-:Y:S01]  /*5580*/  ISETP.GT.U32.AND P0, PT, R15, R34, PT ;  /* 0x000000220f00720c */ /* 0x000fe20003f04070 */
[----:B------:R-:W-:-:S04]  /*5590*/  IMAD.MOV R4, RZ, RZ, -R4 ;  /* 0x000000ffff047224 */ /* 0x000fc800078e0a04 */
[----:B------:R-:W-:Y:S02]  /*55a0*/  IMAD R23, R15, R4, R23 ;  /* 0x000000040f177224 */ /* 0x000fe400078e0217 */
[----:B------:R-:W-:-:S06]  /*55b0*/  IMAD.HI.U32 R4, R18, R21, RZ ;  /* 0x0000001512047227 */ /* 0x000fcc00078e00ff */
        /* <DEDUP_REMOVED lines=11> */
[C---:B------:R-:W-:Y:S01]  /*5670*/  IMAD R17, R15.reuse, R4, R17 ;  /* 0x000000040f117224 */ /* 0x040fe200078e0211 */
[----:B------:R-:W-:Y:S01]  /*5680*/  ISETP.GT.U32.AND P6, PT, R15, R41, PT ;  /* 0x000000290f00720c */ /* 0x000fe20003fc4070 */
[----:B------:R-:W-:-:S04]  /*5690*/  IMAD.HI.U32 R4, R18, R10, RZ ;  /* 0x0000000a12047227 */ /* 0x000fc800078e00ff */
[----:B------:R-:W-:Y:S01]  /*56a0*/  @!P3 IMAD.IADD R37, R37, 0x1, -R15 ;  /* 0x000000012525b824 */ /* 0x000fe200078e0a0f */
[----:B------:R-:W-:Y:S01]  /*56b0*/  ISETP.GT.U32.AND P3, PT, R15, R31, PT ;  /* 0x0000001f0f00720c */ /* 0x000fe20003f64070 */
[----:B------:R-:W-:Y:S02]  /*56c0*/  IMAD.MOV R4, RZ, RZ, -R4 ;  /* 0x000000ffff047224 */ /* 0x000fe400078e0a04 */
[----:B------:R-:W-:-:S04]  /*56d0*/  IMAD.HI.U32 R7, R18, R16, RZ ;  /* 0x0000001012077227 */ /* 0x000fc800078e00ff */
[C---:B------:R-:W-:Y:S01]  /*56e0*/  IMAD R10, R15.reuse, R4, R10 ;  /* 0x000000040f0a7224 */ /* 0x040fe200078e020a */
[----:B------:R-:W-:Y:S01]  /*56f0*/  IABS R4, R159 ;  /* 0x0000009f00047213 */ /* 0x000fe20000000000 */
[--C-:B------:R-:W-:Y:S01]  /*5700*/  @!P0 IMAD.IADD R34, R34, 0x1, -R15.reuse ;  /* 0x0000000122228824 */ /* 0x100fe200078e0a0f */
[----:B------:R-:W-:Y:S01]  /*5710*/  ISETP.GT.U32.AND P0, PT, R15, R27, PT ;  /* 0x0000001b0f00720c */ /* 0x000fe20003f04070 */
[----:B------:R-:W-:Y:S01]  /*5720*/  @!P6 IMAD.IADD R41, R41, 0x1, -R15 ;  /* 0x000000012929e824 */ /* 0x000fe200078e0a0f */
[----:B------:R-:W-:Y:S01]  /*5730*/  IABS R8, R161 ;  /* 0x000000a100087213 */ /* 0x000fe20000000000 */
[----:B------:R-:W-:Y:S01]  /*5740*/  IMAD.MOV R7, RZ, RZ, -R7 ;  /* 0x000000ffff077224 */ /* 0x000fe200078e0a07 */
[C---:B------:R-:W-:Y:S01]  /*5750*/  ISETP.GT.U32.AND P6, PT, R15.reuse, R30, PT ;  /* 0x0000001e0f00720c */ /* 0x040fe20003fc4070 */
[----:B------:R-:W-:Y:S01]  /*5760*/  IMAD.HI.U32 R132, R18, R4, RZ ;  /* 0x0000000412847227 */ /* 0x000fe200078e00ff */
[----:B------:R-:W-:-:S03]  /*5770*/  ISETP.GT.U32.AND P5, PT, R15, R21, PT ;  /* 0x000000150f00720c */ /* 0x000fc60003fa4070 */
[----:B------:R-:W-:Y:S01]  /*5780*/  @!P3 IMAD.IADD R31, R31, 0x1, -R15 ;  /* 0x000000011f1fb824 */ /* 0x000fe200078e0a0f */
[C---:B------:R-:W-:Y:S01]  /*5790*/  ISETP.GT.U32.AND P3, PT, R15.reuse, R24, PT ;  /* 0x000000180f00720c */ /* 0x040fe20003f64070 */
[----:B------:R-:W-:Y:S02]  /*57a0*/  IMAD R16, R15, R7, R16 ;  /* 0x000000070f107224 */ /* 0x000fe400078e0210 */
[----:B------:R-:W-:Y:S02]  /*57b0*/  IMAD.MOV R132, RZ, RZ, -R132 ;  /* 0x000000ffff847224 */ /* 0x000fe400078e0a84 */
[----:B------:R-:W-:-:S04]  /*57c0*/  IMAD.HI.U32 R7, R18, R8, RZ ;  /* 0x0000000812077227 */ /* 0x000fc800078e00ff */
[----:B------:R-:W-:Y:S01]  /*57d0*/  IMAD R4, R15, R132, R4 ;  /* 0x000000840f047224 */ /* 0x000fe200078e0204 */
[----:B------:R-:W-:Y:S01]  /*57e0*/  IABS R132, R155 ;  /* 0x0000009b00847213 */ /* 0x000fe20000000000 */
[----:B------:R-:W-:Y:S02]  /*57f0*/  IMAD.MOV R7, RZ, RZ, -R7 ;  /* 0x000000ffff077224 */ /* 0x000fe400078e0a07 */
[--C-:B------:R-:W-:Y:S01]  /*5800*/  @!P0 IMAD.IADD R27, R27, 0x1, -R15.reuse ;  /* 0x000000011b1b8824 */ /* 0x100fe200078e0a0f */
[C---:B------:R-:W-:Y:S01]  /*5810*/  ISETP.GT.U32.AND P0, PT, R15.reuse, R20, PT ;  /* 0x000000140f00720c */ /* 0x040fe20003f04070 */
[C---:B------:R-:W-:Y:S01]  /*5820*/  IMAD R8, R15.reuse, R7, R8 ;  /* 0x000000070f087224 */ /* 0x040fe200078e0208 */
[C---:B------:R-:W-:Y:S01]  /*5830*/  ISETP.GT.U32.AND P2, PT, R15.reuse, R17, PT ;  /* 0x000000110f00720c */ /* 0x040fe20003f44070 */
[----:B------:R-:W-:Y:S01]  /*5840*/  @!P6 IMAD.IADD R30, R30, 0x1, -R15 ;  /* 0x000000011e1ee824 */ /* 0x000fe200078e0a0f */
[----:B------:R-:W-:Y:S01]  /*5850*/  IABS R7, R157 ;  /* 0x0000009d00077213 */ /* 0x000fe20000000000 */
[----:B------:R-:W-:Y:S01]  /*5860*/  IMAD.HI.U32 R11, R18, R132, RZ ;  /* 0x00000084120b7227 */ /* 0x000fe200078e00ff */
[----:B------:R-:W-:-:S03]  /*5870*/  ISETP.GT.U32.AND P6, PT, R15, R23, PT ;  /* 0x000000170f00720c */ /* 0x000fc60003fc4070 */
[--C-:B------:R-:W-:Y:S01]  /*5880*/  @!P5 IMAD.IADD R21, R21, 0x1, -R15.reuse ;  /* 0x000000011515d824 */ /* 0x100fe200078e0a0f */
[C---:B------:R-:W-:Y:S01]  /*5890*/  ISETP.GT.U32.AND P5, PT, R15.reuse, R27, PT ;  /* 0x0000001b0f00720c */ /* 0x040fe20003fa4070 */
[----:B------:R-:W-:Y:S01]  /*58a0*/  @!P3 IMAD.IADD R24, R24, 0x1, -R15 ;  /* 0x000000011818b824 */ /* 0x000fe200078e0a0f */
[----:B------:R-:W-:Y:S01]  /*58b0*/  ISETP.GT.U32.AND P3, PT, R15, R16, PT ;  /* 0x000000100f00720c */ /* 0x000fe20003f64070 */
[----:B------:R-:W-:Y:S02]  /*58c0*/  IMAD.MOV R11, RZ, RZ, -R11 ;  /* 0x000000ffff0b7224 */ /* 0x000fe400078e0a0b */
[----:B------:R-:W-:-:S04]  /*58d0*/  IMAD.HI.U32 R13, R18, R7, RZ ;  /* 0x00000007120d7227 */ /* 0x000fc800078e00ff */
[C---:B------:R-:W-:Y:S01]  /*58e0*/  IMAD R132, R15.reuse, R11, R132 ;  /* 0x0000000b0f847224 */ /* 0x040fe200078e0284 */
[----:B------:R-:W-:Y:S01]  /*58f0*/  IABS R11, R154 ;  /* 0x0000009a000b7213 */ /* 0x000fe20000000000 */
[----:B------:R-:W-:Y:S02]  /*5900*/  IMAD.MOV R13, RZ, RZ, -R13 ;  /* 0x000000ffff0d7224 */ /* 0x000fe400078e0a0d */
[--C-:B------:R-:W-:Y:S01]  /*5910*/  @!P0 IMAD.IADD R20, R20, 0x1, -R15.reuse ;  /* 0x0000000114148824 */ /* 0x100fe200078e0a0f */
[----:B------:R-:W-:Y:S01]  /*5920*/  ISETP.GT.U32.AND P0, PT, R15, R26, PT ;  /* 0x0000001a0f00720c */ /* 0x000fe20003f04070 */
[----:B------:R-:W-:Y:S01]  /*5930*/  @!P2 IMAD.IADD R17, R17, 0x1, -R15 ;  /* 0x000000011111a824 */ /* 0x000fe200078e0a0f */
[C---:B------:R-:W-:Y:S01]  /*5940*/  ISETP.GT.U32.AND P2, PT, R15.reuse, R24, PT ;  /* 0x000000180f00720c */ /* 0x040fe20003f44070 */
[----:B------:R-:W-:Y:S01]  /*5950*/  IMAD R7, R15, R13, R7 ;  /* 0x0000000d0f077224 */ /* 0x000fe200078e0207 */
[----:B------:R-:W-:Y:S01]  /*5960*/  IABS R5, R158 ;  /* 0x0000009e00057213 */ /* 0x000fe20000000000 */
        /* <DEDUP_REMOVED lines=13> */
[C---:B------:R-:W-:Y:S01]  /*5a40*/  ISETP.GT.U32.AND P0, PT, R15.reuse, R20, PT ;  /* 0x000000140f00720c */ /* 0x040fe20003f04070 */
[----:B------:R-:W-:Y:S01]  /*5a50*/  @!P2 IMAD.IADD R24, R24, 0x1, -R15 ;  /* 0x000000011818a824 */ /* 0x000fe200078e0a0f */
[C---:B------:R-:W-:Y:S01]  /*5a60*/  ISETP.GT.U32.AND P2, PT, R15.reuse, R17, PT ;  /* 0x000000110f00720c */ /* 0x040fe20003f44070 */
[----:B------:R-:W-:Y:S02]  /*5a70*/  IMAD R5, R15, R131, R5 ;  /* 0x000000830f057224 */ /* 0x000fe400078e0205 */
[----:B------:R-:W-:-:S02]  /*5a80*/  @!P6 IMAD.IADD R14, R14, 0x1, -R15 ;  /* 0x000000010e0ee824 */ /* 0x000fc400078e0a0f */
[----:B------:R-:W-:-:S04]  /*5a90*/  IMAD.HI.U32 R131, R18, R13, RZ ;  /* 0x0000000d12837227 */ /* 0x000fc800078e00ff */
[--C-:B------:R-:W-:Y:S01]  /*5aa0*/  @!P5 IMAD.IADD R21, R21, 0x1, -R15.reuse ;  /* 0x000000011515d824 */ /* 0x100fe200078e0a0f */
[----:B------:R-:W-:Y:S01]  /*5ab0*/  ISETP.GT.U32.AND P5, PT, R15, R10, PT ;  /* 0x0000000a0f00720c */ /* 0x000fe20003fa4070 */
[----:B------:R-:W-:Y:S01]  /*5ac0*/  @!P3 IMAD.IADD R23, R23, 0x1, -R15 ;  /* 0x000000011717b824 */ /* 0x000fe200078e0a0f */
[C---:B------:R-:W-:Y:S01]  /*5ad0*/  ISETP.GT.U32.AND P3, PT, R15.reuse, R14, PT ;  /* 0x0000000e0f00720c */ /* 0x040fe20003f64070 */
[----:B------:R-:W-:Y:S01]  /*5ae0*/  IMAD.MOV R131, RZ, RZ, -R131 ;  /* 0x000000ffff837224 */ /* 0x000fe200078e0a83 */
[C---:B------:R-:W-:Y:S01]  /*5af0*/  ISETP.GT.U32.AND P6, PT, R15.reuse, R16, PT ;  /* 0x000000100f00720c */ /* 0x040fe20003fc4070 */
[----:B------:R-:W-:Y:S02]  /*5b00*/  @!P0 IMAD.IADD R20, R20, 0x1, -R15 ;  /* 0x0000000114148824 */ /* 0x000fe400078e0a0f */
[C---:B------:R-:W-:Y:S01]  /*5b10*/  IMAD R13, R15.reuse, R131, R13 ;  /* 0x000000830f0d7224 */ /* 0x040fe200078e020d */
[----:B---3--:R-:W-:Y:S02]  /*5b20*/  IABS R131, R152 ;  /* 0x0000009800837213 */ /* 0x008fe40000000000 */
        /* <DEDUP_REMOVED lines=8> */
[----:B------:R-:W-:Y:S02]  /*5bb0*/  IMAD.MOV R18, RZ, RZ, -R18 ;  /* 0x000000ffff127224 */ /* 0x000fe400078e0a12 */
[----:B------:R-:W-:Y:S01]  /*5bc0*/  @!P6 IMAD.IADD R16, R16, 0x1, -R15 ;  /* 0x000000011010e824 */ /* 0x000fe200078e0a0f */
[C---:B------:R-:W-:Y:S01]  /*5bd0*/  ISETP.GT.U32.AND P6, PT, R15.reuse, R5, PT ;  /* 0x000000050f00720c */ /* 0x040fe20003fc4070 */
[C---:B------:R-:W-:Y:S01]  /*5be0*/  IMAD R131, R15.reuse, R18, R131 ;  /* 0x000000120f837224 */ /* 0x040fe200078e0283 */
[C---:B------:R-:W-:Y:S01]  /*5bf0*/  ISETP.GT.U32.AND P4, PT, R15.reuse, R132, PT ;  /* 0x000000840f00720c */ /* 0x040fe20003f84070 */
[--C-:B------:R-:W-:Y:S01]  /*5c00*/  @!P0 IMAD.IADD R8, R8, 0x1, -R15.reuse ;  /* 0x0000000108088824 */ /* 0x100fe200078e0a0f */
[C---:B------:R-:W-:Y:S01]  /*5c10*/  ISETP.GT.U32.AND P0, PT, R15.reuse, R13, PT ;  /* 0x0000000d0f00720c */ /* 0x040fe20003f04070 */
[--C-:B------:R-:W-:Y:S01]  /*5c20*/  @!P2 IMAD.IADD R4, R4, 0x1, -R15.reuse ;  /* 0x000000010404a824 */ /* 0x100fe200078e0a0f */
[----:B------:R-:W-:Y:S01]  /*5c30*/  ISETP.GT.U32.AND P2, PT, R15, R131, PT ;  /* 0x000000830f00720c */ /* 0x000fe20003f44070 */
[----:B------:R-:W-:-:S02]  /*5c40*/  @!P5 IMAD.IADD R11, R11, 0x1, -R15 ;  /* 0x000000010b0bd824 */ /* 0x000fc400078e0a0f */
[--C-:B------:R-:W-:Y:S01]  /*5c50*/  @!P3 IMAD.IADD R7, R7, 0x1, -R15.reuse ;  /* 0x000000010707b824 */ /* 0x100fe200078e0a0f */
[C---:B------:R-:W-:Y:S02]  /*5c60*/  ISETP.GT.U32.AND P5, PT, R15.reuse, R4, PT ;  /* 0x000000040f00720c */ /* 0x040fe40003fa4070 */
[----:B------:R-:W-:Y:S01]  /*5c70*/  ISETP.GT.U32.AND P3, PT, R15, R8, PT ;  /* 0x000000080f00720c */ /* 0x000fe20003f64070 */
[--C-:B------:R-:W-:Y:S01]  /*5c80*/  @!P6 IMAD.IADD R5, R5, 0x1, -R15.reuse ;  /* 0x000000010505e824 */ /* 0x100fe200078e0a0f */
[C---:B------:R-:W-:Y:S01]  /*5c90*/  ISETP.GT.U32.AND P6, PT, R15.reuse, R10, PT ;  /* 0x0000000a0f00720c */ /* 0x040fe20003fc4070 */
[--C-:B------:R-:W-:Y:S01]  /*5ca0*/  @!P4 IMAD.IADD R132, R132, 0x1, -R15.reuse ;  /* 0x000000018484c824 */ /* 0x100fe200078e0a0f */
[----:B------:R-:W-:Y:S01]  /*5cb0*/  ISETP.GT.U32.AND P4, PT, R15, R6, PT ;  /* 0x000000060f00720c */ /* 0x000fe20003f84070 */
[--C-:B------:R-:W-:Y:S01]  /*5cc0*/  @!P0 IMAD.IADD R13, R13, 0x1, -R15.reuse ;  /* 0x000000010d0d8824 */ /* 0x100fe200078e0a0f */
[----:B------:R-:W-:Y:S01]  /*5cd0*/  ISETP.GT.U32.AND P0, PT, R15, R5, PT ;  /* 0x000000050f00720c */ /* 0x000fe20003f04070 */
[----:B------:R-:W-:Y:S01]  /*5ce0*/  @!P2 IMAD.IADD R131, R131, 0x1, -R15 ;  /* 0x000000018383a824 */ /* 0x000fe200078e0a0f */
[----:B------:R-:W-:-:S03]  /*5cf0*/  ISETP.GT.U32.AND P2, PT, R15, R7, PT ;  /* 0x000000070f00720c */ /* 0x000fc60003f44070 */
[--C-:B------:R-:W-:Y:S01]  /*5d00*/  @!P5 IMAD.IADD R4, R4, 0x1, -R15.reuse ;  /* 0x000000010404d824 */ /* 0x100fe200078e0a0f */
[C---:B------:R-:W-:Y:S01]  /*5d10*/  ISETP.GT.U32.AND P5, PT, R15.reuse, R131, PT ;  /* 0x000000830f00720c */ /* 0x040fe20003fa4070 */
[--C-:B------:R-:W-:Y:S01]  /*5d20*/  @!P3 IMAD.IADD R8, R8, 0x1, -R15.reuse ;  /* 0x000000010808b824 */ /* 0x100fe200078e0a0f */
[C---:B------:R-:W-:Y:S01]  /*5d30*/  ISETP.GT.U32.AND P3, PT, R15.reuse, R132, PT ;  /* 0x000000840f00720c */ /* 0x040fe20003f64070 */
[--C-:B------:R-:W-:Y:S01]  /*5d40*/  @!P6 IMAD.IADD R10, R10, 0x1, -R15.reuse ;  /* 0x000000010a0ae824 */ /* 0x100fe200078e0a0f */
[C---:B------:R-:W-:Y:S01]  /*5d50*/  ISETP.GT.U32.AND P6, PT, R15.reuse, R13, PT ;  /* 0x0000000d0f00720c */ /* 0x040fe20003fc4070 */
[--C-:B------:R-:W-:Y:S01]  /*5d60*/  @!P4 IMAD.IADD R6, R6, 0x1, -R15.reuse ;  /* 0x000000010606c824 */ /* 0x100fe200078e0a0f */
[----:B------:R-:W-:Y:S01]  /*5d70*/  ISETP.GT.U32.AND P4, PT, R15, R11, PT ;  /* 0x0000000b0f00720c */ /* 0x000fe20003f84070 */
[--C-:B------:R-:W-:Y:S01]  /*5d80*/  @!P0 IMAD.IADD R5, R5, 0x1, -R15.reuse ;  /* 0x0000000105058824 */ /* 0x100fe200078e0a0f */
[----:B------:R-:W-:Y:S01]  /*5d90*/  ISETP.NE.AND P0, PT, R2, RZ, PT ;  /* 0x000000ff0200720c */ /* 0x000fe20003f05270 */
[----:B------:R-:W-:Y:S01]  /*5da0*/  @!P2 IMAD.IADD R7, R7, 0x1, -R15 ;  /* 0x000000010707a824 */ /* 0x000fe200078e0a0f */
[----:B------:R-:W-:Y:S01]  /*5db0*/  ISETP.GE.AND P2, PT, R250, RZ, PT ;  /* 0x000000fffa00720c */ /* 0x000fe20003f46270 */
[----:B------:R-:W-:-:S02]  /*5dc0*/  @!P1 IMAD.MOV R9, RZ, RZ, -R9 ;  /* 0x000000ffff099224 */ /* 0x000fc400078e0a09 */
[--C-:B------:R-:W-:Y:S02]  /*5dd0*/  @!P5 IMAD.IADD R131, R131, 0x1, -R15.reuse ;  /* 0x000000018383d824 */ /* 0x100fe400078e0a0f */
[--C-:B------:R-:W-:Y:S02]  /*5de0*/  @!P3 IMAD.IADD R132, R132, 0x1, -R15.reuse ;  /* 0x000000018484b824 */ /* 0x100fe400078e0a0f */
[--C-:B------:R-:W-:Y:S02]  /*5df0*/  @!P6 IMAD.IADD R13, R13, 0x1, -R15.reuse ;  /* 0x000000010d0de824 */ /* 0x100fe400078e0a0f */
[----:B------:R-:W-:Y:S01]  /*5e00*/  @!P4 IMAD.IADD R11, R11, 0x1, -R15 ;  /* 0x000000010b0bc824 */ /* 0x000fe200078e0a0f */
[----:B------:R-:W-:Y:S02]  /*5e10*/  LOP3.LUT R15, RZ, R3, RZ, 0x33, !PT ;  /* 0x00000003ff0f7212 */ /* 0x000fe400078e33ff */
[----:B------:R-:W-:Y:S02]  /*5e20*/  @!P0 LOP3.LUT R9, RZ, R2, RZ, 0x33, !PT ;  /* 0x00000002ff098212 */ /* 0x000fe400078e33ff */
[----:B------:R-:W-:Y:S01]  /*5e30*/  ISETP.NE.AND P0, PT, R3, RZ, PT ;  /* 0x000000ff0300720c */ /* 0x000fe20003f05270 */
[----:B------:R-:W-:Y:S01]  /*5e40*/  IMAD.MOV.U32 R3, RZ, RZ, R133 ;  /* 0x000000ffff037224 */ /* 0x000fe200078e0085 */
[----:B------:R-:W3:Y:S01]  /*5e50*/  LDL R2, [R1+0x574] ;  /* 0x0005740001027983 */ /* 0x000ee20000100800 */
[----:B------:R-:W-:Y:S01]  /*5e60*/  @!P2 IMAD.MOV R249, RZ, RZ, -R249 ;  /* 0x000000fffff9a224 */ /* 0x000fe200078e0af9 */
[----:B----4-:R-:W-:-:S02]  /*5e70*/  ISETP.GE.AND P1, PT, R246, RZ, PT ;  /* 0x000000fff600720c */ /* 0x010fc40003f26270 */
[----:B------:R-:W4:Y:S01]  /*5e80*/  LDL R246, [R1+0x530] ;  /* 0x0005300001f67983 */ /* 0x000f220000100800 */
[----:B-----5:R-:W-:-:S03]  /*5e90*/  ISETP.GE.AND P5, PT, R244, RZ, PT ;  /* 0x000000fff400720c */ /* 0x020fc60003fa6270 */
[----:B------:R-:W5:Y:S01]  /*5ea0*/  LDL R244, [R1+0x550] ;  /* 0x0005500001f47983 */ /* 0x000f620000100800 */
[----:B------:R-:W-:-:S03]  /*5eb0*/  ISETP.GE.AND P3, PT, R247, RZ, PT ;  /* 0x000000fff700720c */ /* 0x000fc60003f66270 */
[----:B------:R-:W2:Y:S01]  /*5ec0*/  LDL R247, [R1+0x534] ;  /* 0x0005340001f77983 */ /* 0x000ea20000100800 */
[----:B------:R-:W-:Y:S02]  /*5ed0*/  ISETP.GE.AND P4, PT, R248, RZ, PT ;  /* 0x000000fff800720c */ /* 0x000fe40003f86270 */
[----:B------:R-:W-:Y:S01]  /*5ee0*/  @!P1 IMAD.MOV R3, RZ, RZ, -R3 ;  /* 0x000000ffff039224 */ /* 0x000fe200078e0a03 */
[----:B------:R-:W3:Y:S01]  /*5ef0*/  LDL R248, [R1+0x538] ;  /* 0x0005380001f87983 */ /* 0x000ee20000100800 */
[----:B------:R-:W-:Y:S01]  /*5f00*/  ISETP.GE.AND P2, PT, R251, RZ, PT ;  /* 0x000000fffb00720c */ /* 0x000fe20003f46270 */
[----:B------:R-:W-:Y:S02]  /*5f10*/  @!P5 IMAD.MOV R130, RZ, RZ, -R130 ;  /* 0x000000ffff82d224 */ /* 0x000fe400078e0a82 */
[----:B------:R-:W5:Y:S01]  /*5f20*/  LDL R251, [R1+0x53c] ;  /* 0x00053c0001fb7983 */ /* 0x000f620000100800 */
[----:B------:R-:W-:Y:S01]  /*5f30*/  ISETP.GE.AND P1, PT, R252, RZ, PT ;  /* 0x000000fffc00720c */ /* 0x000fe20003f26270 */
[----:B------:R-:W-:-:S02]  /*5f40*/  @!P3 IMAD.MOV R129, RZ, RZ, -R129 ;  /* 0x000000ffff81b224 */ /* 0x000fc400078e0a81 */
[----:B------:R-:W5:Y:S01]  /*5f50*/  LDL R252, [R1+0x540] ;  /* 0x0005400001fc7983 */ /* 0x000f620000100800 */
[----:B------:R-:W-:-:S03]  /*5f60*/  ISETP.GE.AND P5, PT, R0, RZ, PT ;  /* 0x000000ff0000720c */ /* 0x000fc60003fa6270 */
[----:B------:R-:W5:Y:S01]  /*5f70*/  LDL R0, [R1+0x544] ;  /* 0x0005440001007983 */ /* 0x000f620000100800 */
[----:B------:R-:W-:-:S03]  /*5f80*/  ISETP.GE.AND P3, PT, R156, RZ, PT ;  /* 0x000000ff9c00720c */ /* 0x000fc60003f66270 */
[----:B------:R-:W5:Y:S01]  /*5f90*/  LDL R156, [R1+0x548] ;  /* 0x00054800019c7983 */ /* 0x000f620000100800 */
[----:B------:R-:W-:Y:S02]  /*5fa0*/  @!P4 IMAD.MOV R128, RZ, RZ, -R128 ;  /* 0x000000ffff80c224 */ /* 0x000fe400078e0a80 */
[----:B------:R-:W-:Y:S01]  /*5fb0*/  @!P2 IMAD.MOV R127, RZ, RZ, -R127 ;  /* 0x000000ffff7fa224 */ /* 0x000fe200078e0a7f */
[----:B------:R-:W-:Y:S01]  /*5fc0*/  ISETP.GE.AND P4, PT, R245, RZ, PT ;  /* 0x000000fff500720c */ /* 0x000fe20003f86270 */
[----:B------:R-:W-:Y:S01]  /*5fd0*/  @!P1 IMAD.MOV R126, RZ, RZ, -R126 ;  /* 0x000000ffff7e9224 */ /* 0x000fe200078e0a7e */
[----:B------:R-:W5:Y:S01]  /*5fe0*/  LDL R245, [R1+0x554] ;  /* 0x0005540001f57983 */ /* 0x000f620000100800 */
[----:B------:R-:W-:-:S03]  /*5ff0*/  @!P5 IMAD.MOV R125, RZ, RZ, -R125 ;  /* 0x000000ffff7dd224 */ /* 0x000fc600078e0a7d */
[----:B------:R-:W-:-:S07]  /*6000*/  @!P3 IMAD.MOV R124, RZ, RZ, -R124 ;  /* 0x000000ffff7cb224 */ /* 0x000fce00078e0a7c */
[----:B------:R-:W-:Y:S01]  /*6010*/  @!P4 IMAD.MOV R123, RZ, RZ, -R123 ;  /* 0x000000ffff7bc224 */ /* 0x000fe200078e0a7b */
[----:B----4-:R-:W-:Y:S02]  /*6020*/  ISETP.GE.AND P2, PT, R246, RZ, PT ;  /* 0x000000fff600720c */ /* 0x010fe40003f46270 */
[----:B------:R-:W4:Y:S01]  /*6030*/  LDL R246, [R1+0x558] ;  /* 0x0005580001f67983 */ /* 0x000f220000100800 */
[----:B--2---:R-:W-:-:S03]  /*6040*/  ISETP.GE.AND P1, PT, R247, RZ, PT ;  /* 0x000000fff700720c */ /* 0x004fc60003f26270 */
[----:B------:R-:W2:Y:S01]  /*6050*/  LDL R247, [R1+0x55c] ;  /* 0x00055c0001f77983 */ /* 0x000ea20000100800 */
[----:B---3--:R-:W-:-:S06]  /*6060*/  ISETP.GE.AND P5, PT, R248, RZ, PT ;  /* 0x000000fff800720c */ /* 0x008fcc0003fa6270 */
[----:B------:R-:W-:Y:S01]  /*6070*/  @!P2 IMAD.MOV R122, RZ, RZ, -R122 ;  /* 0x000000ffff7aa224 */ /* 0x000fe200078e0a7a */
[----:B------:R-:W3:Y:S01]  /*6080*/  LDL R248, [R1+0x560] ;  /* 0x0005600001f87983 */ /* 0x000ee20000100800 */
[----:B-----5:R-:W-:-:S03]  /*6090*/  ISETP.GE.AND P3, PT, R251, RZ, PT ;  /* 0x000000fffb00720c */ /* 0x020fc60003f66270 */
[----:B------:R-:W5:Y:S01]  /*60a0*/  LDL R251, [R1+0x564] ;  /* 0x0005640001fb7983 */ /* 0x000f620000100800 */
[----:B------:R-:W-:Y:S01]  /*60b0*/  ISETP.GE.AND P4, PT, R252, RZ, PT ;  /* 0x000000fffc00720c */ /* 0x000fe20003f86270 */
[----:B------:R-:W-:Y:S02]  /*60c0*/  @!P1 IMAD.MOV R121, RZ, RZ, -R121 ;  /* 0x000000ffff799224 */ /* 0x000fe400078e0a79 */
[----:B------:R-:W5:Y:S01]  /*60d0*/  LDL R252, [R1+0x568] ;  /* 0x0005680001fc7983 */ /* 0x000f620000100800 */
[----:B------:R-:W-:-:S03]  /*60e0*/  ISETP.GE.AND P2, PT, R0, RZ, PT ;  /* 0x000000ff0000720c */ /* 0x000fc60003f46270 */
[----:B------:R-:W5:Y:S01]  /*60f0*/  LDL R0, [R1+0x56c] ;  /* 0x00056c0001007983 */ /* 0x000f620000100800 */
[----:B------:R-:W-:-:S03]  /*6100*/  ISETP.GE.AND P1, PT, R156, RZ, PT ;  /* 0x000000ff9c00720c */ /* 0x000fc60003f26270 */
[----:B------:R-:W5:Y:S01]  /*6110*/  LDL R156, [R1+0x570] ;  /* 0x00057000019c7983 */ /* 0x000f620000100800 */
[----:B------:R-:W-:Y:S01]  /*6120*/  @!P5 IMAD.MOV R120, RZ, RZ, -R120 ;  /* 0x000000ffff78d224 */ /* 0x000fe200078e0a78 */
[----:B------:R-:W-:Y:S01]  /*6130*/  ISETP.GE.AND P5, PT, R243, RZ, PT ;  /* 0x000000fff300720c */ /* 0x000fe20003fa6270 */
[----:B------:R-:W-:Y:S01]  /*6140*/  @!P3 IMAD.MOV R119, RZ, RZ, -R119 ;  /* 0x000000ffff77b224 */ /* 0x000fe200078e0a77 */
[----:B------:R-:W-:Y:S01]  /*6150*/  ISETP.GE.AND P3, PT, R244, RZ, PT ;  /* 0x000000fff400720c */ /* 0x000fe20003f66270 */
[----:B------:R-:W-:Y:S01]  /*6160*/  @!P4 IMAD.MOV R118, RZ, RZ, -R118 ;  /* 0x000000ffff76c224 */ /* 0x000fe200078e0a76 */
[----:B------:R-:W-:Y:S01]  /*6170*/  ISETP.GE.AND P4, PT, R245, RZ, PT ;  /* 0x000000fff500720c */ /* 0x000fe20003f86270 */
[----:B------:R-:W-:Y:S01]  /*6180*/  @!P2 IMAD.MOV R117, RZ, RZ, -R117 ;  /* 0x000000ffff75a224 */ /* 0x000fe200078e0a75 */
[----:B------:R-:W5:Y:S02]  /*6190*/  LDL.LU R243, [R1+0x6d8] ;  /* 0x0006d80001f37983 */ /* 0x000f640000300800 */
[----:B------:R-:W-:-:S02]  /*61a0*/  @!P1 IMAD.MOV R116, RZ, RZ, -R116 ;  /* 0x000000ffff749224 */ /* 0x000fc400078e0a74 */
[----:B------:R-:W5:Y:S03]  /*61b0*/  LDL.LU R244, [R1+0x6d4] ;  /* 0x0006d40001f47983 */ /* 0x000f660000300800 */
[----:B------:R-:W-:Y:S01]  /*61c0*/  @!P5 IMAD.MOV R115, RZ, RZ, -R115 ;  /* 0x000000ffff73d224 */ /* 0x000fe200078e0a73 */
[----:B------:R-:W5:Y:S01]  /*61d0*/  LDL.LU R245, [R1+0x6d0] ;  /* 0x0006d00001f57983 */ /* 0x000f620000300800 */
[----:B------:R-:W-:Y:S02]  /*61e0*/  @!P3 IMAD.MOV R114, RZ, RZ, -R114 ;  /* 0x000000ffff72b224 */ /* 0x000fe400078e0a72 */
[----:B------:R-:W-:Y:S01]  /*61f0*/  @!P4 IMAD.MOV R113, RZ, RZ, -R113 ;  /* 0x000000ffff71c224 */ /* 0x000fe200078e0a71 */
[----:B----4-:R-:W-:Y:S02]  /*6200*/  ISETP.GE.AND P2, PT, R246, RZ, PT ;  /* 0x000000fff600720c */ /* 0x010fe40003f46270 */
[----:B------:R-:W4:Y:S01]  /*6210*/  LDL.LU R246, [R1+0x6cc] ;  /* 0x0006cc0001f67983 */ /* 0x000f220000300800 */
[----:B--2---:R-:W-:-:S03]  /*6220*/  ISETP.GE.AND P1, PT, R247, RZ, PT ;  /* 0x000000fff700720c */ /* 0x004fc60003f26270 */
[----:B------:R-:W2:Y:S01]  /*6230*/  LDL.LU R247, [R1+0x6c8] ;  /* 0x0006c80001f77983 */ /* 0x000ea20000300800 */
[----:B---3--:R-:W-:-:S06]  /*6240*/  ISETP.GE.AND P5, PT, R248, RZ, PT ;  /* 0x000000fff800720c */ /* 0x008fcc0003fa6270 */
[----:B------:R-:W-:Y:S01]  /*6250*/  @!P2 IMAD.MOV R112, RZ, RZ, -R112 ;  /* 0x000000ffff70a224 */ /* 0x000fe200078e0a70 */
[----:B------:R-:W3:Y:S01]  /*6260*/  LDL.LU R248, [R1+0x6c4] ;  /* 0x0006c40001f87983 */ /* 0x000ee20000300800 */
[----:B-----5:R-:W-:-:S03]  /*6270*/  ISETP.GE.AND P3, PT, R251, RZ, PT ;  /* 0x000000fffb00720c */ /* 0x020fc60003f66270 */
[----:B------:R-:W5:Y:S01]  /*6280*/  LDL.LU R251, [R1+0x6c0] ;  /* 0x0006c00001fb7983 */ /* 0x000f620000300800 */
[----:B------:R-:W-:Y:S01]  /*6290*/  ISETP.GE.AND P4, PT, R252, RZ, PT ;  /* 0x000000fffc00720c */ /* 0x000fe20003f86270 */
[----:B------:R-:W-:Y:S02]  /*62a0*/  @!P1 IMAD.MOV R111, RZ, RZ, -R111 ;  /* 0x000000ffff6f9224 */ /* 0x000fe400078e0a6f */
[----:B------:R-:W4:Y:S01]  /*62b0*/  LDL.LU R252, [R1+0x6bc] ;  /* 0x0006bc0001fc7983 */ /* 0x000f220000300800 */
[----:B------:R-:W-:-:S03]  /*62c0*/  ISETP.GE.AND P2, PT, R0, RZ, PT ;  /* 0x000000ff0000720c */ /* 0x000fc60003f46270 */
[----:B------:R-:W2:Y:S01]  /*62d0*/  LDL.LU R0, [R1+0x6b8] ;  /* 0x0006b80001007983 */ /* 0x000ea20000300800 */
[----:B------:R-:W-:-:S03]  /*62e0*/  ISETP.GE.AND P1, PT, R156, RZ, PT ;  /* 0x000000ff9c00720c */ /* 0x000fc60003f26270 */
[----:B------:R-:W3:Y:S01]  /*62f0*/  LDL.LU R156, [R1+0x6b4] ;  /* 0x0006b400019c7983 */ /* 0x000ee20000300800 */
[----:B------:R-:W-:Y:S01]  /*6300*/  @!P5 IMAD.MOV R110, RZ, RZ, -R110 ;  /* 0x000000ffff6ed224 */ /* 0x000fe200078e0a6e */
[----:B------:R-:W-:Y:S01]  /*6310*/  ISETP.GE.AND P5, PT, R2, RZ, PT ;  /* 0x000000ff0200720c */ /* 0x000fe20003fa6270 */
[----:B------:R-:W-:Y:S02]  /*6320*/  @!P3 IMAD.MOV R109, RZ, RZ, -R109 ;  /* 0x000000ffff6db224 */ /* 0x000fe400078e0a6d */
[----:B------:R-:W-:Y:S02]  /*6330*/  @!P4 IMAD.MOV R108, RZ, RZ, -R108 ;  /* 0x000000ffff6cc224 */ /* 0x000fe400078e0a6c */
[----:B------:R-:W-:-:S03]  /*6340*/  @!P2 IMAD.MOV R107, RZ, RZ, -R107 ;  /* 0x000000ffff6ba224 */ /* 0x000fc600078e0a6b */
[----:B------:R-:W-:-:S05]  /*6350*/  @!P1 IMAD.MOV R106, RZ, RZ, -R106 ;  /* 0x000000ffff6a9224 */ /* 0x000fca00078e0a6a */
[----:B------:R-:W-:Y:S01]  /*6360*/  @!P5 IMAD.MOV R105, RZ, RZ, -R105 ;  /* 0x000000ffff69d224 */ /* 0x000fe200078e0a69 */
[----:B------:R-:W-:Y:S02]  /*6370*/  ISETP.GE.AND P6, PT, R152, RZ, PT ;  /* 0x000000ff9800720c */ /* 0x000fe40003fc6270 */
[----:B-----5:R-:W-:Y:S02]  /*6380*/  ISETP.GE.AND P1, PT, R251, RZ, PT ;  /* 0x000000fffb00720c */ /* 0x020fe40003f26270 */
[----:B----4-:R-:W-:Y:S02]  /*6390*/  ISETP.GE.AND P2, PT, R252, RZ, PT ;  /* 0x000000fffc00720c */ /* 0x010fe40003f46270 */
[----:B--2---:R-:W-:Y:S02]  /*63a0*/  ISETP.GE.AND P4, PT, R0, RZ, PT ;  /* 0x000000ff0000720c */ /* 0x004fe40003f86270 */
[----:B---3--:R-:W-:-:S07]  /*63b0*/  ISETP.GE.AND P3, PT, R156, RZ, PT ;  /* 0x000000ff9c00720c */ /* 0x008fce0003f66270 */
[----:B------:R-:W-:Y:S01]  /*63c0*/  @!P1 IMAD.MOV R101, RZ, RZ, -R101 ;  /* 0x000000ffff659224 */ /* 0x000fe200078e0a65 */
[----:B------:R-:W-:Y:S01]  /*63d0*/  ISETP.GE.AND P5, PT, R248, RZ, PT ;  /* 0x000000fff800720c */ /* 0x000fe20003fa6270 */
[----:B------:R-:W-:Y:S01]  /*63e0*/  IMAD.MOV.U32 R2, RZ, RZ, R131 ;  /* 0x000000ffff027224 */ /* 0x000fe200078e0083 */
[----:B------:R-:W-:Y:S01]  /*63f0*/  ISETP.GE.AND P1, PT, R244, RZ, PT ;  /* 0x000000fff400720c */ /* 0x000fe20003f26270 */
[----:B------:R-:W-:Y:S01]  /*6400*/  @!P2 IMAD.MOV R102, RZ, RZ, -R102 ;  /* 0x000000ffff66a224 */ /* 0x000fe200078e0a66 */
[----:B------:R-:W-:Y:S01]  /*6410*/  ISETP.GE.AND P2, PT, R245, RZ, PT ;  /* 0x000000fff500720c */ /* 0x000fe20003f46270 */
[----:B------:R-:W2:Y:S01]  /*6420*/  LDL.LU R156, [R1+0x6b0] ;  /* 0x0006b000019c7983 */ /* 0x000ea20000300800 */
[----:B------:R-:W-:Y:S01]  /*6430*/  @!P4 IMAD.MOV R103, RZ, RZ, -R103 ;  /* 0x000000ffff67c224 */ /* 0x000fe200078e0a67 */
[----:B------:R-:W-:Y:S01]  /*6440*/  ISETP.GE.AND P4, PT, R246, RZ, PT ;  /* 0x000000fff600720c */ /* 0x000fe20003f86270 */
[----:B------:R-:W-:Y:S01]  /*6450*/  @!P3 IMAD.MOV R104, RZ, RZ, -R104 ;  /* 0x000000ffff68b224 */ /* 0x000fe200078e0a68 */
[----:B------:R-:W-:-:S04]  /*6460*/  ISETP.GE.AND P3, PT, R247, RZ, PT ;  /* 0x000000fff700720c */ /* 0x000fc80003f66270 */
[----:B------:R-:W-:Y:S01]  /*6470*/  @!P5 IMAD.MOV R100, RZ, RZ, -R100 ;  /* 0x000000ffff64d224 */ /* 0x000fe200078e0a64 */
[----:B------:R-:W-:Y:S01]  /*6480*/  ISETP.GE.AND P5, PT, R243, RZ, PT ;  /* 0x000000fff300720c */ /* 0x000fe20003fa6270 */
[----:B------:R-:W-:Y:S01]  /*6490*/  @!P1 IMAD.MOV R96, RZ, RZ, -R96 ;  /* 0x000000ffff609224 */ /* 0x000fe200078e0a60 */
[----:B------:R-:W-:Y:S01]  /*64a0*/  ISETP.GE.AND P1, PT, R239, RZ, PT ;  /* 0x000000ffef00720c */ /* 0x000fe20003f26270 */
[----:B------:R-:W-:Y:S01]  /*64b0*/  @!P2 IMAD.MOV R97, RZ, RZ, -R97 ;  /* 0x000000ffff61a224 */ /* 0x000fe200078e0a61 */
[----:B------:R-:W-:Y:S02]  /*64c0*/  ISETP.GE.AND P2, PT, R240, RZ, PT ;  /* 0x000000fff000720c */ /* 0x000fe40003f46270 */
        /* <DEDUP_REMOVED lines=175> */
[----:B------:R-:W-:Y:S01]  /*6fc0*/  SEL R131, R15, R3, !P0 ;  /* 0x000000030f837207 */ /* 0x000fe20004000000 */
[----:B------:R-:W-:Y:S02]  /*6fd0*/  @!P1 IMAD.MOV R13, RZ, RZ, -R13 ;  /* 0x000000ffff0d9224 */ /* 0x000fe400078e0a0d */
[----:B------:R-:W-:Y:S02]  /*6fe0*/  @!P2 IMAD.MOV R11, RZ, RZ, -R11 ;  /* 0x000000ffff0ba224 */ /* 0x000fe400078e0a0b */
[----:B------:R-:W-:Y:S02]  /*6ff0*/  @!P6 IMAD.MOV R2, RZ, RZ, -R2 ;  /* 0x000000ffff02e224 */ /* 0x000fe400078e0a02 */
[----:B------:R-:W-:Y:S02]  /*7000*/  @!P4 IMAD.MOV R132, RZ, RZ, -R132 ;  /* 0x000000ffff84c224 */ /* 0x000fe400078e0a84 */
[----:B------:R-:W-:-:S02]  /*7010*/  IMAD R3, R9, UR4, RZ ;  /* 0x0000000409037c24 */ /* 0x000fc4000f8e02ff */
[----:B------:R-:W-:Y:S01]  /*7020*/  @!P3 IMAD.MOV R7, RZ, RZ, -R7 ;  /* 0x000000ffff07b224 */ /* 0x000fe200078e0a07 */
[C---:B------:R-:W-:Y:S01]  /*7030*/  SEL R249, R15.reuse, R249, !P0 ;  /* 0x000000f90ff97207 */ /* 0x040fe20004000000 */
[----:B------:R-:W-:Y:S01]  /*7040*/  ULDC UR4, c[0x0][0x240] ;  /* 0x0000900000047ab9 */ /* 0x000fe20000000800 */
[C---:B------:R-:W-:Y:S02]  /*7050*/  SEL R130, R15.reuse, R130, !P0 ;  /* 0x000000820f827207 */ /* 0x040fe40004000000 */
[C---:B------:R-:W-:Y:S02]  /*7060*/  SEL R129, R15.reuse, R129, !P0 ;  /* 0x000000810f817207 */ /* 0x040fe40004000000 */
[C---:B------:R-:W-:Y:S02]  /*7070*/  SEL R128, R15.reuse, R128, !P0 ;  /* 0x000000800f807207 */ /* 0x040fe40004000000 */
[C---:B------:R-:W-:Y:S02]  /*7080*/  SEL R127, R15.reuse, R127, !P0 ;  /* 0x0000007f0f7f7207 */ /* 0x040fe40004000000 */
[----:B------:R-:W-:-:S02]  /*7090*/  SEL R126, R15, R126, !P0 ;  /* 0x0000007e0f7e7207 */ /* 0x000fc40004000000 */
[C---:B------:R-:W-:Y:S02]  /*70a0*/  SEL R125, R15.reuse, R125, !P0 ;  /* 0x0000007d0f7d7207 */ /* 0x040fe40004000000 */
        /* <DEDUP_REMOVED lines=119> */
[----:B------:R-:W-:Y:S02]  /*7820*/  SEL R15, R15, R2, !P0 ;  /* 0x000000020f0f7207 */ /* 0x000fe40004000000 */
[----:B------:R-:W-:Y:S01]  /*7830*/  LEA R2, P0, R3, UR12, 0x1 ;  /* 0x0000000c03027c11 */ /* 0x000fe2000f8008ff */
[----:B------:R-:W-:Y:S02]  /*7840*/  IMAD R131, R131, UR4, RZ ;  /* 0x0000000483837c24 */ /* 0x000fe4000f8e02ff */
[----:B------:R-:W-:Y:S01]  /*7850*/  IMAD R130, R130, UR4, RZ ;  /* 0x0000000482827c24 */ /* 0x000fe2000f8e02ff */
[----:B------:R-:W-:Y:S01]  /*7860*/  LEA.HI.X.SX32 R3, R3, UR13, 0x1, P0 ;  /* 0x0000000d03037c11 */ /* 0x000fe200080f0eff */
[----:B------:R-:W-:Y:S01]  /*7870*/  ULDC.64 UR12, c[0x0][0x218] ;  /* 0x00008600000c7ab9 */ /* 0x000fe20000000a00 */
[----:B------:R-:W-:Y:S01]  /*7880*/  IMAD R129, R129, UR4, RZ ;  /* 0x0000000481817c24 */ /* 0x000fe2000f8e02ff */
[----:B------:R-:W-:Y:S01]  /*7890*/  LEA R152, P3, R131, UR12, 0x1 ;  /* 0x0000000c83987c11 */ /* 0x000fe2000f8608ff */
[----:B------:R-:W-:Y:S01]  /*78a0*/  IMAD R128, R128, UR4, RZ ;  /* 0x0000000480807c24 */ /* 0x000fe2000f8e02ff */
[----:B------:R-:W-:Y:S01]  /*78b0*/  LEA R153, P2, R130, UR12, 0x1 ;  /* 0x0000000c82997c11 */ /* 0x000fe2000f8408ff */
[----:B------:R-:W-:Y:S01]  /*78c0*/  IMAD R127, R127, UR4, RZ ;  /* 0x000000047f7f7c24 */ /* 0x000fe2000f8e02ff */
[----:B------:R-:W-:Y:S01]  /*78d0*/  LEA R154, P1, R129, UR12, 0x1 ;  /* 0x0000000c819a7c11 */ /* 0x000fe2000f8208ff */
[----:B------:R0:W-:Y:S01]  /*78e0*/  STL [R1+0x228], R152 ;  /* 0x0002289801007387 */ /* 0x0001e20000100800 */
[----:B------:R-:W-:-:S02]  /*78f0*/  IMAD R126, R126, UR4, RZ ;  /* 0x000000047e7e7c24 */ /* 0x000fc4000f8e02ff */
[----:B------:R-:W-:Y:S01]  /*7900*/  IMAD R125, R125, UR4, RZ ;  /* 0x000000047d7d7c24 */ /* 0x000fe2000f8e02ff */
[----:B------:R1:W-:Y:S01]  /*7910*/  STL [R1+0x22c], R153 ;  /* 0x00022c9901007387 */ /* 0x0003e20000100800 */
[----:B0-----:R-:W-:-:S03]  /*7920*/  LEA R152, P0, R128, UR12, 0x1 ;  /* 0x0000000c80987c11 */ /* 0x001fc6000f8008ff */
[----:B------:R0:W-:Y:S01]  /*7930*/  STL [R1+0x230], R154 ;  /* 0x0002309a01007387 */ /* 0x0001e20000100800 */
[----:B-1----:R-:W-:-:S03]  /*7940*/  LEA R153, P6, R127, UR12, 0x1 ;  /* 0x0000000c7f997c11 */ /* 0x002fc6000f8c08ff */
[----:B------:R1:W-:Y:S01]  /*7950*/  STL [R1+0x234], R152 ;  /* 0x0002349801007387 */ /* 0x0003e20000100800 */
[----:B------:R-:W-:-:S03]  /*7960*/  IMAD R124, R124, UR4, RZ ;  /* 0x000000047c7c7c24 */ /* 0x000fc6000f8e02ff */
[----:B------:R3:W-:Y:S01]  /*7970*/  STL [R1+0x238], R153 ;  /* 0x0002389901007387 */ /* 0x0007e20000100800 */
[----:B0-----:R-:W-:Y:S01]  /*7980*/  LEA R154, P5, R126, UR12, 0x1 ;  /* 0x0000000c7e9a7c11 */ /* 0x001fe2000f8a08ff */
[----:B------:R-:W-:Y:S01]  /*7990*/  IMAD R123, R123, UR4, RZ ;  /* 0x000000047b7b7c24 */ /* 0x000fe2000f8e02ff */
[----:B-1----:R-:W-:-:S03]  /*79a0*/  LEA R152, P4, R125, UR12, 0x1 ;  /* 0x0000000c7d987c11 */ /* 0x002fc6000f8808ff */
[----:B------:R0:W-:Y:S01]  /*79b0*/  STL [R1+0x23c], R154 ;  /* 0x00023c9a01007387 */ /* 0x0001e20000100800 */
[----:B---3--:R-:W-:-:S03]  /*79c0*/  LEA.HI.X.SX32 R153, R131, UR13, 0x1, P3 ;  /* 0x0000000d83997c11 */ /* 0x008fc600098f0eff */
[----:B------:R1:W-:Y:S01]  /*79d0*/  STL [R1+0x240], R152 ;  /* 0x0002409801007387 */ /* 0x0003e20000100800 */
[----:B------:R-:W-:-:S03]  /*79e0*/  IMAD R122, R122, UR4, RZ ;  /* 0x000000047a7a7c24 */ /* 0x000fc6000f8e02ff */
[----:B------:R3:W-:Y:S01]  /*79f0*/  STL [R1+0x220], R153 ;  /* 0x0002209901007387 */ /* 0x0007e20000100800 */
[----:B0-----:R-:W-:Y:S02]  /*7a00*/  LEA R154, P3, R124, UR12, 0x1 ;  /* 0x0000000c7c9a7c11 */ /* 0x001fe4000f8608ff */
[----:B-1----:R-:W-:-:S03]  /*7a10*/  LEA.HI.X.SX32 R152, R130, UR13, 0x1, P2 ;  /* 0x0000000d82987c11 */ /* 0x002fc600090f0eff */
[----:B------:R0:W-:Y:S01]  /*7a20*/  STL [R1+0x244], R154 ;  /* 0x0002449a01007387 */ /* 0x0001e20000100800 */
[----:B---3--:R-:W-:-:S03]  /*7a30*/  LEA R153, P2, R123, UR12, 0x1 ;  /* 0x0000000c7b997c11 */ /* 0x008fc6000f8408ff */
[----:B------:R1:W-:Y:S01]  /*7a40*/  STL [R1+0x218], R152 ;  /* 0x0002189801007387 */ /* 0x0003e20000100800 */
[----:B------:R-:W-:-:S03]  /*7a50*/  IMAD R121, R121, UR4, RZ ;  /* 0x0000000479797c24 */ /* 0x000fc6000f8e02ff */
[----:B------:R3:W-:Y:S01]  /*7a60*/  STL [R1+0x248], R153 ;  /* 0x0002489901007387 */ /* 0x0007e20000100800 */
[----:B0-----:R-:W-:Y:S01]  /*7a70*/  LEA.HI.X.SX32 R154, R129, UR13, 0x1, P1 ;  /* 0x0000000d819a7c11 */ /* 0x001fe200088f0eff */
        /* <DEDUP_REMOVED lines=517> */
[----:B0-----:R-:W-:Y:S01]  /*9ad0*/  LEA R154, P3, R19, UR12, 0x1 ;  /* 0x0000000c139a7c11 */ /* 0x001fe2000f8608ff */
[----:B------:R-:W-:Y:S01]  /*9ae0*/  IMAD R14, R14, UR4, RZ ;  /* 0x000000040e0e7c24 */ /* 0x000fe2000f8e02ff */
[----:B-1----:R-:W-:-:S03]  /*9af0*/  LEA.HI.X.SX32 R152, R25, UR13, 0x1, P2 ;  /* 0x0000000d19987c11 */ /* 0x002fc600090f0eff */
[----:B------:R0:W-:Y:S01]  /*9b00*/  STL [R1+0x3e8], R154 ;  /* 0x0003e89a01007387 */ /* 0x0001e20000100800 */
[----:B---3--:R-:W-:-:S03]  /*9b10*/  LEA R153, P2, R17, UR12, 0x1 ;  /* 0x0000000c11997c11 */ /* 0x008fc6000f8408ff */
[----:B------:R1:W-:Y:S01]  /*9b20*/  STL [R1+0x184], R152 ;  /* 0x0001849801007387 */ /* 0x0003e20000100800 */
[----:B------:R-:W-:-:S03]  /*9b30*/  IMAD R12, R12, UR4, RZ ;  /* 0x000000040c0c7c24 */ /* 0x000fc6000f8e02ff */
[----:B------:R3:W-:Y:S01]  /*9b40*/  STL [R1+0x3ec], R153 ;  /* 0x0003ec9901007387 */ /* 0x0007e20000100800 */
[----:B0-----:R-:W-:Y:S02]  /*9b50*/  LEA.HI.X.SX32 R154, R24, UR13, 0x1, P1 ;  /* 0x0000000d189a7c11 */ /* 0x001fe400088f0eff */
[----:B-1----:R-:W-:Y:S01]  /*9b60*/  LEA R152, P1, R16, UR12, 0x1 ;  /* 0x0000000c10987c11 */ /* 0x002fe2000f8208ff */
[----:B------:R-:W-:Y:S01]  /*9b70*/  IMAD R10, R10, UR4, RZ ;  /* 0x000000040a0a7c24 */ /* 0x000fe2000f8e02ff */
[----:B---3--:R-:W-:Y:S02]  /*9b80*/  LEA.HI.X.SX32 R153, R23, UR13, 0x1, P0 ;  /* 0x0000000d17997c11 */ /* 0x008fe400080f0eff */
[----:B------:R-:W-:Y:S01]  /*9b90*/  LEA R23, P0, R14, UR12, 0x1 ;  /* 0x0000000c0e177c11 */ /* 0x000fe2000f8008ff */
[----:B------:R-:W-:Y:S04]  /*9ba0*/  STL [R1+0x18c], R154 ;  /* 0x00018c9a01007387 */ /* 0x000fe80000100800 */
[----:B------:R0:W-:Y:S01]  /*9bb0*/  STL [R1+0x3f0], R152 ;  /* 0x0003f09801007387 */ /* 0x0001e20000100800 */
[----:B------:R-:W-:-:S03]  /*9bc0*/  IMAD R8, R8, UR4, RZ ;  /* 0x0000000408087c24 */ /* 0x000fc6000f8e02ff */
[----:B------:R-:W-:Y:S04]  /*9bd0*/  STL [R1+0x194], R153 ;  /* 0x0001949901007387 */ /* 0x000fe80000100800 */
[----:B------:R1:W-:Y:S01]  /*9be0*/  STL [R1+0x3f4], R23 ;  /* 0x0003f41701007387 */ /* 0x0003e20000100800 */
[----:B0-----:R-:W-:Y:S02]  /*9bf0*/  LEA.HI.X.SX32 R152, R22, UR13, 0x1, P6 ;  /* 0x0000000d16987c11 */ /* 0x001fe4000b0f0eff */
[----:B------:R-:W-:Y:S01]  /*9c00*/  LEA R22, P6, R12, UR12, 0x1 ;  /* 0x0000000c0c167c11 */ /* 0x000fe2000f8c08ff */
[----:B------:R-:W-:Y:S02]  /*9c10*/  IMAD R6, R6, UR4, RZ ;  /* 0x0000000406067c24 */ /* 0x000fe4000f8e02ff */
[----:B------:R-:W-:Y:S01]  /*9c20*/  STL [R1+0x19c], R152 ;  /* 0x00019c9801007387 */ /* 0x000fe20000100800 */
[----:B-1----:R-:W-:-:S02]  /*9c30*/  LEA.HI.X.SX32 R23, R21, UR13, 0x1, P5 ;  /* 0x0000000d15177c11 */ /* 0x002fc4000a8f0eff */
[----:B------:R-:W-:Y:S01]  /*9c40*/  LEA R21, P5, R10, UR12, 0x1 ;  /* 0x0000000c0a157c11 */ /* 0x000fe2000f8a08ff */
        /* <DEDUP_REMOVED lines=16> */
[----:B------:R-:W0:Y:S01]  /*9d50*/  S2R R0, SR_TID.X ;  /* 0x0000000000007919 */ /* 0x000e220000002100 */
[----:B------:R-:W-:Y:S01]  /*9d60*/  IMAD R9, R9, UR4, RZ ;  /* 0x0000000409097c24 */ /* 0x000fe2000f8e02ff */
[----:B-1----:R-:W-:-:S02]  /*9d70*/  LEA.HI.X.SX32 R19, R16, UR13, 0x1, P1 ;  /* 0x0000000d10137c11 */ /* 0x002fc400088f0eff */
[----:B------:R-:W-:Y:S01]  /*9d80*/  LEA R16, P1, R5, UR12, 0x1 ;  /* 0x0000000c05107c11 */ /* 0x000fe2000f8208ff */
[----:B------:R-:W-:Y:S04]  /*9d90*/  STL [R1+0x1bc], R20 ;  /* 0x0001bc1401007387 */ /* 0x000fe80000100800 */
[----:B------:R1:W-:Y:S01]  /*9da0*/  STL [R1+0x408], R17 ;  /* 0x0004081101007387 */ /* 0x0003e20000100800 */
[----:B------:R-:W-:-:S03]  /*9db0*/  IMAD R11, R11, UR4, RZ ;  /* 0x000000040b0b7c24 */ /* 0x000fc6000f8e02ff */
[----:B------:R-:W-:Y:S04]  /*9dc0*/  STL [R1+0x1c4], R19 ;  /* 0x0001c41301007387 */ /* 0x000fe80000100800 */
[----:B------:R3:W-:Y:S01]  /*9dd0*/  STL [R1+0x40c], R16 ;  /* 0x00040c1001007387 */ /* 0x0007e20000100800 */
[----:B-1----:R-:W-:Y:S02]  /*9de0*/  LEA.HI.X.SX32 R17, R14, UR13, 0x1, P0 ;  /* 0x0000000d0e117c11 */ /* 0x002fe400080f0eff */
[----:B------:R-:W-:Y:S01]  /*9df0*/  LEA R14, P0, R7, UR12, 0x1 ;  /* 0x0000000c070e7c11 */ /* 0x000fe2000f8008ff */
[----:B------:R-:W-:Y:S02]  /*9e00*/  IMAD R13, R13, UR4, RZ ;  /* 0x000000040d0d7c24 */ /* 0x000fe4000f8e02ff */
[----:B------:R-:W-:Y:S01]  /*9e10*/  STL [R1+0x1cc], R17 ;  /* 0x0001cc1101007387 */ /* 0x000fe20000100800 */
[----:B---3--:R-:W-:-:S02]  /*9e20*/  LEA.HI.X.SX32 R16, R12, UR13, 0x1, P6 ;  /* 0x0000000d0c107c11 */ /* 0x008fc4000b0f0eff */
[----:B------:R-:W-:Y:S01]  /*9e30*/  LEA R12, P6, R9, UR12, 0x1 ;  /* 0x0000000c090c7c11 */ /* 0x000fe2000f8c08ff */
        /* <DEDUP_REMOVED lines=10> */
[----:B------:R1:W-:Y:S04]  /*9ee0*/  STL [R1+0x418], R10 ;  /* 0x0004180a01007387 */ /* 0x0003e80000100800 */
[----:B------:R-:W-:Y:S04]  /*9ef0*/  STL [R1+0x1e4], R12 ;  /* 0x0001e40c01007387 */ /* 0x000fe80000100800 */
[----:B------:R3:W-:Y:S01]  /*9f00*/  STL [R1+0x41c], R8 ;  /* 0x00041c0801007387 */ /* 0x0007e20000100800 */
[----:B-1----:R-:W-:-:S02]  /*9f10*/  LEA.HI.X.SX32 R10, R6, UR13, 0x1, P3 ;  /* 0x0000000d060a7c11 */ /* 0x002fc400098f0eff */
[----:B------:R-:W-:-:S03]  /*9f20*/  LEA R6, P3, R15, UR12, 0x1 ;  /* 0x0000000c0f067c11 */ /* 0x000fc6000f8608ff */
[----:B------:R-:W-:Y:S01]  /*9f30*/  STL [R1+0x1ec], R10 ;  /* 0x0001ec0a01007387 */ /* 0x000fe20000100800 */
[----:B---3--:R-:W-:Y:S02]  /*9f40*/  LEA.HI.X.SX32 R8, R4, UR13, 0x1, P2 ;  /* 0x0000000d04087c11 */ /* 0x008fe400090f0eff */
[----:B------:R-:W-:Y:S01]  /*9f50*/  LEA R4, P2, R249, UR12, 0x1 ;  /* 0x0000000cf9047c11 */ /* 0x000fe2000f8408ff */
[----:B------:R1:W-:Y:S01]  /*9f60*/  STL [R1+0x420], R6 ;  /* 0x0004200601007387 */ /* 0x0003e20000100800 */
[----:B0-----:R-:W-:Y:S01]  /*9f70*/  SHF.R.U32.HI R0, RZ, 0x6, R0 ;  /* 0x00000006ff007819 */ /* 0x001fe20000011600 */
[----:B------:R-:W-:Y:S02]  /*9f80*/  USHF.R.U32.HI UR6, URZ, 0x4, UR6 ;  /* 0x000000043f067899 */ /* 0x000fe40008011606 */
[----:B------:R-:W-:Y:S01]  /*9f90*/  STL [R1+0x1f4], R8 ;  /* 0x0001f40801007387 */ /* 0x000fe20000100800 */
[----:B------:R-:W-:Y:S01]  /*9fa0*/  SHF.R.S32.HI R18, RZ, 0x1f, R135 ;  /* 0x0000001fff127819 */ /* 0x000fe20000011487 */
[----:B------:R-:W-:-:S02]  /*9fb0*/  ULDC UR12, c[0x0][0x238] ;  /* 0x00008e00000c7ab9 */ /* 0x000fc40000000800 */
[----:B------:R0:W-:Y:S01]  /*9fc0*/  STL [R1+0x424], R4 ;  /* 0x0004240401007387 */ /* 0x0001e20000100800 */
[----:B-1----:R-:W-:Y:S02]  /*9fd0*/  LEA.HI.X.SX32 R6, R5, UR13, 0x1, P1 ;  /* 0x0000000d05067c11 */ /* 0x002fe400088f0eff */
[----:B------:R-:W-:-:S03]  /*9fe0*/  LEA.HI.X.SX32 R5, R7, UR13, 0x1, P0 ;  /* 0x0000000d07057c11 */ /* 0x000fc600080f0eff */
[----:B------:R1:W-:Y:S01]  /*9ff0*/  STL [R1+0x1fc], R6 ;  /* 0x0001fc0601007387 */ /* 0x0003e20000100800 */
[----:B0-----:R-:W-:-:S03]  /*a000*/  LEA.HI.X.SX32 R4, R9, UR13, 0x1, P6 ;  /* 0x0000000d09047c11 */ /* 0x001fc6000b0f0eff */
[----:B------:R0:W-:Y:S01]  /*a010*/  STL [R1+0x204], R5 ;  /* 0x0002040501007387 */ /* 0x0001e20000100800 */
[----:B------:R-:W-:-:S03]  /*a020*/  SGXT.U32 R0, R0, 0x1 ;  /* 0x000000010000781a */ /* 0x000fc60000000000 */
[----:B------:R3:W-:Y:S01]  /*a030*/  STL [R1+0x20c], R4 ;  /* 0x00020c0401007387 */ /* 0x0007e20000100800 */
[----:B-1----:R-:W-:Y:S02]  /*a040*/  LEA.HI.X.SX32 R6, R11, UR13, 0x1, P5 ;  /* 0x0000000d0b067c11 */ /* 0x002fe4000a8f0eff */
[----:B0-----:R-:W-:-:S03]  /*a050*/  LEA.HI.X.SX32 R5, R13, UR13, 0x1, P4 ;  /* 0x0000000d0d057c11 */ /* 0x001fc6000a0f0eff */
[----:B------:R0:W-:Y:S01]  /*a060*/  STL [R1+0x214], R6 ;  /* 0x0002140601007387 */ /* 0x0001e20000100800 */
[----:B---3--:R-:W-:-:S03]  /*a070*/  LEA.HI.X.SX32 R4, R15, UR13, 0x1, P3 ;  /* 0x0000000d0f047c11 */ /* 0x008fc600098f0eff */
[----:B------:R-:W-:Y:S01]  /*a080*/  STL [R1+0x21c], R5 ;  /* 0x00021c0501007387 */ /* 0x000fe20000100800 */
[----:B------:R-:W-:-:S03]  /*a090*/  LOP3.LUT R9, R0, 0x24, RZ, 0xfc, !PT ;  /* 0x0000002400097812 */ /* 0x000fc600078efcff */
[----:B------:R1:W-:Y:S01]  /*a0a0*/  STL [R1+0x224], R4 ;  /* 0x0002240401007387 */ /* 0x0003e20000100800 */
[C---:B0-----:R-:W-:Y:S02]  /*a0b0*/  LOP3.LUT R6, R0.reuse, 0x2a, RZ, 0xfc, !PT ;  /* 0x0000002a00067812 */ /* 0x041fe400078efcff */
[----:B------:R-:W-:Y:S01]  /*a0c0*/  LEA.HI.X.SX32 R249, R249, UR13, 0x1, P2 ;  /* 0x0000000df9f97c11 */ /* 0x000fe200090f0eff */
[----:B------:R-:W-:Y:S01]  /*a0d0*/  ULDC UR13, c[0x0][0x238] ;  /* 0x00008e00000d7ab9 */ /* 0x000fe20000000800 */
[C---:B------:R-:W-:Y:S02]  /*a0e0*/  LOP3.LUT R12, R0.reuse, 0x1e, RZ, 0xfc, !PT ;  /* 0x0000001e000c7812 */ /* 0x040fe400078efcff */
[C---:B-1----:R-:W-:Y:S02]  /*a0f0*/  LOP3.LUT R4, R0.reuse, 0x2e, RZ, 0xfc, !PT ;  /* 0x0000002e00047812 */ /* 0x042fe400078efcff */
[C---:B------:R-:W-:Y:S02]  /*a100*/  LOP3.LUT R5, R0.reuse, 0x2c, RZ, 0xfc, !PT ;  /* 0x0000002c00057812 */ /* 0x040fe400078efcff */
[----:B------:R-:W-:Y:S01]  /*a110*/  LOP3.LUT R14, R0, 0x1a, RZ, 0xfc, !PT ;  /* 0x0000001a000e7812 */ /* 0x000fe200078efcff */
[----:B------:R-:W-:Y:S01]  /*a120*/  IMAD R158, R4, UR9, RZ ;  /* 0x00000009049e7c24 */ /* 0x000fe2000f8e02ff */
[----:B------:R-:W-:Y:S01]  /*a130*/  LOP3.LUT R15, R0, 0x18, RZ, 0xfc, !PT ;  /* 0x00000018000f7812 */ /* 0x000fe200078efcff */
[----:B------:R-:W-:Y:S01]  /*a140*/  IMAD R4, R6, UR13, RZ ;  /* 0x0000000d06047c24 */ /* 0x000fe2000f8e02ff */
[----:B------:R-:W-:Y:S01]  /*a150*/  LOP3.LUT R17, R0, 0x14, RZ, 0xfc, !PT ;  /* 0x0000001400117812 */ /* 0x000fe200078efcff */
[----:B------:R-:W-:Y:S01]  /*a160*/  IMAD R4, R9, UR17, RZ ;  /* 0x0000001109047c24 */ /* 0x000fe2000f8e02ff */
[----:B------:R-:W-:Y:S01]  /*a170*/  LEA.HI R18, R18, R135, RZ, 0x6 ;  /* 0x0000008712127211 */ /* 0x000fe200078f30ff */
[----:B------:R-:W-:Y:S01]  /*a180*/  IMAD R4, R12, UR20, RZ ;  /* 0x000000140c047c24 */ /* 0x000fe2000f8e02ff */
[C---:B------:R-:W-:Y:S01]  /*a190*/  LOP3.LUT R7, R0.reuse, 0x28, RZ, 0xfc, !PT ;  /* 0x0000002800077812 */ /* 0x040fe200078efcff */
[----:B------:R-:W-:Y:S01]  /*a1a0*/  IMAD R157, R5, UR12, RZ ;  /* 0x0000000c059d7c24 */ /* 0x000fe2000f8e02ff */
[----:B------:R-:W-:Y:S01]  /*a1b0*/  LOP3.LUT R10, R0, 0x22, RZ, 0xfc, !PT ;  /* 0x00000022000a7812 */ /* 0x000fe200078efcff */
[----:B------:R-:W-:Y:S01]  /*a1c0*/  IMAD R4, R14, UR22, RZ ;  /* 0x000000160e047c24 */ /* 0x000fe2000f8e02ff */
[----:B------:R-:W-:Y:S01]  /*a1d0*/  USGXT.U32 UR14, UR14, 0xe ;  /* 0x0000000e0e0e789a */ /* 0x000fe20008000000 */
[----:B--2---:R-:W-:Y:S01]  /*a1e0*/  IMAD R252, R156, UR7, RZ ;  /* 0x000000079cfc7c24 */ /* 0x004fe2000f8e02ff */
[----:B------:R-:W-:Y:S01]  /*a1f0*/  USGXT.U32 UR12, UR6, 0xe ;  /* 0x0000000e060c789a */ /* 0x000fe20008000000 */
[----:B------:R-:W-:Y:S01]  /*a200*/  IMAD R4, R15, UR23, RZ ;  /* 0x000000170f047c24 */ /* 0x000fe2000f8e02ff */
[C---:B------:R-:W-:Y:S01]  /*a210*/  LOP3.LUT R8, R0.reuse, 0x26, RZ, 0xfc, !PT ;  /* 0x0000002600087812 */ /* 0x040fe200078efcff */
[----:B------:R-:W-:Y:S01]  /*a220*/  IMAD R4, R17, UR26, RZ ;  /* 0x0000001a11047c24 */ /* 0x000fe2000f8e02ff */
[----:B------:R-:W-:-:S02]  /*a230*/  LOP3.LUT R13, R0, 0x1c, RZ, 0xfc, !PT ;  /* 0x0000001c000d7812 */ /* 0x000fc400078efcff */
[C---:B------:R-:W-:Y:S02]  /*a240*/  LOP3.LUT R11, R0.reuse, 0x20, RZ, 0xfc, !PT ;  /* 0x00000020000b7812 */ /* 0x040fe400078efcff */
[C---:B------:R-:W-:Y:S02]  /*a250*/  LOP3.LUT R16, R0.reuse, 0x16, RZ, 0xfc, !PT ;  /* 0x0000001600107812 */ /* 0x040fe400078efcff */
[----:B------:R-:W-:Y:S01]  /*a260*/  SHF.R.S32.HI R4, RZ, 0x6, R18 ;  /* 0x00000006ff047819 */ /* 0x000fe20000011412 */
[----:B------:R-:W-:Y:S01]  /*a270*/  IMAD R5, R7, UR15, RZ ;  /* 0x0000000f07057c24 */ /* 0x000fe2000f8e02ff */
[C---:B------:R-:W-:Y:S01]  /*a280*/  LOP3.LUT R153, R0.reuse, 0xe, RZ, 0xfc, !PT ;  /* 0x0000000e00997812 */ /* 0x040fe200078efcff */
[----:B------:R-:W-:Y:S01]  /*a290*/  UIADD3 UR6, UP1, UR14, 0x2, URZ ;  /* 0x000000020e067890 */ /* 0x000fe2000ff3e03f */
[C---:B------:R-:W-:Y:S01]  /*a2a0*/  LOP3.LUT R154, R0.reuse, 0x10, RZ, 0xfc, !PT ;  /* 0x00000010009a7812 */ /* 0x040fe200078efcff */
[----:B------:R-:W-:Y:S01]  /*a2b0*/  UIADD3 UR9, UP0, UR12, 0x80, URZ ;  /* 0x000000800c097890 */ /* 0x000fe2000ff1e03f */
[----:B------:R-:W-:Y:S01]  /*a2c0*/  LOP3.LUT R155, R0, 0x12, RZ, 0xfc, !PT ;  /* 0x00000012009b7812 */ /* 0x000fe200078efcff */
[----:B------:R-:W-:Y:S01]  /*a2d0*/  IMAD R5, R10, UR18, RZ ;  /* 0x000000120a057c24 */ /* 0x000fe2000f8e02ff */
[----:B------:R-:W-:-:S02]  /*a2e0*/  LOP3.LUT R22, R0, 0x8, RZ, 0xfc, !PT ;  /* 0x0000000800167812 */ /* 0x000fc400078efcff */
[C---:B------:R-:W-:Y:S02]  /*a2f0*/  LOP3.LUT R23, R0.reuse, 0xa, RZ, 0xfc, !PT ;  /* 0x0000000a00177812 */ /* 0x040fe400078efcff */
[----:B------:R-:W-:Y:S01]  /*a300*/  LOP3.LUT R152, R0, 0xc, RZ, 0xfc, !PT ;  /* 0x0000000c00987812 */ /* 0x000fe200078efcff */
[----:B------:R-:W-:Y:S01]  /*a310*/  IMAD R6, R8, UR16, RZ ;  /* 0x0000001008067c24 */ /* 0x000fe2000f8e02ff */
[C---:B------:R-:W-:Y:S01]  /*a320*/  LOP3.LUT R19, R0.reuse, 0x2, RZ, 0xfc, !PT ;  /* 0x0000000200137812 */ /* 0x040fe200078efcff */
[----:B------:R-:W-:Y:S01]  /*a330*/  IMAD R5, R13, UR21, RZ ;  /* 0x000000150d057c24 */ /* 0x000fe2000f8e02ff */
[C---:B------:R-:W-:Y:S02]  /*a340*/  LOP3.LUT R20, R0.reuse, 0x4, RZ, 0xfc, !PT ;  /* 0x0000000400147812 */ /* 0x040fe400078efcff */
[----:B------:R-:W-:Y:S02]  /*a350*/  LOP3.LUT R21, R0, 0x6, RZ, 0xfc, !PT ;  /* 0x0000000600157812 */ /* 0x000fe400078efcff */
[----:B------:R-:W-:Y:S01]  /*a360*/  SHF.R.S32.HI R251, RZ, 0x1f, R252 ;  /* 0x0000001ffffb7819 */ /* 0x000fe200000114fc */
[----:B------:R-:W-:Y:S01]  /*a370*/  UMOV UR4, URZ ;  /* 0x0000003f00047c82 */ /* 0x000fe20008000000 */
[----:B------:R-:W-:Y:S01]  /*a380*/  IMAD R6, R11, UR19, RZ ;  /* 0x000000130b067c24 */ /* 0x000fe2000f8e02ff */
[----:B------:R0:W-:Y:S01]  /*a390*/  STL [R1+0x428], R4 ;  /* 0x0004280401007387 */ /* 0x0001e20000100800 */
[----:B------:R-:W-:Y:S01]  /*a3a0*/  IMAD R5, R16, UR25, RZ ;  /* 0x0000001910057c24 */ /* 0x000fe2000f8e02ff */
[----:B------:R-:W-:Y:S01]  /*a3b0*/  UIADD3.X UR7, UR5, 0x40000040, URZ, UP1, !UPT ;  /* 0x4000004005077890 */ /* 0x000fe20008ffe43f */
[----:B------:R-:W-:Y:S01]  /*a3c0*/  IMAD R6, R155, UR27, RZ ;  /* 0x0000001b9b067c24 */ /* 0x000fe2000f8e02ff */
[----:B------:R-:W-:Y:S01]  /*a3d0*/  UIADD3.X UR5, UR4, 0x40000040, URZ, UP0, !UPT ;  /* 0x4000004004057890 */ /* 0x000fe200087fe43f */
[----:B------:R-:W-:Y:S01]  /*a3e0*/  IMAD R5, R154, UR28, RZ ;  /* 0x0000001c9a057c24 */ /* 0x000fe2000f8e02ff */
[----:B------:R-:W-:Y:S01]  /*a3f0*/  SHF.L.U64.HI R251, R252, 0x1, R251 ;  /* 0x00000001fcfb7819 */ /* 0x000fe200000102fb */
[----:B------:R-:W-:Y:S01]  /*a400*/  IMAD R6, R152, UR30, RZ ;  /* 0x0000001e98067c24 */ /* 0x000fe2000f8e02ff */
[----:B------:R-:W-:Y:S01]  /*a410*/  CS2R R24, SRZ ;  /* 0x0000000000187805 */ /* 0x000fe2000001ff00 */
[----:B------:R-:W-:-:S02]  /*a420*/  IMAD R5, R23, UR31, RZ ;  /* 0x0000001f17057c24 */ /* 0x000fc4000f8e02ff */
[----:B0-----:R-:W-:Y:S01]  /*a430*/  IMAD R4, R153, UR29, RZ ;  /* 0x0000001d99047c24 */ /* 0x001fe2000f8e02ff */
[----:B------:R-:W-:Y:S01]  /*a440*/  CS2R R26, SRZ ;  /* 0x00000000001a7805 */ /* 0x000fe2000001ff00 */
[----:B------:R-:W-:Y:S01]  /*a450*/  IMAD R4, R22, UR32, RZ ;  /* 0x0000002016047c24 */ /* 0x000fe2000f8e02ff */
[----:B------:R-:W-:Y:S02]  /*a460*/  CS2R R28, SRZ ;  /* 0x00000000001c7805 */ /* 0x000fe4000001ff00 */
[----:B------:R-:W-:Y:S02]  /*a470*/  CS2R R30, SRZ ;  /* 0x00000000001e7805 */ /* 0x000fe4000001ff00 */
[----:B------:R-:W-:Y:S02]  /*a480*/  CS2R R32, SRZ ;  /* 0x0000000000207805 */ /* 0x000fe4000001ff00 */
[----:B------:R-:W-:Y:S02]  /*a490*/  CS2R R34, SRZ ;  /* 0x0000000000227805 */ /* 0x000fe4000001ff00 */
[----:B------:R-:W-:-:S02]  /*a4a0*/  CS2R R36, SRZ ;  /* 0x0000000000247805 */ /* 0x000fc4000001ff00 */
[----:B------:R-:W-:Y:S02]  /*a4b0*/  CS2R R38, SRZ ;  /* 0x0000000000267805 */ /* 0x000fe4000001ff00 */
        /* <DEDUP_REMOVED lines=43> */
[----:B------:R-:W-:Y:S01]  /*a770*/  CS2R R126, SRZ ;  /* 0x00000000007e7805 */ /* 0x000fe2000001ff00 */
[----:B------:R-:W-:Y:S01]  /*a780*/  IMAD.SHL.U32 R252, R252, 0x2, RZ ;  /* 0x00000002fcfc7824 */ /* 0x000fe200078e00ff */
        /* <DEDUP_REMOVED lines=12> */
[----:B------:R-:W-:Y:S01]  /*a850*/  IMAD R6, R21, UR33, RZ ;  /* 0x0000002115067c24 */ /* 0x000fe2000f8e02ff */
[----:B------:R-:W-:Y:S01]  /*a860*/  UMOV UR4, UR9 ;  /* 0x0000000900047c82 */ /* 0x000fe20008000000 */
[----:B------:R-:W-:Y:S02]  /*a870*/  IMAD R5, R20, UR34, RZ ;  /* 0x0000002214057c24 */ /* 0x000fe4000f8e02ff */
[----:B------:R-:W-:Y:S01]  /*a880*/  IMAD R4, R19, UR35, RZ ;  /* 0x0000002313047c24 */ /* 0x000fe2000f8e02ff */
[----:B------:R-:W-:Y:S01]  /*a890*/  ULDC UR24, c[0x0][0x230] ;  /* 0x00008c0000187ab9 */ /* 0x000fe20000000800 */
[----:B------:R-:W-:-:S02]  /*a8a0*/  UIADD3.64 UR22, UR6, 0x2, URZ ;  /* 0x0000000206167897 */ /* 0x000fc4000fffe03f */
[----:B------:R-:W-:Y:S02]  /*a8b0*/  UIADD3.64 UR18, UR6, 0x4, URZ ;  /* 0x0000000406127897 */ /* 0x000fe4000fffe03f */
[----:B------:R-:W-:Y:S02]  /*a8c0*/  UIADD3.64 UR20, UR4, 0x80, URZ ;  /* 0x0000008004147897 */ /* 0x000fe4000fffe03f */
[----:B------:R-:W-:Y:S01]  /*a8d0*/  UIADD3.64 UR16, UR4, 0x100, URZ ;  /* 0x0000010004107897 */ /* 0x000fe2000fffe03f */
[----:B------:R-:W-:-:S11]  /*a8e0*/  ULDC UR9, c[0x0][0x238] ;  /* 0x00008e0000097ab9 */ /* 0x000fd60000000800 */
.L_x_1:
[C---:B------:R-:W-:Y:S01]  /*a8f0*/  ISETP.GE.AND P0, PT, R0.reuse, UR24, PT ;  /* 0x0000001800007c0c */ /* 0x040fe2000bf06270 */
[C---:B------:R-:W-:Y:S01]  /*a900*/  IMAD R4, R0.reuse, UR9, RZ ;  /* 0x0000000900047c24 */ /* 0x040fe2000f8e02ff */
[----:B------:R-:W-:Y:S01]  /*a910*/  LOP3.LUT R6, R0, 0x3e, RZ, 0xfc, !PT ;  /* 0x0000003e00067812 */ /* 0x000fe200078efcff */
[----:B------:R-:W-:Y:S01]  /*a920*/  ULDC UR13, c[0x0][0x238] ;  /* 0x00008e00000d7ab9 */ /* 0x000fe20000000800 */
[----:B------:R-:W-:Y:S01]  /*a930*/  PRMT R162, RZ, 0x7610, R162 ;  /* 0x00007610ffa27816 */ /* 0x000fe200000000a2 */
[----:B------:R-:W-:Y:S01]  /*a940*/  IMAD.WIDE R4, R4, 0x2, R2 ;  /* 0x0000000204047825 */ /* 0x000fe200078e0202 */
[C---:B------:R-:W-:Y:S01]  /*a950*/  ISETP.GE.AND P1, PT, R6.reuse, UR24, PT ;  /* 0x0000001806007c0c */ /* 0x040fe2000bf26270 */
[----:B------:R-:W-:Y:S01]  /*a960*/  ULDC UR15, c[0x0][0x238] ;  /* 0x00008e00000f7ab9 */ /* 0x000fe20000000800 */
[----:B------:R-:W-:Y:S01]  /*a970*/  PRMT R166, RZ, 0x7610, R166 ;  /* 0x00007610ffa67816 */ /* 0x000fe200000000a6 */
[----:B------:R-:W-:Y:S01]  /*a980*/  IMAD R6, R6, UR9, RZ ;  /* 0x0000000906067c24 */ /* 0x000fe2000f8e02ff */
[----:B------:R-:W-:Y:S01]  /*a990*/  PRMT R169, RZ, 0x7610, R169 ;  /* 0x00007610ffa97816 */ /* 0x000fe200000000a9 */
[----:B------:R-:W2:Y:S04]  /*a9a0*/  LDL.LU R240, [R1+0x228] ;  /* 0x0002280001f07983 */ /* 0x000ea80000300800 */
[----:B------:R0:W3:Y:S01]  /*a9b0*/  @!P0 LDG.E.U16 R162, desc[UR10][R4.64] ;  /* 0x0000000a04a28981 */ /* 0x0000e2000c1e1500 */
[----:B------:R-:W-:-:S02]  /*a9c0*/  PRMT R173, RZ, 0x7610, R173 ;  /* 0x00007610ffad7816 */ /* 0x000fc400000000ad */
[----:B------:R-:W-:Y:S01]  /*a9d0*/  PRMT R18, RZ, 0x7610, R18 ;  /* 0x00007610ff127816 */ /* 0x000fe20000000012 */
[----:B------:R-:W4:Y:S01]  /*a9e0*/  LDL R178, [R1+0x414] ;  /* 0x0004140001b27983 */ /* 0x000f220000100800 */
[----:B------:R-:W-:Y:S02]  /*a9f0*/  PRMT R165, RZ, 0x7610, R165 ;  /* 0x00007610ffa57816 */ /* 0x000fe400000000a5 */
[----:B------:R-:W-:Y:S01]  /*aa00*/  PRMT R19, RZ, 0x7610, R19 ;  /* 0x00007610ff137816 */ /* 0x000fe20000000013 */
[----:B------:R-:W3:Y:S01]  /*aa10*/  LDL R177, [R1+0x404] ;  /* 0x0004040001b17983 */ /* 0x000ee20000100800 */
[----:B0-----:R-:W-:Y:S01]  /*aa20*/  IMAD.WIDE R4, R6, 0x2, R2 ;  /* 0x0000000206047825 */ /* 0x001fe200078e0202 */
[----:B------:R-:W-:Y:S02]  /*aa30*/  PRMT R12, RZ, 0x7610, R12 ;  /* 0x00007610ff0c7816 */ /* 0x000fe4000000000c */
[----:B------:R-:W4:Y:S04]  /*aa40*/  LDL.LU R241, [R1+0x220] ;  /* 0x0002200001f17983 */ /* 0x000f280000300800 */
[----:B------:R0:W3:Y:S02]  /*aa50*/  @!P1 LDG.E.U16 R166, desc[UR10][R4.64] ;  /* 0x0000000a04a69981 */ /* 0x0000e4000c1e1500 */
[----:B0-----:R-:W-:-:S04]  /*aa60*/  LOP3.LUT R4, R0, 0x3c, RZ, 0xfc, !PT ;  /* 0x0000003c00047812 */ /* 0x001fc800078efcff */
[C---:B------:R-:W-:Y:S01]  /*aa70*/  ISETP.GE.AND P0, PT, R4.reuse, UR24, PT ;  /* 0x0000001804007c0c */ /* 0x040fe2000bf06270 */
[----:B------:R-:W-:-:S04]  /*aa80*/  IMAD R4, R4, UR9, RZ ;  /* 0x0000000904047c24 */ /* 0x000fc8000f8e02ff */
[----:B------:R-:W-:-:S08]  /*aa90*/  IMAD.WIDE R4, R4, 0x2, R2 ;  /* 0x0000000204047825 */ /* 0x000fd000078e0202 */
        /* <DEDUP_REMOVED lines=25> */
[----:B------:R0:W3:Y:S01]  /*ac30*/  @!P0 LDG.E.U16 R12, desc[UR10][R4.64] ;  /* 0x0000000a040c8981 */ /* 0x0000e2000c1e1500 */
[C---:B------:R-:W-:Y:S02]  /*ac40*/  LOP3.LUT R7, R0.reuse, 0x2, RZ, 0xfc, !PT ;  /* 0x0000000200077812 */ /* 0x040fe400078efcff */
[----:B------:R-:W-:Y:S02]  /*ac50*/  PRMT R20, RZ, 0x7610, R20 ;  /* 0x00007610ff147816 */ /* 0x000fe40000000014 */
[C---:B------:R-:W-:Y:S01]  /*ac60*/  ISETP.GE.AND P0, PT, R7.reuse, UR24, PT ;  /* 0x0000001807007c0c */ /* 0x040fe2000bf06270 */
[----:B------:R-:W-:Y:S01]  /*ac70*/  IMAD R7, R7, UR13, RZ ;  /* 0x0000000d07077c24 */ /* 0x000fe2000f8e02ff */
[C---:B------:R-:W-:Y:S01]  /*ac80*/  LOP3.LUT R161, R0.reuse, 0x4, RZ, 0xfc, !PT ;  /* 0x0000000400a17812 */ /* 0x040fe200078efcff */
[----:B------:R-:W-:Y:S01]  /*ac90*/  ULDC UR13, c[0x0][0x238] ;  /* 0x00008e00000d7ab9 */ /* 0x000fe20000000800 */
[----:B0-----:R-:W-:-:S04]  /*aca0*/  LOP3.LUT R4, R0, 0x30, RZ, 0xfc, !PT ;  /* 0x0000003000047812 */ /* 0x001fc800078efcff */
[C---:B------:R-:W-:Y:S01]  /*acb0*/  ISETP.GE.AND P1, PT, R4.reuse, UR24, PT ;  /* 0x0000001804007c0c */ /* 0x040fe2000bf26270 */
[----:B------:R-:W-:-:S04]  /*acc0*/  IMAD R4, R4, UR9, RZ ;  /* 0x0000000904047c24 */ /* 0x000fc8000f8e02ff */
[----:B------:R-:W-:Y:S01]  /*acd0*/  IMAD.WIDE R4, R4, 0x2, R2 ;  /* 0x0000000204047825 */ /* 0x000fe200078e0202 */
[----:B------:R-:W-:-:S07]  /*ace0*/  PRMT R16, RZ, 0x7610, R16 ;  /* 0x00007610ff107816 */ /* 0x000fce0000000010 */
[----:B------:R0:W3:Y:S01]  /*acf0*/  @!P1 LDG.E.U16 R20, desc[UR10][R4.64] ;  /* 0x0000000a04149981 */ /* 0x0000e2000c1e1500 */
[----:B------:R-:W-:Y:S02]  /*ad00*/  ISETP.GE.AND P1, PT, R161, UR24, PT ;  /* 0x00000018a1007c0c */ /* 0x000fe4000bf26270 */
[C---:B------:R-:W-:Y:S01]  /*ad10*/  LOP3.LUT R161, R0.reuse, 0x6, RZ, 0xfc, !PT ;  /* 0x0000000600a17812 */ /* 0x040fe200078efcff */
[----:B0-----:R-:W-:Y:S01]  /*ad20*/  IMAD.WIDE R4, R7, 0x2, R2 ;  /* 0x0000000207047825 */ /* 0x001fe200078e0202 */
[----:B------:R-:W-:Y:S02]  /*ad30*/  LOP3.LUT R7, R0, 0x4, RZ, 0xfc, !PT ;  /* 0x0000000400077812 */ /* 0x000fe400078efcff */
[----:B------:R-:W-:Y:S02]  /*ad40*/  PRMT R15, RZ, 0x7610, R15 ;  /* 0x00007610ff0f7816 */ /* 0x000fe4000000000f */
[----:B------:R0:W3:Y:S01]  /*ad50*/  @!P0 LDG.E.U16 R16, desc[UR10][R4.64] ;  /* 0x0000000a04108981 */ /* 0x0000e2000c1e1500 */
[----:B------:R-:W-:Y:S01]  /*ad60*/  IMAD R7, R7, UR13, RZ ;  /* 0x0000000d07077c24 */ /* 0x000fe2000f8e02ff */
[----:B------:R-:W-:Y:S01]  /*ad70*/  ISETP.GE.AND P0, PT, R161, UR24, PT ;  /* 0x00000018a1007c0c */ /* 0x000fe2000bf06270 */
[----:B------:R-:W-:-:S02]  /*ad80*/  ULDC UR13, c[0x0][0x238] ;  /* 0x00008e00000d7ab9 */ /* 0x000fc40000000800 */
[----:B------:R-:W-:Y:S01]  /*ad90*/  IMAD R161, R161, UR13, RZ ;  /* 0x0000000da1a17c24 */ /* 0x000fe2000f8e02ff */
[----:B------:R-:W-:Y:S01]  /*ada0*/  PRMT R21, RZ, 0x7610, R21 ;  /* 0x00007610ff157816 */ /* 0x000fe20000000015 */
[----:B------:R-:W-:Y:S01]  /*adb0*/  ULDC UR13, c[0x0][0x238] ;  /* 0x00008e00000d7ab9 */ /* 0x000fe20000000800 */
[----:B0-----:R-:W-:Y:S01]  /*adc0*/  IMAD.WIDE R4, R7, 0x2, R2 ;  /* 0x0000000207047825 */ /* 0x001fe200078e0202 */
[----:B------:R-:W-:-:S04]  /*add0*/  LOP3.LUT R7, R0, 0x8, RZ, 0xfc, !PT ;  /* 0x0000000800077812 */ /* 0x000fc800078efcff */
        /* <DEDUP_REMOVED lines=8> */
[C---:B------:R-:W-:Y:S01]  /*ae60*/  ISETP.GE.AND P0, PT, R7.reuse, UR24, PT ;  /* 0x0000001807007c0c */ /* 0x040fe2000bf06270 */
[----:B------:R-:W-:Y:S01]  /*ae70*/  IMAD R7, R7, UR13, RZ ;  /* 0x0000000d07077c24 */ /* 0x000fe2000f8e02ff */
[----:B------:R-:W-:Y:S01]  /*ae80*/  PRMT R159, RZ, 0x7610, R159 ;  /* 0x00007610ff9f7816 */ /* 0x000fe2000000009f */
[----:B------:R-:W-:Y:S01]  /*ae90*/  ULDC UR13, c[0x0][0x238] ;  /* 0x00008e00000d7ab9 */ /* 0x000fe20000000800 */
[----:B------:R-:W-:Y:S01]  /*aea0*/  PRMT R156, RZ, 0x7610, R156 ;  /* 0x00007610ff9c7816 */ /* 0x000fe2000000009c */
[----:B------:R-:W-:Y:S01]  /*aeb0*/  ULDC UR15, c[0x0][0x238] ;  /* 0x00008e00000f7ab9 */ /* 0x000fe20000000800 */
[----:B0-----:R-:W-:-:S05]  /*aec0*/  IMAD.WIDE R4, R161, 0x2, R2 ;  /* 0x00000002a1047825 */ /* 0x001fca00078e0202 */
[----:B------:R0:W3:Y:S02]  /*aed0*/  @!P1 LDG.E.U16 R160, desc[UR10][R4.64] ;  /* 0x0000000a04a09981 */ /* 0x0000e4000c1e1500 */
[----:B0-----:R-:W-:Y:S01]  /*aee0*/  IMAD.WIDE R4, R7, 0x2, R2 ;  /* 0x0000000207047825 */ /* 0x001fe200078e0202 */
[----:B------:R-:W-:-:S04]  /*aef0*/  LOP3.LUT R7, R0, 0x18, RZ, 0xfc, !PT ;  /* 0x0000001800077812 */ /* 0x000fc800078efcff */
[----:B------:R0:W3:Y:S01]  /*af00*/  @!P0 LDG.E.U16 R159, desc[UR10][R4.64] ;  /* 0x0000000a049f8981 */ /* 0x0000e2000c1e1500 */
[----:B------:R-:W-:Y:S01]  /*af10*/  IMAD R7, R7, UR13, RZ ;  /* 0x0000000d07077c24 */ /* 0x000fe2000f8e02ff */
[----:B------:R-:W-:Y:S01]  /*af20*/  ULDC UR13, c[0x0][0x238] ;  /* 0x00008e00000d7ab9 */ /* 0x000fe20000000800 */
[----:B0-----:R-:W-:-:S04]  /*af30*/  LOP3.LUT R4, R0, 0x18, RZ, 0xfc, !PT ;  /* 0x0000001800047812 */ /* 0x001fc800078efcff */
[----:B------:R-:W-:Y:S02]  /*af40*/  ISETP.GE.AND P0, PT, R4, UR24, PT ;  /* 0x0000001804007c0c */ /* 0x000fe4000bf06270 */
[----:B------:R-:W-:-:S04]  /*af50*/  LOP3.LUT R4, R0, 0x20, RZ, 0xfc, !PT ;  /* 0x0000002000047812 */ /* 0x000fc800078efcff */
[----:B------:R-:W-:Y:S01]  /*af60*/  ISETP.GE.AND P1, PT, R4, UR24, PT ;  /* 0x0000001804007c0c */ /* 0x000fe2000bf26270 */
[----:B------:R-:W-:Y:S01]  /*af70*/  IMAD.WIDE R4, R7, 0x2, R2 ;  /* 0x0000000207047825 */ /* 0x000fe200078e0202 */
[----:B------:R-:W-:Y:S02]  /*af80*/  LOP3.LUT R7, R0, 0x20, RZ, 0xfc, !PT ;  /* 0x0000002000077812 */ /* 0x000fe400078efcff */
[----:B------:R-:W-:-:S03]  /*af90*/  PRMT R154, RZ, 0x7610, R154 ;  /* 0x00007610ff9a7816 */ /* 0x000fc6000000009a */
[----:B------:R-:W-:Y:S01]  /*afa0*/  IMAD R7, R7, UR13, RZ ;  /* 0x0000000d07077c24 */ /* 0x000fe2000f8e02ff */
[----:B------:R0:W3:Y:S01]  /*afb0*/  @!P0 LDG.E.U16 R156, desc[UR10][R4.64] ;  /* 0x0000000a049c8981 */ /* 0x0000e2000c1e1500 */
[----:B------:R-:W-:Y:S01]  /*afc0*/  LOP3.LUT R6, R0, 0xa, RZ, 0xfc, !PT ;  /* 0x0000000a00067812 */ /* 0x000fe200078efcff */
[----:B------:R-:W-:Y:S01]  /*afd0*/  ULDC UR13, c[0x0][0x238] ;  /* 0x00008e00000d7ab9 */ /* 0x000fe20000000800 */
[----:B0-----:R-:W-:Y:S02]  /*afe0*/  IMAD.WIDE R4, R7, 0x2, R2 ;  /* 0x0000000207047825 */ /* 0x001fe400078e0202 */
[----:B------:R-:W-:-:S03]  /*aff0*/  ISETP.GE.AND P0, PT, R6, UR24, PT ;  /* 0x0000001806007c0c */ /* 0x000fc6000bf06270 */
[----:B------:R0:W3:Y:S01]  /*b000*/  @!P1 LDG.E.U16 R154, desc[UR10][R4.64] ;  /* 0x0000000a049a9981 */ /* 0x0000e2000c1e1500 */
[----:B------:R-:W-:Y:S01]  /*b010*/  IMAD R6, R6, UR13, RZ ;  /* 0x0000000d06067c24 */ /* 0x000fe2000f8e02ff */
[----:B------:R-:W-:Y:S01]  /*b020*/  PRMT R11, RZ, 0x7610, R11 ;  /* 0x00007610ff0b7816 */ /* 0x000fe2000000000b */
[----:B------:R-:W-:Y:S01]  /*b030*/  ULDC UR13, c[0x0][0x238] ;  /* 0x00008e00000d7ab9 */ /* 0x000fe20000000800 */
[----:B0-----:R-:W-:-:S04]  /*b040*/  LOP3.LUT R4, R0, 0x28, RZ, 0xfc, !PT ;  /* 0x0000002800047812 */ /* 0x001fc800078efcff */
[----:B------:R-:W-:Y:S01]  /*b050*/  ISETP.GE.AND P1, PT, R4, UR24, PT ;  /* 0x0000001804007c0c */ /* 0x000fe2000bf26270 */
[----:B------:R-:W-:Y:S01]  /*b060*/  IMAD.WIDE R4, R6, 0x2, R2 ;  /* 0x0000000206047825 */ /* 0x000fe200078e0202 */
[C---:B------:R-:W-:Y:S02]  /*b070*/  LOP3.LUT R6, R0.reuse, 0x28, RZ, 0xfc, !PT ;  /* 0x0000002800067812 */ /* 0x040fe400078efcff */
[----:B------:R-:W-:Y:S02]  /*b080*/  LOP3.LUT R7, R0, 0xc, RZ, 0xfc, !PT ;  /* 0x0000000c00077812 */ /* 0x000fe400078efcff */
[----:B------:R0:W3:Y:S01]  /*b090*/  @!P0 LDG.E.U16 R11, desc[UR10][R4.64] ;  /* 0x0000000a040b8981 */ /* 0x0000e2000c1e1500 */
[----:B------:R-:W-:Y:S01]  /*b0a0*/  IMAD R6, R6, UR13, RZ ;  /* 0x0000000d06067c24 */ /* 0x000fe2000f8e02ff */
[----:B------:R-:W-:Y:S01]  /*b0b0*/  PRMT R152, RZ, 0x7610, R152 ;  /* 0x00007610ff987816 */ /* 0x000fe20000000098 */
[----:B------:R-:W-:Y:S01]  /*b0c0*/  ULDC UR13, c[0x0][0x238] ;  /* 0x00008e00000d7ab9 */ /* 0x000fe20000000800 */
[----:B------:R-:W-:-:S02]  /*b0d0*/  ISETP.GE.AND P0, PT, R7, UR24, PT ;  /* 0x0000001807007c0c */ /* 0x000fc4000bf06270 */
[----:B------:R-:W-:Y:S01]  /*b0e0*/  LOP3.LUT R7, R0, 0xe, RZ, 0xfc, !PT ;  /* 0x0000000e00077812 */ /* 0x000fe200078efcff */
[----:B0-----:R-:W-:Y:S01]  /*b0f0*/  IMAD.WIDE R4, R6, 0x2, R2 ;  /* 0x0000000206047825 */ /* 0x001fe200078e0202 */
[----:B------:R-:W-:Y:S02]  /*b100*/  LOP3.LUT R6, R0, 0xc, RZ, 0xfc, !PT ;  /* 0x0000000c00067812 */ /* 0x000fe400078efcff */
[----:B------:R-:W-:Y:S02]  /*b110*/  PRMT R14, RZ, 0x7610, R14 ;  /* 0x00007610ff0e7816 */ /* 0x000fe4000000000e */
[----:B------:R0:W3:Y:S01]  /*b120*/  @!P1 LDG.E.U16 R152, desc[UR10][R4.64] ;  /* 0x0000000a04989981 */ /* 0x0000e2000c1e1500 */
[----:B------:R-:W-:Y:S01]  /*b130*/  IMAD R6, R6, UR13, RZ ;  /* 0x0000000d06067c24 */ /* 0x000fe2000f8e02ff */
[C---:B------:R-:W-:Y:S01]  /*b140*/  ISETP.GE.AND P1, PT, R7.reuse, UR24, PT ;  /* 0x0000001807007c0c */ /* 0x040fe2000bf26270 */
[----:B------:R-:W-:Y:S02]  /*b150*/  ULDC UR13, c[0x0][0x238] ;  /* 0x00008e00000d7ab9 */ /* 0x000fe40000000800 */
[----:B------:R-:W-:Y:S01]  /*b160*/  IMAD R7, R7, UR13, RZ ;  /* 0x0000000d07077c24 */ /* 0x000fe2000f8e02ff */
[----:B------:R-:W-:Y:S01]  /*b170*/  PRMT R153, RZ, 0x7610, R153 ;  /* 0x00007610ff997816 */ /* 0x000fe20000000099 */
[----:B------:R-:W-:Y:S01]  /*b180*/  ULDC UR13, c[0x0][0x238] ;  /* 0x00008e00000d7ab9 */ /* 0x000fe20000000800 */
[----:B0-----:R-:W-:Y:S01]  /*b190*/  IMAD.WIDE R4, R6, 0x2, R2 ;  /* 0x0000000206047825 */ /* 0x001fe200078e0202 */
[----:B------:R-:W-:-:S04]  /*b1a0*/  LOP3.LUT R6, R0, 0x12, RZ, 0xfc, !PT ;  /* 0x0000001200067812 */ /* 0x000fc800078efcff */
[----:B------:R0:W3:Y:S01]  /*b1b0*/  @!P0 LDG.E.U16 R14, desc[UR10][R4.64] ;  /* 0x0000000a040e8981 */ /* 0x0000e2000c1e1500 */
[----:B------:R-:W-:Y:S01]  /*b1c0*/  ISETP.GE.AND P0, PT, R6, UR24, PT ;  /* 0x0000001806007c0c */ /* 0x000fe2000bf06270 */
[----:B0-----:R-:W-:Y:S01]  /*b1d0*/  IMAD.WIDE R4, R7, 0x2, R2 ;  /* 0x0000000207047825 */ /* 0x001fe200078e0202 */
[----:B------:R-:W-:-:S04]  /*b1e0*/  LOP3.LUT R7, R0, 0x12, RZ, 0xfc, !PT ;  /* 0x0000001200077812 */ /* 0x000fc800078efcff */
[----:B------:R0:W3:Y:S01]  /*b1f0*/  @!P1 LDG.E.U16 R153, desc[UR10][R4.64] ;  /* 0x0000000a04999981 */ /* 0x0000e2000c1e1500 */
[----:B------:R-:W-:Y:S01]  /*b200*/  IMAD R7, R7, UR15, RZ ;  /* 0x0000000f07077c24 */ /* 0x000fe2000f8e02ff */
[C---:B------:R-:W-:Y:S01]  /*b210*/  LOP3.LUT R6, R0.reuse, 0x14, RZ, 0xfc, !PT ;  /* 0x0000001400067812 */ /* 0x040fe200078efcff */
[----:B------:R-:W-:Y:S01]  /*b220*/  ULDC UR15, c[0x0][0x238] ;  /* 0x00008e00000f7ab9 */ /* 0x000fe20000000800 */
[----:B------:R-:W-:Y:S02]  /*b230*/  PRMT R9, RZ, 0x7610, R9 ;  /* 0x00007610ff097816 */ /* 0x000fe40000000009 */
[----:B0-----:R-:W-:-:S04]  /*b240*/  LOP3.LUT R4, R0, 0x14, RZ, 0xfc, !PT ;  /* 0x0000001400047812 */ /* 0x001fc800078efcff */
[----:B------:R-:W-:Y:S01]  /*b250*/  ISETP.GE.AND P1, PT, R4, UR24, PT ;  /* 0x0000001804007c0c */ /* 0x000fe2000bf26270 */
[----:B------:R-:W-:Y:S01]  /*b260*/  IMAD.WIDE R4, R7, 0x2, R2 ;  /* 0x0000000207047825 */ /* 0x000fe200078e0202 */
[----:B------:R-:W-:-:S03]  /*b270*/  PRMT R23, RZ, 0x7610, R23 ;  /* 0x00007610ff177816 */ /* 0x000fc60000000017 */
[----:B------:R-:W-:Y:S01]  /*b280*/  IMAD R6, R6, UR13, RZ ;  /* 0x0000000d06067c24 */ /* 0x000fe2000f8e02ff */
[----:B------:R0:W3:Y:S01]  /*b290*/  @!P0 LDG.E.U16 R9, desc[UR10][R4.64] ;  /* 0x0000000a04098981 */ /* 0x0000e2000c1e1500 */
[----:B------:R-:W-:Y:S01]  /*b2a0*/  LOP3.LUT R7, R0, 0x16, RZ, 0xfc, !PT ;  /* 0x0000001600077812 */ /* 0x000fe200078efcff */
[----:B------:R-:W-:Y:S01]  /*b2b0*/  ULDC UR13, c[0x0][0x238] ;  /* 0x00008e00000d7ab9 */ /* 0x000fe20000000800 */
[----:B0-----:R-:W-:-:S05]  /*b2c0*/  IMAD.WIDE R4, R6, 0x2, R2 ;  /* 0x0000000206047825 */ /* 0x001fca00078e0202 */
[----:B------:R0:W3:Y:S01]  /*b2d0*/  @!P1 LDG.E.U16 R23, desc[UR10][R4.64] ;  /* 0x0000000a04179981 */ /* 0x0000e2000c1e1500 */
[----:B------:R-:W-:Y:S01]  /*b2e0*/  IMAD R7, R7, UR15, RZ ;  /* 0x0000000f07077c24 */ /* 0x000fe2000f8e02ff */
[C---:B------:R-:W-:Y:S01]  /*b2f0*/  LOP3.LUT R6, R0.reuse, 0x1a, RZ, 0xfc, !PT ;  /* 0x0000001a00067812 */ /* 0x040fe200078efcff */
[----:B------:R-:W-:Y:S01]  /*b300*/  ULDC UR15, c[0x0][0x238] ;  /* 0x00008e00000f7ab9 */ /* 0x000fe20000000800 */
[----:B0-----:R-:W-:-:S04]  /*b310*/  LOP3.LUT R4, R0, 0x16, RZ, 0xfc, !PT ;  /* 0x0000001600047812 */ /* 0x001fc800078efcff */
[----:B------:R-:W-:Y:S02]  /*b320*/  ISETP.GE.AND P0, PT, R4, UR24, PT ;  /* 0x0000001804007c0c */ /* 0x000fe4000bf06270 */
[----:B------:R-:W-:Y:S02]  /*b330*/  LOP3.LUT R4, R0, 0x1a, RZ, 0xfc, !PT ;  /* 0x0000001a00047812 */ /* 0x000fe400078efcff */
[----:B------:R-:W-:Y:S02]  /*b340*/  PRMT R155, RZ, 0x7610, R155 ;  /* 0x00007610ff9b7816 */ /* 0x000fe4000000009b */
[----:B------:R-:W-:Y:S01]  /*b350*/  ISETP.GE.AND P1, PT, R4, UR24, PT ;  /* 0x0000001804007c0c */ /* 0x000fe2000bf26270 */
[----:B------:R-:W-:Y:S01]  /*b360*/  IMAD.WIDE R4, R7, 0x2, R2 ;  /* 0x0000000207047825 */ /* 0x000fe200078e0202 */
[----:B------:R-:W-:-:S03]  /*b370*/  PRMT R8, RZ, 0x7610, R8 ;  /* 0x00007610ff087816 */ /* 0x000fc60000000008 */
[----:B------:R-:W-:Y:S01]  /*b380*/  IMAD R6, R6, UR13, RZ ;  /* 0x0000000d06067c24 */ /* 0x000fe2000f8e02ff */
[----:B------:R-:W-:Y:S01]  /*b390*/  LOP3.LUT R7, R0, 0x22, RZ, 0xfc, !PT ;  /* 0x0000002200077812 */ /* 0x000fe200078efcff */
[----:B------:R0:W3:Y:S01]  /*b3a0*/  @!P0 LDG.E.U16 R155, desc[UR10][R4.64] ;  /* 0x0000000a049b8981 */ /* 0x0000e2000c1e1500 */
[----:B------:R-:W-:Y:S01]  /*b3b0*/  PRMT R10, RZ, 0x7610, R10 ;  /* 0x00007610ff0a7816 */ /* 0x000fe2000000000a */
        /* <DEDUP_REMOVED lines=8> */
[----:B------:R-:W-:-:S04]  /*b440*/  LOP3.LUT R4, R0, 0x2a, RZ, 0xfc, !PT ;  /* 0x0000002a00047812 */ /* 0x000fc800078efcff */
        /* <DEDUP_REMOVED lines=11> */
[----:B0-----:R-:W-:-:S04]  /*b500*/  LOP3.LUT R4, R0, 0x1c, RZ, 0xfc, !PT ;  /* 0x0000001c00047812 */ /* 0x001fc800078efcff */
[----:B------:R-:W-:Y:S02]  /*b510*/  ISETP.GE.AND P0, PT, R4, UR24, PT ;  /* 0x0000001804007c0c */ /* 0x000fe4000bf06270 */
[C---:B------:R-:W-:Y:S02]  /*b520*/  LOP3.LUT R4, R0.reuse, 0x1e, RZ, 0xfc, !PT ;  /* 0x0000001e00047812 */ /* 0x040fe400078efcff */
[----:B------:R-:W-:Y:S02]  /*b530*/  LOP3.LUT R6, R0, 0x1e, RZ, 0xfc, !PT ;  /* 0x0000001e00067812 */ /* 0x000fe400078efcff */
[----:B------:R-:W-:Y:S01]  /*b540*/  ISETP.GE.AND P1, PT, R4, UR24, PT ;  /* 0x0000001804007c0c */ /* 0x000fe2000bf26270 */
[----:B------:R-:W-:Y:S01]  /*b550*/  IMAD.WIDE R4, R7, 0x2, R2 ;  /* 0x0000000207047825 */ /* 0x000fe200078e0202 */
[----:B------:R-:W-:-:S03]  /*b560*/  PRMT R157, RZ, 0x7610, R157 ;  /* 0x00007610ff9d7816 */ /* 0x000fc6000000009d */
[----:B------:R-:W-:Y:S01]  /*b570*/  IMAD R6, R6, UR13, RZ ;  /* 0x0000000d06067c24 */ /* 0x000fe2000f8e02ff */
[----:B------:R-:W-:Y:S01]  /*b580*/  ULDC UR13, c[0x0][0x238] ;  /* 0x00008e00000d7ab9 */ /* 0x000fe20000000800 */
[----:B------:R0:W3:Y:S02]  /*b590*/  @!P0 LDG.E.U16 R22, desc[UR10][R4.64] ;  /* 0x0000000a04168981 */ /* 0x0000e4000c1e1500 */
[----:B0-----:R-:W-:Y:S01]  /*b5a0*/  IMAD.WIDE R4, R6, 0x2, R2 ;  /* 0x0000000206047825 */ /* 0x001fe200078e0202 */
[----:B------:R-:W-:-:S04]  /*b5b0*/  LOP3.LUT R6, R0, 0x24, RZ, 0xfc, !PT ;  /* 0x0000002400067812 */ /* 0x000fc800078efcff */
[----:B------:R0:W3:Y:S01]  /*b5c0*/  @!P1 LDG.E.U16 R157, desc[UR10][R4.64] ;  /* 0x0000000a049d9981 */ /* 0x0000e2000c1e1500 */
[----:B------:R-:W-:Y:S01]  /*b5d0*/  IMAD R6, R6, UR13, RZ ;  /* 0x0000000d06067c24 */ /* 0x000fe2000f8e02ff */
[----:B------:R-:W-:Y:S01]  /*b5e0*/  PRMT R172, RZ, 0x7610, R172 ;  /* 0x00007610ffac7816 */ /* 0x000fe200000000ac */
        /* <DEDUP_REMOVED lines=10> */
[----:B------:R-:W-:Y:S02]  /*b690*/  ULDC UR13, c[0x0][0x238] ;  /* 0x00008e00000d7ab9 */ /* 0x000fe40000000800 */
[----:B0-----:R-:W-:-:S05]  /*b6a0*/  IMAD.WIDE R4, R6, 0x2, R2 ;  /* 0x0000000206047825 */ /* 0x001fca00078e0202 */
[----:B------:R0:W3:Y:S02]  /*b6b0*/  @!P1 LDG.E.U16 R158, desc[UR10][R4.64] ;  /* 0x0000000a049e9981 */ /* 0x0000e4000c1e1500 */
[----:B0-----:R-:W-:-:S04]  /*b6c0*/  LOP3.LUT R4, R0, 0x2c, RZ, 0xfc, !PT ;  /* 0x0000002c00047812 */ /* 0x001fc800078efcff */
[----:B------:R-:W-:Y:S02]  /*b6d0*/  ISETP.GE.AND P0, PT, R4, UR24, PT ;  /* 0x0000001804007c0c */ /* 0x000fe4000bf06270 */
[----:B------:R-:W-:Y:S02]  /*b6e0*/  LOP3.LUT R4, R0, 0x2e, RZ, 0xfc, !PT ;  /* 0x0000002e00047812 */ /* 0x000fe400078efcff */
[----:B------:R-:W3:Y:S01]  /*b6f0*/  LDL.LU R0, [R1+0x424] ;  /* 0x0004240001007983 */ /* 0x000ee20000300800 */
[----:B------:R-:W0:Y:S01]  /*b700*/  S2R R7, SR_TID.X ;  /* 0x0000000000077919 */ /* 0x000e220000002100 */
[----:B------:R-:W-:Y:S01]  /*b710*/  ISETP.GE.AND P1, PT, R4, UR24, PT ;  /* 0x0000001804007c0c */ /* 0x000fe2000bf26270 */
[----:B------:R-:W1:Y:S01]  /*b720*/  S2R R175, SR_TID.X ;  /* 0x0000000000af7919 */ /* 0x000e620000002100 */
[----:B------:R-:W-:Y:S02]  /*b730*/  PRMT R17, RZ, 0x7610, R17 ;  /* 0x00007610ff117816 */ /* 0x000fe40000000011 */
[----:B------:R-:W-:Y:S01]  /*b740*/  PRMT R163, RZ, 0x7610, R163 ;  /* 0x00007610ffa37816 */ /* 0x000fe200000000a3 */
[----:B------:R-:W3:Y:S04]  /*b750*/  LDL R176, [R1+0x3f4] ;  /* 0x0003f40001b07983 */ /* 0x000ee80000100800 */
[----:B------:R-:W3:Y:S01]  /*b760*/  LDL R174, [R1+0x1ac] ;  /* 0x0001ac0001ae7983 */ /* 0x000ee20000100800 */
[----:B0-----:R-:W-:-:S04]  /*b770*/  SHF.R.U32.HI R6, RZ, 0x6, R7 ;  /* 0x00000006ff067819 */ /* 0x001fc80000011607 */
[----:B------:R-:W-:-:S04]  /*b780*/  SGXT.U32 R6, R6, 0x1 ;  /* 0x000000010606781a */ /* 0x000fc80000000000 */
[----:B------:R-:W-:-:S05]  /*b790*/  LOP3.LUT R6, R6, 0x2c, RZ, 0xfc, !PT ;  /* 0x0000002c06067812 */ /* 0x000fca00078efcff */
[----:B------:R-:W-:Y:S01]  /*b7a0*/  IMAD R6, R6, UR13, RZ ;  /* 0x0000000d06067c24 */ /* 0x000fe2000f8e02ff */
[----:B------:R-:W-:-:S03]  /*b7b0*/  ULDC UR13, c[0x0][0x238] ;  /* 0x00008e00000d7ab9 */ /* 0x000fc60000000800 */
[----:B------:R-:W-:Y:S01]  /*b7c0*/  IMAD.WIDE R4, R6, 0x2, R2 ;  /* 0x0000000206047825 */ /* 0x000fe200078e0202 */
[----:B------:R-:W-:-:S04]  /*b7d0*/  SHF.R.U32.HI R6, RZ, 0x6, R7 ;  /* 0x00000006ff067819 */ /* 0x000fc80000011607 */
[----:B------:R-:W-:Y:S01]  /*b7e0*/  SGXT.U32 R6, R6, 0x1 ;  /* 0x000000010606781a */ /* 0x000fe20000000000 */
[----:B------:R0:W3:Y:S03]  /*b7f0*/  @!P0 LDG.E.U16 R17, desc[UR10][R4.64] ;  /* 0x0000000a04118981 */ /* 0x0000e6000c1e1500 */
[----:B------:R-:W-:-:S05]  /*b800*/  LOP3.LUT R6, R6, 0x2e, RZ, 0xfc, !PT ;  /* 0x0000002e06067812 */ /* 0x000fca00078efcff */
[----:B------:R-:W-:-:S04]  /*b810*/  IMAD R6, R6, UR13, RZ ;  /* 0x0000000d06067c24 */ /* 0x000fc8000f8e02ff */
[----:B0-----:R-:W-:-:S05]  /*b820*/  IMAD.WIDE R4, R6, 0x2, R2 ;  /* 0x0000000206047825 */ /* 0x001fca00078e0202 */
[----:B------:R0:W3:Y:S01]  /*b830*/  @!P1 LDG.E.U16 R163, desc[UR10][R4.64] ;  /* 0x0000000a04a39981 */ /* 0x0000e2000c1e1500 */
[----:B-1----:R-:W-:-:S04]  /*b840*/  LOP3.LUT R161, R175, 0x3f, RZ, 0xc0, !PT ;  /* 0x0000003fafa17812 */ /* 0x002fc800078ec0ff */
[----:B------:R-:W-:Y:S02]  /*b850*/  ISETP.GE.AND P0, PT, R161, UR24, PT ;  /* 0x00000018a1007c0c */ /* 0x000fe4000bf06270 */
[----:B--2---:R-:W-:Y:S02]  /*b860*/  IADD3 R6, P1, R240, R252, RZ ;  /* 0x000000fcf0067210 */ /* 0x004fe40007f3e0ff */
[----:B0-----:R-:W-:-:S03]  /*b870*/  PRMT R4, RZ, 0x7610, R4 ;  /* 0x00007610ff047816 */ /* 0x001fc60000000004 */
[----:B----45:R-:W-:Y:S01]  /*b880*/  IMAD.X R7, R241, 0x1, R251, P1 ;  /* 0x00000001f1077824 */ /* 0x030fe200008e06fb */
[----:B------:R-:W-:Y:S06]  /*b890*/  BAR.SYNC.DEFER_BLOCKING 0x0 ;  /* 0x0000000000007b1d */ /* 0x000fec0000010000 */
[----:B------:R-:W-:Y:S04]  /*b8a0*/  STL.64 [R1+0x6b0], R2 ;  /* 0x0006b00201007387 */ /* 0x000fe80000100a00 */
[----:B------:R3:W2:Y:S02]  /*b8b0*/  @!P0 LDG.E.U16 R4, desc[UR10][R6.64] ;  /* 0x0000000a06048981 */ /* 0x0006a4000c1e1500 */
[----:B---3--:R-:W-:-:S02]  /*b8c0*/  IADD3 R6, P1, R0, R252, RZ ;  /* 0x000000fc00067210 */ /* 0x008fc40007f3e0ff */
[----:B------:R0:W-:Y:S04]  /*b8d0*/  STL [R1+0x760], R0 ;  /* 0x0007600001007387 */ /* 0x0001e80000100800 */
[----:B0-----:R-:W3:Y:S01]  /*b8e0*/  LDL.LU R0, [R1+0x20c] ;  /* 0x00020c0001007983 */ /* 0x001ee20000300800 */
[----:B------:R-:W-:Y:S01]  /*b8f0*/  PRMT R170, RZ, 0x7610, R170 ;  /* 0x00007610ffaa7816 */ /* 0x000fe200000000aa */
[----:B------:R-:W-:-:S05]  /*b900*/  IMAD.X R7, R249, 0x1, R251, P1 ;  /* 0x00000001f9077824 */ /* 0x000fca00008e06fb */
[----:B------:R0:W4:Y:S04]  /*b910*/  @!P0 LDG.E.U16 R170, desc[UR10][R6.64] ;  /* 0x0000000a06aa8981 */ /* 0x000128000c1e1500 */
[----:B------:R1:W-:Y:S01]  /*b920*/  STL [R1+0x770], R249 ;  /* 0x000770f901007387 */ /* 0x0003e20000100800 */
[----:B0-----:R-:W-:-:S03]  /*b930*/  IADD3 R6, P1, R178, R252, RZ ;  /* 0x000000fcb2067210 */ /* 0x001fc60007f3e0ff */
[----:B-1----:R-:W2:Y:S02]  /*b940*/  LDL.LU R249, [R1+0x410] ;  /* 0x0004100001f97983 */ /* 0x002ea40000300800 */
[----:B---3--:R-:W-:Y:S02]  /*b950*/  IMAD.X R7, R0, 0x1, R251, P1 ;  /* 0x0000000100077824 */ /* 0x008fe400008e06fb */
[----:B------:R0:W-:Y:S04]  /*b960*/  STL [R1+0x788], R0 ;  /* 0x0007880001007387 */ /* 0x0001e80000100800 */
[----:B0-----:R-:W3:Y:S01]  /*b970*/  LDL.LU R0, [R1+0x1ec] ;  /* 0x0001ec0001007983 */ /* 0x001ee20000300800 */
[----:B------:R-:W-:-:S03]  /*b980*/  PRMT R171, RZ, 0x7610, R171 ;  /* 0x00007610ffab7816 */ /* 0x000fc600000000ab */
[----:B------:R-:W4:Y:S04]  /*b990*/  LDL R3, [R1+0x18c] ;  /* 0x00018c0001037983 */ /* 0x000f280000100800 */
[----:B------:R0:W2:Y:S02]  /*b9a0*/  @!P0 LDG.E.U16 R171, desc[UR10][R6.64] ;  /* 0x0000000a06ab8981 */ /* 0x0000a4000c1e1500 */
[----:B0-----:R-:W-:-:S05]  /*b9b0*/  IADD3 R6, P1, R177, R252, RZ ;  /* 0x000000fcb1067210 */ /* 0x001fca0007f3e0ff */
[----:B---3--:R-:W-:Y:S01]  /*b9c0*/  IMAD.X R7, R0, 0x1, R251, P1 ;  /* 0x0000000100077824 */ /* 0x008fe200008e06fb */
[----:B------:R0:W-:Y:S04]  /*b9d0*/  STL [R1+0x7b0], R0 ;  /* 0x0007b00001007387 */ /* 0x0001e80000100800 */
[----:B0-----:R-:W3:Y:S01]  /*b9e0*/  LDL.LU R0, [R1+0x1cc] ;  /* 0x0001cc0001007983 */ /* 0x001ee20000300800 */
[----:B------:R-:W-:-:S03]  /*b9f0*/  PRMT R168, RZ, 0x7610, R168 ;  /* 0x00007610ffa87816 */ /* 0x000fc600000000a8 */
[----:B------:R-:W2:Y:S04]  /*ba00*/  LDL R2, [R1+0x16c] ;  /* 0x00016c0001027983 */ /* 0x000ea80000100800 */
[----:B------:R0:W2:Y:S02]  /*ba10*/  @!P0 LDG.E.U16 R168, desc[UR10][R6.64] ;  /* 0x0000000a06a88981 */ /* 0x0000a4000c1e1500 */
[----:B0-----:R-:W-:-:S05]  /*ba20*/  IADD3 R6, P1, R176, R252, RZ ;  /* 0x000000fcb0067210 */ /* 0x001fca0007f3e0ff */
[----:B---3--:R-:W-:Y:S01]  /*ba30*/  IMAD.X R7, R0, 0x1, R251, P1 ;  /* 0x0000000100077824 */ /* 0x008fe200008e06fb */
[----:B------:R0:W-:Y:S04]  /*ba40*/  STL [R1+0x7d8], R0 ;  /* 0x0007d80001007387 */ /* 0x0001e80000100800 */
[----:B0-----:R-:W3:Y:S01]  /*ba50*/  LDL.LU R0, [R1+0x3e4] ;  /* 0x0003e40001007983 */ /* 0x001ee20000300800 */
[----:B------:R-:W-:Y:S02]  /*ba60*/  PRMT R167, RZ, 0x7610, R167 ;  /* 0x00007610ffa77816 */ /* 0x000fe400000000a7 */
[----:B------:R-:W-:Y:S01]  /*ba70*/  LOP3.LUT P1, RZ, R175, 0x40, RZ, 0xc0, !PT ;  /* 0x00000040afff7812 */ /* 0x000fe2000782c0ff */
[----:B------:R-:W-:Y:S01]  /*ba80*/  IMAD.SHL.U32 R5, R161, 0x2, RZ ;  /* 0x00000002a1057824 */ /* 0x000fe200078e00ff */
[----:B------:R-:W2:Y:S02]  /*ba90*/  LDL R179, [R1+0x14c] ;  /* 0x00014c0001b37983 */ /* 0x000ea40000100800 */
[----:B------:R-:W-:-:S02]  /*baa0*/  SEL R161, RZ, 0x90, !P1 ;  /* 0x00000090ffa17807 */ /* 0x000fc40004800000 */
[----:B------:R3:W2:Y:S02]  /*bab0*/  @!P0 LDG.E.U16 R167, desc[UR10][R6.64] ;  /* 0x0000000a06a78981 */ /* 0x0006a4000c1e1500 */
[----:B---3--:R-:W-:Y:S02]  /*bac0*/  IADD3 R6, P1, R0, R252, RZ ;  /* 0x000000fc00067210 */ /* 0x008fe40007f3e0ff */
[----:B------:R0:W-:Y:S04]  /*bad0*/  STL [R1+0x800], R0 ;  /* 0x0008000001007387 */ /* 0x0001e80000100800 */
[----:B0-----:R-:W3:Y:S01]  /*bae0*/  LDL.LU R0, [R1+0x3d4] ;  /* 0x0003d40001007983 */ /* 0x001ee20000300800 */
[----:B------:R-:W-:Y:S01]  /*baf0*/  PRMT R164, RZ, 0x7610, R164 ;  /* 0x00007610ffa47816 */ /* 0x000fe200000000a4 */
[----:B------:R-:W-:-:S02]  /*bb00*/  IMAD.X R7, R174, 0x1, R251, P1 ;  /* 0x00000001ae077824 */ /* 0x000fc400008e06fb */
[----:B------:R-:W2:Y:S04]  /*bb10*/  LDL R178, [R1+0x3a4] ;  /* 0x0003a40001b27983 */ /* 0x000ea80000100800 */
[----:B------:R-:W2:Y:S04]  /*bb20*/  LDL R177, [R1+0x12c] ;  /* 0x00012c0001b17983 */ /* 0x000ea80000100800 */
[----:B------:R-:W2:Y:S04]  /*bb30*/  LDL R176, [R1+0x394] ;  /* 0x0003940001b07983 */ /* 0x000ea80000100800 */
[----:B------:R3:W2:Y:S02]  /*bb40*/  @!P0 LDG.E.U16 R164, desc[UR10][R6.64] ;  /* 0x0000000a06a48981 */ /* 0x0006a4000c1e1500 */
[----:B---3--:R-:W-:-:S02]  /*bb50*/  IADD3 R6, P1, R0, R252, RZ ;  /* 0x000000fc00067210 */ /* 0x008fc40007f3e0ff */
[----:B------:R0:W-:Y:S04]  /*bb60*/  STL [R1+0x828], R0 ;  /* 0x0008280001007387 */ /* 0x0001e80000100800 */
[----:B0-----:R-:W3:Y:S01]  /*bb70*/  LDL.LU R0, [R1+0x3c4] ;  /* 0x0003c40001007983 */ /* 0x001ee20000300800 */
[----:B------:R-:W-:Y:S01]  /*bb80*/  LOP3.LUT R161, R161, R5, RZ, 0x3c, !PT ;  /* 0x00000005a1a17212 */ /* 0x000fe200078e3cff */
[----:B----4-:R-:W-:Y:S02]  /*bb90*/  IMAD.X R7, R3, 0x1, R251, P1 ;  /* 0x0000000103077824 */ /* 0x010fe400008e06fb */
[----:B------:R-:W4:Y:S04]  /*bba0*/  LDL R175, [R1+0x10c] ;  /* 0x00010c0001af7983 */ /* 0x000f280000100800 */
[----:B------:R0:W-:Y:S04]  /*bbb0*/  STS.U16 [R161+UR8+0x8000], R162 ;  /* 0x008000a2a1007988 */ /* 0x0001e80008000408 */
[----:B------:R-:W4:Y:S04]  /*bbc0*/  LDL R174, [R1+0x384] ;  /* 0x0003840001ae7983 */ /* 0x000f280000100800 */
[----:B------:R-:W4:Y:S01]  /*bbd0*/  LDL R5, [R1+0xec] ;  /* 0x0000ec0001057983 */ /* 0x000f220000100800 */
[----:B0-----:R-:W-:-:S06]  /*bbe0*/  PRMT R162, RZ, 0x7610, R162 ;  /* 0x00007610ffa27816 */ /* 0x001fcc00000000a2 */
[----:B------:R3:W4:Y:S02]  /*bbf0*/  @!P0 LDG.E.U16 R162, desc[UR10][R6.64] ;  /* 0x0000000a06a28981 */ /* 0x000724000c1e1500 */
[----:B---3--:R-:W-:Y:S02]  /*bc00*/  IADD3 R6, P1, R0, R252, RZ ;  /* 0x000000fc00067210 */ /* 0x008fe40007f3e0ff */
[----:B------:R0:W-:Y:S04]  /*bc10*/  STL [R1+0x848], R0 ;  /* 0x0008480001007387 */ /* 0x0001e80000100800 */
[----:B0-----:R-:W3:Y:S04]  /*bc20*/  LDL.LU R0, [R1+0x3b4] ;  /* 0x0003b40001007983 */ /* 0x001ee80000300800 */
[----:B------:R-:W4:Y:S01]  /*bc30*/  LDL R3, [R1+0x374] ;  /* 0x0003740001037983 */ /* 0x000f220000100800 */
[----:B--2---:R-:W-:-:S03]  /*bc40*/  IMAD.X R7, R2, 0x1, R251, P1 ;  /* 0x0000000102077824 */ /* 0x004fc600008e06fb */
[----:B------:R-:W2:Y:S04]  /*bc50*/  LDL R2, [R1+0xcc] ;  /* 0x0000cc0001027983 */ /* 0x000ea80000100800 */
[----:B------:R0:W-:Y:S02]  /*bc60*/  STS.U16 [R161+UR8+0x8400], R160 ;  /* 0x008400a0a1007988 */ /* 0x0001e40008000408 */
[----:B0-----:R-:W-:Y:S02]  /*bc70*/  PRMT R160, RZ, 0x7610, R160 ;  /* 0x00007610ffa07816 */ /* 0x001fe400000000a0 */
[----:B------:R0:W-:Y:S04]  /*bc80*/  STS.U16 [R161+UR8+0x8800], R159 ;  /* 0x0088009fa1007988 */ /* 0x0001e80008000408 */
[----:B------:R1:W2:Y:S01]  /*bc90*/  @!P0 LDG.E.U16 R160, desc[UR10][R6.64] ;  /* 0x0000000a06a08981 */ /* 0x0002a2000c1e1500 */
[----:B0-----:R-:W-:-:S03]  /*bca0*/  PRMT R159, RZ, 0x7610, R159 ;  /* 0x00007610ff9f7816 */ /* 0x001fc6000000009f */
[----:B------:R0:W-:Y:S02]  /*bcb0*/  STS.U16 [R161+UR8+0x8c00], R156 ;  /* 0x008c009ca1007988 */ /* 0x0001e40008000408 */
[----:B0-----:R-:W-:Y:S02]  /*bcc0*/  PRMT R156, RZ, 0x7610, R156 ;  /* 0x00007610ff9c7816 */ /* 0x001fe4000000009c */
[----:B------:R0:W-:Y:S02]  /*bcd0*/  STS.U16 [R161+UR8+0x9000], R154 ;  /* 0x0090009aa1007988 */ /* 0x0001e40008000408 */
[----:B0-----:R-:W-:Y:S02]  /*bce0*/  PRMT R154, RZ, 0x7610, R154 ;  /* 0x00007610ff9a7816 */ /* 0x001fe4000000009a */
[----:B---3--:R0:W-:Y:S01]  /*bcf0*/  STL [R1+0x858], R0 ;  /* 0x0008580001007387 */ /* 0x0081e20000100800 */
[----:B-1----:R-:W-:-:S03]  /*bd00*/  IADD3 R6, P1, R0, R252, RZ ;  /* 0x000000fc00067210 */ /* 0x002fc60007f3e0ff */
[----:B------:R-:W3:Y:S04]  /*bd10*/  LDL R182, [R1+0x364] ;  /* 0x0003640001b67983 */ /* 0x000ee80000100800 */
[----:B------:R-:W3:Y:S01]  /*bd20*/  LDL R181, [R1+0xac] ;  /* 0x0000ac0001b57983 */ /* 0x000ee20000100800 */
[----:B------:R-:W-:-:S03]  /*bd30*/  IMAD.X R7, R179, 0x1, R251, P1 ;  /* 0x00000001b3077824 */ /* 0x000fc600008e06fb */
[----:B------:R-:W3:Y:S04]  /*bd40*/  LDL R180, [R1+0x354] ;  /* 0x0003540001b47983 */ /* 0x000ee80000100800 */
[----:B------:R1:W3:Y:S04]  /*bd50*/  @!P0 LDG.E.U16 R159, desc[UR10][R6.64] ;  /* 0x0000000a069f8981 */ /* 0x0002e8000c1e1500 */
[----:B------:R-:W3:Y:S04]  /*bd60*/  LDL R179, [R1+0x8c] ;  /* 0x00008c0001b37983 */ /* 0x000ee80000100800 */
[----:B0-----:R-:W3:Y:S01]  /*bd70*/  LDL R0, [R1+0x6c] ;  /* 0x00006c0001007983 */ /* 0x001ee20000100800 */
[----:B-1----:R-:W-:-:S03]  /*bd80*/  IADD3 R6, P1, R178, R252, RZ ;  /* 0x000000fcb2067210 */ /* 0x002fc60007f3e0ff */
[----:B------:R-:W3:Y:S02]  /*bd90*/  LDL R178, [R1+0x344] ;  /* 0x0003440001b27983 */ /* 0x000ee40000100800 */
[----:B------:R-:W-:Y:S02]  /*bda0*/  IMAD.X R7, R177, 0x1, R251, P1 ;  /* 0x00000001b1077824 */ /* 0x000fe400008e06fb */
[----:B------:R0:W-:Y:S04]  /*bdb0*/  STS.U16 [R161+UR8+0x9400], R152 ;  /* 0x00940098a1007988 */ /* 0x0001e80008000408 */
[----:B------:R1:W3:Y:S04]  /*bdc0*/  @!P0 LDG.E.U16 R156, desc[UR10][R6.64] ;  /* 0x0000000a069c8981 */ /* 0x0002e8000c1e1500 */
[----:B------:R2:W-:Y:S04]  /*bdd0*/  STS.U16 [R161+UR8+0x9800], R20 ;  /* 0x00980014a1007988 */ /* 0x0005e80008000408 */
[----:B------:R-:W3:Y:S01]  /*bde0*/  LDL R177, [R1+0x4c] ;  /* 0x00004c0001b17983 */ /* 0x000ee20000100800 */
[----:B-1----:R-:W-:-:S02]  /*bdf0*/  IADD3 R6, P1, R176, R252, RZ ;  /* 0x000000fcb0067210 */ /* 0x002fc40007f3e0ff */
[----:B0-----:R-:W-:Y:S01]  /*be00*/  PRMT R152, RZ, 0x7610, R152 ;  /* 0x00007610ff987816 */ /* 0x001fe20000000098 */
[----:B------:R0:W-:Y:S02]  /*be10*/  STS.U16 [R161+UR8+0x9c00], R18 ;  /* 0x009c0012a1007988 */ /* 0x0001e40008000408 */
[----:B----4-:R-:W-:Y:S01]  /*be20*/  IMAD.X R7, R175, 0x1, R251, P1 ;  /* 0x00000001af077824 */ /* 0x010fe200008e06fb */
[----:B--2---:R-:W-:Y:S01]  /*be30*/  PRMT R20, RZ, 0x7610, R20 ;  /* 0x00007610ff147816 */ /* 0x004fe20000000014 */
[----:B------:R-:W2:Y:S04]  /*be40*/  LDL R176, [R1+0x324] ;  /* 0x0003240001b07983 */ /* 0x000ea80000100800 */
[----:B------:R1:W4:Y:S01]  /*be50*/  @!P0 LDG.E.U16 R154, desc[UR10][R6.64] ;  /* 0x0000000a069a8981 */ /* 0x000322000c1e1500 */
[----:B0-----:R-:W-:-:S03]  /*be60*/  PRMT R18, RZ, 0x7610, R18 ;  /* 0x00007610ff127816 */ /* 0x001fc60000000012 */
[----:B------:R-:W4:Y:S01]  /*be70*/  LDL R175, [R1+0x28] ;  /* 0x0000280001af7983 */ /* 0x000f220000100800 */
[----:B-1----:R-:W-:-:S03]  /*be80*/  IADD3 R6, P1, R174, R252, RZ ;  /* 0x000000fcae067210 */ /* 0x002fc60007f3e0ff */
[----:B------:R-:W2:Y:S02]  /*be90*/  LDL R174, [R1+0x334] ;  /* 0x0003340001ae7983 */ /* 0x000ea40000100800 */
[----:B------:R-:W-:-:S05]  /*bea0*/  IMAD.X R7, R5, 0x1, R251, P1 ;  /* 0x0000000105077824 */ /* 0x000fca00008e06fb */
[----:B------:R0:W4:Y:S02]  /*beb0*/  @!P0 LDG.E.U16 R152, desc[UR10][R6.64] ;  /* 0x0000000a06988981 */ /* 0x000124000c1e1500 */
[----:B0-----:R-:W-:Y:S02]  /*bec0*/  IADD3 R6, P1, R3, R252, RZ ;  /* 0x000000fc03067210 */ /* 0x001fe40007f3e0ff */
[----:B------:R-:W-:Y:S01]  /*bed0*/  LOP3.LUT R5, R161, 0x20, RZ, 0x3c, !PT ;  /* 0x00000020a1057812 */ /* 0x000fe200078e3cff */
[----:B------:R-:W4:Y:S02]  /*bee0*/  LDL R3, [R1+0x314] ;  /* 0x0003140001037983 */ /* 0x000f240000100800 */
[----:B------:R-:W-:Y:S02]  /*bef0*/  IMAD.X R7, R2, 0x1, R251, P1 ;  /* 0x0000000102077824 */ /* 0x000fe400008e06fb */
[----:B------:R0:W-:Y:S04]  /*bf00*/  STS.U16 [R5+UR8+0x8100], R16 ;  /* 0x0081001005007988 */ /* 0x0001e80008000408 */
[----:B------:R3:W4:Y:S04]  /*bf10*/  @!P0 LDG.E.U16 R20, desc[UR10][R6.64] ;  /* 0x0000000a06148981 */ /* 0x000728000c1e1500 */
[----:B------:R-:W4:Y:S01]  /*bf20*/  LDL R2, [R1+0x48] ;  /* 0x0000480001027983 */ /* 0x000f220000100800 */
[----:B0-----:R-:W-:-:S03]  /*bf30*/  PRMT R16, RZ, 0x7610, R16 ;  /* 0x00007610ff107816 */ /* 0x001fc60000000010 */
[----:B------:R2:W-:Y:S01]  /*bf40*/  STS.U16 [R5+UR8+0x8d00], R8 ;  /* 0x008d000805007988 */ /* 0x0005e20008000408 */
[----:B---3--:R-:W-:-:S05]  /*bf50*/  IADD3 R6, P1, R182, R252, RZ ;  /* 0x000000fcb6067210 */ /* 0x008fca0007f3e0ff */
[----:B------:R-:W-:-:S05]  /*bf60*/  IMAD.X R7, R181, 0x1, R251, P1 ;  /* 0x00000001b5077824 */ /* 0x000fca00008e06fb */
[----:B------:R0:W3:Y:S02]  /*bf70*/  @!P0 LDG.E.U16 R18, desc[UR10][R6.64] ;  /* 0x0000000a06128981 */ /* 0x0000e4000c1e1500 */
[----:B0-----:R-:W-:-:S05]  /*bf80*/  IADD3 R6, P1, R180, R252, RZ ;  /* 0x000000fcb4067210 */ /* 0x001fca0007f3e0ff */
[----:B------:R-:W-:-:S05]  /*bf90*/  IMAD.X R7, R179, 0x1, R251, P1 ;  /* 0x00000001b3077824 */ /* 0x000fca00008e06fb */
[----:B------:R0:W3:Y:S02]  /*bfa0*/  @!P0 LDG.E.U16 R16, desc[UR10][R6.64] ;  /* 0x0000000a06108981 */ /* 0x0000e4000c1e1500 */
[----:B0-----:R-:W-:-:S05]  /*bfb0*/  IADD3 R6, P1, R178, R252, RZ ;  /* 0x000000fcb2067210 */ /* 0x001fca0007f3e0ff */
[----:B------:R-:W-:Y:S02]  /*bfc0*/  IMAD.X R7, R0, 0x1, R251, P1 ;  /* 0x0000000100077824 */ /* 0x000fe400008e06fb */
[----:B------:R-:W3:Y:S04]  /*bfd0*/  LDL R0, [R1+0x2f4] ;  /* 0x0002f40001007983 */ /* 0x000ee80000100800 */
[----:B------:R-:W3:Y:S01]  /*bfe0*/  LDL.LU R242, [R1+0x304] ;  /* 0x0003040001f27983 */ /* 0x000ee20000300800 */
[----:B--2---:R-:W-:-:S03]  /*bff0*/  IADD3 R8, P1, R174, R252, RZ ;  /* 0x000000fcae087210 */ /* 0x004fc60007f3e0ff */
[----:B------:R-:W2:Y:S04]  /*c000*/  LDL R174, [R1+0x88] ;  /* 0x0000880001ae7983 */ /* 0x000ea80000100800 */
[----:B------:R-:W2:Y:S04]  /*c010*/  LDL.LU R243, [R1+0x68] ;  /* 0x0000680001f37983 */ /* 0x000ea80000300800 */
[----:B------:R0:W-:Y:S02]  /*c020*/  STS.U16 [R5+UR8+0x8500], R11 ;  /* 0x0085000b05007988 */ /* 0x0001e40008000408 */
[----:B0-----:R-:W-:-:S02]  /*c030*/  PRMT R11, RZ, 0x7610, R11 ;  /* 0x00007610ff0b7816 */ /* 0x001fc4000000000b */
[----:B------:R0:W-:Y:S04]  /*c040*/  STS.U16 [R5+UR8+0x8900], R9 ;  /* 0x0089000905007988 */ /* 0x0001e80008000408 */
[----:B------:R1:W2:Y:S01]  /*c050*/  @!P0 LDG.E.U16 R11, desc[UR10][R6.64] ;  /* 0x0000000a060b8981 */ /* 0x0002a2000c1e1500 */
[----:B0-----:R-:W-:Y:S01]  /*c060*/  IMAD.X R9, R177, 0x1, R251, P1 ;  /* 0x00000001b1097824 */ /* 0x001fe200008e06fb */
[----:B-1----:R-:W-:Y:S02]  /*c070*/  PRMT R7, RZ, 0x7610, R7 ;  /* 0x00007610ff077816 */ /* 0x002fe40000000007 */
[----:B------:R0:W-:Y:S04]  /*c080*/  STS.U16 [R5+UR8+0x9100], R10 ;  /* 0x0091000a05007988 */ /* 0x0001e80008000408 */
[----:B------:R1:W2:Y:S01]  /*c090*/  @!P0 LDG.E.U16 R7, desc[UR10][R8.64] ;  /* 0x0000000a08078981 */ /* 0x0002a2000c1e1500 */
[----:B0-----:R-:W-:-:S02]  /*c0a0*/  PRMT R10, RZ, 0x7610, R10 ;  /* 0x00007610ff0a7816 */ /* 0x001fc4000000000a */
[----:B-1----:R-:W-:-:S05]  /*c0b0*/  IADD3 R8, P1, R176, R252, RZ ;  /* 0x000000fcb0087210 */ /* 0x002fca0007f3e0ff */
[----:B----4-:R-:W-:Y:S01]  /*c0c0*/  IMAD.X R9, R175, 0x1, R251, P1 ;  /* 0x00000001af097824 */ /* 0x010fe200008e06fb */
[----:B------:R0:W-:Y:S04]  /*c0d0*/  STS.U16 [R5+UR8+0x9500], R13 ;  /* 0x0095000d05007988 */ /* 0x0001e80008000408 */
[----:B------:R1:W4:Y:S01]  /*c0e0*/  @!P0 LDG.E.U16 R10, desc[UR10][R8.64] ;  /* 0x0000000a080a8981 */ /* 0x000322000c1e1500 */
[----:B0-----:R-:W-:Y:S02]  /*c0f0*/  PRMT R13, RZ, 0x7610, R13 ;  /* 0x00007610ff0d7816 */ /* 0x001fe4000000000d */
[----:B-1----:R-:W-:Y:S02]  /*c100*/  IADD3 R8, P1, R3, R252, RZ ;  /* 0x000000fc03087210 */ /* 0x002fe40007f3e0ff */
[----:B------:R-:W4:Y:S03]  /*c110*/  LDL R3, [R1+0x2d4] ;  /* 0x0002d40001037983 */ /* 0x000f260000100800 */
[----:B------:R-:W-:-:S02]  /*c120*/  IMAD.X R9, R2, 0x1, R251, P1 ;  /* 0x0000000102097824 */ /* 0x000fc400008e06fb */
[----:B------:R-:W4:Y:S04]  /*c130*/  LDL R2, [R1+0xc8] ;  /* 0x0000c80001027983 */ /* 0x000f280000100800 */
[----:B------:R3:W4:Y:S02]  /*c140*/  @!P0 LDG.E.U16 R13, desc[UR10][R8.64] ;  /* 0x0000000a080d8981 */ /* 0x000724000c1e1500 */
[----:B---3--:R-:W-:Y:S02]  /*c150*/  IADD3 R8, P1, R242, R252, RZ ;  /* 0x000000fcf2087210 */ /* 0x008fe40007f3e0ff */
[----:B------:R0:W-:Y:S04]  /*c160*/  STL [R1+0x8bc], R242 ;  /* 0x0008bcf201007387 */ /* 0x0001e80000100800 */
[----:B0-----:R-:W3:Y:S01]  /*c170*/  LDL.LU R242, [R1+0x2e4] ;  /* 0x0002e40001f27983 */ /* 0x001ee20000300800 */
[----:B--2---:R-:W-:-:S03]  /*c180*/  IMAD.X R9, R243, 0x1, R251, P1 ;  /* 0x00000001f3097824 */ /* 0x004fc600008e06fb */
[----:B------:R0:W-:Y:S04]  /*c190*/  STL [R1+0x8c0], R243 ;  /* 0x0008c0f301007387 */ /* 0x0001e80000100800 */
[----:B0-----:R-:W2:Y:S04]  /*c1a0*/  LDL.LU R243, [R1+0xa8] ;  /* 0x0000a80001f37983 */ /* 0x001ea80000300800 */
[----:B------:R0:W-:Y:S01]  /*c1b0*/  STS.U16 [R5+UR8+0x9900], R12 ;  /* 0x0099000c05007988 */ /* 0x0001e20008000408 */
[----:B------:R-:W-:Y:S02]  /*c1c0*/  LOP3.LUT R6, R161, 0x40, RZ, 0x3c, !PT ;  /* 0x00000040a1067812 */ /* 0x000fe400078e3cff */
[----:B0-----:R-:W-:Y:S01]  /*c1d0*/  PRMT R12, RZ, 0x7610, R12 ;  /* 0x00007610ff0c7816 */ /* 0x001fe2000000000c */
[----:B------:R-:W-:Y:S05]  /*c1e0*/  STS.U16 [R5+UR8+0x9d00], R173 ;  /* 0x009d00ad05007988 */ /* 0x000fea0008000408 */
[----:B------:R0:W4:Y:S04]  /*c1f0*/  @!P0 LDG.E.U16 R12, desc[UR10][R8.64] ;  /* 0x0000000a080c8981 */ /* 0x000128000c1e1500 */
[----:B------:R1:W-:Y:S01]  /*c200*/  STS.U16 [R6+UR8+0x8200], R15 ;  /* 0x0082000f06007988 */ /* 0x0003e20008000408 */
[----:B0-----:R-:W-:-:S03]  /*c210*/  IADD3 R8, P1, R0, R252, RZ ;  /* 0x000000fc00087210 */ /* 0x001fc60007f3e0ff */
[----:B------:R-:W4:Y:S01]  /*c220*/  LDL R0, [R1+0x2b4] ;  /* 0x0002b40001007983 */ /* 0x000f220000100800 */
[----:B-1----:R-:W-:Y:S01]  /*c230*/  PRMT R15, RZ, 0x7610, R15 ;  /* 0x00007610ff0f7816 */ /* 0x002fe2000000000f */
[----:B------:R-:W-:-:S05]  /*c240*/  IMAD.X R9, R174, 0x1, R251, P1 ;  /* 0x00000001ae097824 */ /* 0x000fca00008e06fb */
[----:B------:R3:W4:Y:S02]  /*c250*/  @!P0 LDG.E.U16 R15, desc[UR10][R8.64] ;  /* 0x0000000a080f8981 */ /* 0x000724000c1e1500 */
[----:B---3--:R-:W-:Y:S02]  /*c260*/  IADD3 R8, P1, R242, R252, RZ ;  /* 0x000000fcf2087210 */ /* 0x008fe40007f3e0ff */
[----:B------:R0:W-:Y:S04]  /*c270*/  STL [R1+0x8d0], R242 ;  /* 0x0008d0f201007387 */ /* 0x0001e80000100800 */
[----:B0-----:R-:W3:Y:S01]  /*c280*/  LDL.LU R242, [R1+0x2c4] ;  /* 0x0002c40001f27983 */ /* 0x001ee20000300800 */
[----:B--2---:R-:W-:-:S03]  /*c290*/  IMAD.X R9, R243, 0x1, R251, P1 ;  /* 0x00000001f3097824 */ /* 0x004fc600008e06fb */
[----:B------:R0:W-:Y:S04]  /*c2a0*/  STL [R1+0x8d4], R243 ;  /* 0x0008d4f301007387 */ /* 0x0001e80000100800 */
[----:B0-----:R-:W2:Y:S04]  /*c2b0*/  LDL.LU R243, [R1+0xe8] ;  /* 0x0000e80001f37983 */ /* 0x001ea80000300800 */
[----:B------:R0:W-:Y:S04]  /*c2c0*/  STS.U16 [R6+UR8+0x8600], R14 ;  /* 0x0086000e06007988 */ /* 0x0001e80008000408 */
[----:B------:R1:W-:Y:S04]  /*c2d0*/  STS.U16 [R6+UR8+0x8a00], R23 ;  /* 0x008a001706007988 */ /* 0x0003e80008000408 */
[----:B------:R-:W2:Y:S01]  /*c2e0*/  LDL.LU R187, [R1+0x148] ;  /* 0x0001480001bb7983 */ /* 0x000ea20000300800 */
[----:B0-----:R-:W-:-:S03]  /*c2f0*/  PRMT R14, RZ, 0x7610, R14 ;  /* 0x00007610ff0e7816 */ /* 0x001fc6000000000e */
[----:B------:R-:W2:Y:S04]  /*c300*/  LDL.LU R186, [R1+0x294] ;  /* 0x0002940001ba7983 */ /* 0x000ea80000300800 */
[----:B------:R4:W2:Y:S01]  /*c310*/  @!P0 LDG.E.U16 R14, desc[UR10][R8.64] ;  /* 0x0000000a080e8981 */ /* 0x0008a2000c1e1500 */
[----:B-1----:R-:W-:-:S03]  /*c320*/  PRMT R23, RZ, 0x7610, R23 ;  /* 0x00007610ff177816 */ /* 0x002fc60000000017 */
[----:B------:R-:W2:Y:S04]  /*c330*/  LDL.LU R179, [R1+0x128] ;  /* 0x0001280001b37983 */ /* 0x000ea80000300800 */
[----:B------:R-:W2:Y:S01]  /*c340*/  LDL.LU R178, [R1+0x2a4] ;  /* 0x0002a40001b27983 */ /* 0x000ea20000300800 */
[----:B----4-:R-:W-:-:S05]  /*c350*/  IADD3 R8, P1, R3, R252, RZ ;  /* 0x000000fc03087210 */ /* 0x010fca0007f3e0ff */
[----:B------:R-:W-:-:S05]  /*c360*/  IMAD.X R9, R2, 0x1, R251, P1 ;  /* 0x0000000102097824 */ /* 0x000fca00008e06fb */
[----:B------:R3:W4:Y:S04]  /*c370*/  @!P0 LDG.E.U16 R23, desc[UR10][R8.64] ;  /* 0x0000000a08178981 */ /* 0x000728000c1e1500 */
[----:B------:R0:W-:Y:S02]  /*c380*/  STS.U16 [R6+UR8+0x8e00], R22 ;  /* 0x008e001606007988 */ /* 0x0001e40008000408 */
[----:B0-----:R-:W-:Y:S02]  /*c390*/  PRMT R22, RZ, 0x7610, R22 ;  /* 0x00007610ff167816 */ /* 0x001fe40000000016 */
[----:B---3--:R-:W-:Y:S01]  /*c3a0*/  IADD3 R8, P1, R242, R252, RZ ;  /* 0x000000fcf2087210 */ /* 0x008fe20007f3e0ff */
[----:B------:R0:W-:Y:S04]  /*c3b0*/  STL [R1+0x8e0], R242 ;  /* 0x0008e0f201007387 */ /* 0x0001e80000100800 */
[----:B0-----:R-:W3:Y:S01]  /*c3c0*/  LDL.LU R242, [R1+0x108] ;  /* 0x0001080001f27983 */ /* 0x001ee20000300800 */
[----:B--2---:R-:W-:-:S03]  /*c3d0*/  IMAD.X R9, R243, 0x1, R251, P1 ;  /* 0x00000001f3097824 */ /* 0x004fc600008e06fb */
[----:B------:R-:W-:Y:S04]  /*c3e0*/  STL [R1+0x8e4], R243 ;  /* 0x0008e4f301007387 */ /* 0x000fe80000100800 */
[----:B------:R0:W2:Y:S04]  /*c3f0*/  @!P0 LDG.E.U16 R22, desc[UR10][R8.64] ;  /* 0x0000000a08168981 */ /* 0x0000a8000c1e1500 */
[----:B------:R-:W4:Y:S04]  /*c400*/  LDL R175, [R1+0x420] ;  /* 0x0004200001af7983 */ /* 0x000f280000100800 */
[----:B------:R-:W2:Y:S01]  /*c410*/  LDL R174, [R1+0x204] ;  /* 0x0002040001ae7983 */ /* 0x000ea20000100800 */
[----:B0-----:R-:W-:-:S03]  /*c420*/  IADD3 R8, P1, R0, R252, RZ ;  /* 0x000000fc00087210 */ /* 0x001fc60007f3e0ff */
[----:B------:R-:W2:Y:S04]  /*c430*/  LDL R0, [R1+0x224] ;  /* 0x0002240001007983 */ /* 0x000ea80000100800 */
[----:B------:R-:W2:Y:S04]  /*c440*/  LDL R3, [R1+0x1e4] ;  /* 0x0001e40001037983 */ /* 0x000ea80000100800 */
[----:B------:R-:W2:Y:S04]  /*c450*/  LDL R2, [R1+0x1c4] ;  /* 0x0001c40001027983 */ /* 0x000ea80000100800 */
[----:B------:R-:W4:Y:S04]  /*c460*/  LDL.LU R235, [R1+0x208] ;  /* 0x0002080001eb7983 */ /* 0x000f280000300800 */
[----:B------:R-:W2:Y:S04]  /*c470*/  LDL.LU R234, [R1+0x234] ;  /* 0x0002340001ea7983 */ /* 0x000ea80000300800 */
        /* <DEDUP_REMOVED lines=9> */
[----:B------:R-:W2:Y:S01]  /*c510*/  LDL.LU R194, [R1+0x284] ;  /* 0x0002840001c27983 */ /* 0x000ea20000300800 */
[----:B------:R-:W-:-:S03]  /*c520*/  PRMT R173, RZ, 0x7610, R173 ;  /* 0x00007610ffad7816 */ /* 0x000fc600000000ad */
[----:B------:R0:W-:Y:S02]  /*c530*/  STS.U16 [R6+UR8+0x9600], R17 ;  /* 0x0096001106007988 */ /* 0x0001e40008000408 */
[----:B0-----:R-:W-:Y:S02]  /*c540*/  PRMT R17, RZ, 0x7610, R17 ;  /* 0x00007610ff117816 */ /* 0x001fe40000000011 */
[----:B------:R0:W-:Y:S04]  /*c550*/  STS.U16 [R6+UR8+0x9a00], R19 ;  /* 0x009a001306007988 */ /* 0x0001e80008000408 */
[----:B------:R1:W-:Y:S01]  /*c560*/  STS.U16 [R6+UR8+0x9e00], R169 ;  /* 0x009e00a906007988 */ /* 0x0003e20008000408 */
[----:B0-----:R-:W-:Y:S02]  /*c570*/  PRMT R19, RZ, 0x7610, R19 ;  /* 0x00007610ff137816 */ /* 0x001fe40000000013 */
[----:B-1----:R-:W-:Y:S01]  /*c580*/  LOP3.LUT R169, R161, 0x60, RZ, 0x3c, !PT ;  /* 0x00000060a1a97812 */ /* 0x002fe200078e3cff */
[----:B------:R-:W-:Y:S04]  /*c590*/  STS.U16 [R6+UR8+0x9200], R172 ;  /* 0x009200ac06007988 */ /* 0x000fe80008000408 */
[----:B------:R0:W-:Y:S02]  /*c5a0*/  STS.U16 [R169+UR8+0x8300], R21 ;  /* 0x00830015a9007988 */ /* 0x0001e40008000408 */
[----:B0-----:R-:W-:-:S02]  /*c5b0*/  PRMT R21, RZ, 0x7610, R21 ;  /* 0x00007610ff157816 */ /* 0x001fc40000000015 */
[----:B------:R0:W-:Y:S02]  /*c5c0*/  STS.U16 [R169+UR8+0x8700], R153 ;  /* 0x00870099a9007988 */ /* 0x0001e40008000408 */
[----:B0-----:R-:W-:Y:S02]  /*c5d0*/  PRMT R153, RZ, 0x7610, R153 ;  /* 0x00007610ff997816 */ /* 0x001fe40000000099 */
[----:B------:R0:W-:Y:S02]  /*c5e0*/  STS.U16 [R169+UR8+0x8b00], R155 ;  /* 0x008b009ba9007988 */ /* 0x0001e40008000408 */
[----:B0-----:R-:W-:Y:S02]  /*c5f0*/  PRMT R155, RZ, 0x7610, R155 ;  /* 0x00007610ff9b7816 */ /* 0x001fe4000000009b */
[----:B------:R0:W-:Y:S02]  /*c600*/  STS.U16 [R169+UR8+0x8f00], R157 ;  /* 0x008f009da9007988 */ /* 0x0001e40008000408 */
[----:B0-----:R-:W-:-:S02]  /*c610*/  PRMT R157, RZ, 0x7610, R157 ;  /* 0x00007610ff9d7816 */ /* 0x001fc4000000009d */
[----:B------:R0:W-:Y:S02]  /*c620*/  STS.U16 [R169+UR8+0x9300], R158 ;  /* 0x0093009ea9007988 */ /* 0x0001e40008000408 */
[----:B0-----:R-:W-:Y:S02]  /*c630*/  PRMT R158, RZ, 0x7610, R158 ;  /* 0x00007610ff9e7816 */ /* 0x001fe4000000009e */
[----:B------:R0:W-:Y:S02]  /*c640*/  STS.U16 [R169+UR8+0x9700], R163 ;  /* 0x009700a3a9007988 */ /* 0x0001e40008000408 */
[----:B0-----:R-:W-:Y:S02]  /*c650*/  PRMT R163, RZ, 0x7610, R163 ;  /* 0x00007610ffa37816 */ /* 0x001fe400000000a3 */
[----:B------:R0:W-:Y:S02]  /*c660*/  STS.U16 [R169+UR8+0x9b00], R165 ;  /* 0x009b00a5a9007988 */ /* 0x0001e40008000408 */
[----:B0-----:R-:W-:Y:S01]  /*c670*/  PRMT R165, RZ, 0x7610, R165 ;  /* 0x00007610ffa57816 */ /* 0x001fe200000000a5 */
[----:B---3--:R-:W-:-:S05]  /*c680*/  IMAD.X R9, R242, 0x1, R251, P1 ;  /* 0x00000001f2097824 */ /* 0x008fca00008e06fb */
[----:B------:R0:W3:Y:S02]  /*c690*/  @!P0 LDG.E.U16 R173, desc[UR10][R8.64] ;  /* 0x0000000a08ad8981 */ /* 0x0000e4000c1e1500 */
[----:B0-----:R-:W-:-:S05]  /*c6a0*/  IADD3 R8, P1, R178, R252, RZ ;  /* 0x000000fcb2087210 */ /* 0x001fca0007f3e0ff */
[----:B------:R-:W-:-:S05]  /*c6b0*/  IMAD.X R9, R179, 0x1, R251, P1 ;  /* 0x00000001b3097824 */ /* 0x000fca00008e06fb */
[----:B------:R0:W3:Y:S02]  /*c6c0*/  @!P0 LDG.E.U16 R17, desc[UR10][R8.64] ;  /* 0x0000000a08118981 */ /* 0x0000e4000c1e1500 */
[----:B0-----:R-:W-:-:S05]  /*c6d0*/  IADD3 R8, P1, R186, R252, RZ ;  /* 0x000000fcba087210 */ /* 0x001fca0007f3e0ff */
[----:B------:R-:W-:-:S05]  /*c6e0*/  IMAD.X R9, R187, 0x1, R251, P1 ;  /* 0x00000001bb097824 */ /* 0x000fca00008e06fb */
[----:B------:R2:W3:Y:S02]  /*c6f0*/  @!P0 LDG.E.U16 R19, desc[UR10][R8.64] ;  /* 0x0000000a08138981 */ /* 0x0004e4000c1e1500 */
[----:B--2---:R-:W-:-:S05]  /*c700*/  IADD3 R8, P1, R194, R252, RZ ;  /* 0x000000fcc2087210 */ /* 0x004fca0007f3e0ff */
[----:B----4-:R-:W-:-:S05]  /*c710*/  IMAD.X R9, R195, 0x1, R251, P1 ;  /* 0x00000001c3097824 */ /* 0x010fca00008e06fb */
[----:B------:R0:W2:Y:S02]  /*c720*/  @!P0 LDG.E.U16 R21, desc[UR10][R8.64] ;  /* 0x0000000a08158981 */ /* 0x0000a4000c1e1500 */
[----:B0-----:R-:W-:-:S05]  /*c730*/  IADD3 R8, P1, R202, R252, RZ ;  /* 0x000000fcca087210 */ /* 0x001fca0007f3e0ff */
[----:B------:R-:W-:-:S05]  /*c740*/  IMAD.X R9, R203, 0x1, R251, P1 ;  /* 0x00000001cb097824 */ /* 0x000fca00008e06fb */
[----:B------:R0:W4:Y:S02]  /*c750*/  @!P0 LDG.E.U16 R153, desc[UR10][R8.64] ;  /* 0x0000000a08998981 */ /* 0x000124000c1e1500 */
        /* <DEDUP_REMOVED lines=13> */
[----:B------:R-:W-:Y:S02]  /*c830*/  IMAD.X R9, R0, 0x1, R251, P1 ;  /* 0x0000000100097824 */ /* 0x000fe400008e06fb */
[----:B------:R-:W3:Y:S04]  /*c840*/  LDL R0, [R1+0x1a4] ;  /* 0x0001a40001007983 */ /* 0x000ee80000100800 */
[----:B------:R0:W4:Y:S04]  /*c850*/  @!P0 LDG.E.U16 R165, desc[UR10][R8.64] ;  /* 0x0000000a08a58981 */ /* 0x000128000c1e1500 */
[----:B------:R1:W-:Y:S01]  /*c860*/  STL [R1+0x798], R249 ;  /* 0x000798f901007387 */ /* 0x0003e20000100800 */
[----:B0-----:R-:W-:-:S03]  /*c870*/  IADD3 R8, P1, R249, R252, RZ ;  /* 0x000000fcf9087210 */ /* 0x001fc60007f3e0ff */
[----:B-1----:R-:W2:Y:S02]  /*c880*/  LDL.LU R249, [R1+0x400] ;  /* 0x0004000001f97983 */ /* 0x002ea40000300800 */
[----:B------:R-:W-:Y:S02]  /*c890*/  IMAD.X R9, R174, 0x1, R251, P1 ;  /* 0x00000001ae097824 */ /* 0x000fe400008e06fb */
[----:B------:R0:W-:Y:S04]  /*c8a0*/  STS.U16 [R169+UR8+0x9f00], R166 ;  /* 0x009f00a6a9007988 */ /* 0x0001e80008000408 */
[----:B------:R-:W4:Y:S01]  /*c8b0*/  LDL R175, [R1+0x184] ;  /* 0x0001840001af7983 */ /* 0x000f220000100800 */
[----:B0-----:R-:W-:-:S06]  /*c8c0*/  PRMT R166, RZ, 0x7610, R166 ;  /* 0x00007610ffa67816 */ /* 0x001fcc00000000a6 */
[----:B------:R2:W4:Y:S02]  /*c8d0*/  @!P0 LDG.E.U16 R166, desc[UR10][R8.64] ;  /* 0x0000000a08a68981 */ /* 0x000524000c1e1500 */
[----:B--2---:R-:W-:Y:S02]  /*c8e0*/  IADD3 R8, P1, R249, R252, RZ ;  /* 0x000000fcf9087210 */ /* 0x004fe40007f3e0ff */
[----:B------:R0:W-:Y:S04]  /*c8f0*/  STL [R1+0x7c0], R249 ;  /* 0x0007c0f901007387 */ /* 0x0001e80000100800 */
[----:B0-----:R-:W2:Y:S01]  /*c900*/  LDL.LU R249, [R1+0x3f0] ;  /* 0x0003f00001f97983 */ /* 0x001ea20000300800 */
[----:B------:R-:W-:Y:S01]  /*c910*/  PRMT R169, RZ, 0x7610, R169 ;  /* 0x00007610ffa97816 */ /* 0x000fe200000000a9 */
[----:B------:R-:W-:-:S02]  /*c920*/  IMAD.X R9, R3, 0x1, R251, P1 ;  /* 0x0000000103097824 */ /* 0x000fc400008e06fb */
[----:B------:R-:W4:Y:S04]  /*c930*/  LDL R174, [R1+0x164] ;  /* 0x0001640001ae7983 */ /* 0x000f280000100800 */
[----:B------:R2:W4:Y:S02]  /*c940*/  @!P0 LDG.E.U16 R169, desc[UR10][R8.64] ;  /* 0x0000000a08a98981 */ /* 0x000524000c1e1500 */
[----:B--2---:R-:W-:Y:S02]  /*c950*/  IADD3 R8, P1, R249, R252, RZ ;  /* 0x000000fcf9087210 */ /* 0x004fe40007f3e0ff */
[----:B------:R0:W-:Y:S04]  /*c960*/  STL [R1+0x7e8], R249 ;  /* 0x0007e8f901007387 */ /* 0x0001e80000100800 */
[----:B0-----:R-:W2:Y:S01]  /*c970*/  LDL.LU R249, [R1+0x3e0] ;  /* 0x0003e00001f97983 */ /* 0x001ea20000300800 */
[----:B------:R-:W-:-:S03]  /*c980*/  IMAD.X R9, R2, 0x1, R251, P1 ;  /* 0x0000000102097824 */ /* 0x000fc600008e06fb */
[----:B------:R0:W-:Y:S04]  /*c990*/  STS.U16 [R161+UR8], R170 ;  /* 0x000000aaa1007988 */ /* 0x0001e80008000408 */
[----:B------:R-:W4:Y:S04]  /*c9a0*/  LDL R3, [R1+0x3b0] ;  /* 0x0003b00001037983 */ /* 0x000f280000100800 */
[----:B------:R-:W4:Y:S01]  /*c9b0*/  LDL R2, [R1+0x144] ;  /* 0x0001440001027983 */ /* 0x000f220000100800 */
[----:B0-----:R-:W-:-:S06]  /*c9c0*/  PRMT R170, RZ, 0x7610, R170 ;  /* 0x00007610ffaa7816 */ /* 0x001fcc00000000aa */
[----:B------:R2:W4:Y:S02]  /*c9d0*/  @!P0 LDG.E.U16 R170, desc[UR10][R8.64] ;  /* 0x0000000a08aa8981 */ /* 0x000524000c1e1500 */
[----:B--2---:R-:W-:Y:S02]  /*c9e0*/  IADD3 R8, P1, R249, R252, RZ ;  /* 0x000000fcf9087210 */ /* 0x004fe40007f3e0ff */
[----:B------:R0:W-:Y:S04]  /*c9f0*/  STL [R1+0x810], R249 ;  /* 0x000810f901007387 */ /* 0x0001e80000100800 */
[----:B0-----:R-:W2:Y:S01]  /*ca00*/  LDL.LU R249, [R1+0x3d0] ;  /* 0x0003d00001f97983 */ /* 0x001ea20000300800 */
[----:B------:R-:W-:Y:S01]  /*ca10*/  PRMT R172, RZ, 0x7610, R172 ;  /* 0x00007610ffac7816 */ /* 0x000fe200000000ac */
[----:B---3--:R-:W-:-:S02]  /*ca20*/  IMAD.X R9, R0, 0x1, R251, P1 ;  /* 0x0000000100097824 */ /* 0x008fc400008e06fb */
[----:B------:R-:W3:Y:S04]  /*ca30*/  LDL R182, [R1+0x3a0] ;  /* 0x0003a00001b67983 */ /* 0x000ee80000100800 */
[----:B------:R-:W3:Y:S04]  /*ca40*/  LDL R0, [R1+0x124] ;  /* 0x0001240001007983 */ /* 0x000ee80000100800 */
[----:B------:R-:W3:Y:S04]  /*ca50*/  LDL R181, [R1+0x390] ;  /* 0x0003900001b57983 */ /* 0x000ee80000100800 */
[----:B------:R-:W3:Y:S04]  /*ca60*/  LDL R180, [R1+0x104] ;  /* 0x0001040001b47983 */ /* 0x000ee80000100800 */
[----:B------:R2:W3:Y:S02]  /*ca70*/  @!P0 LDG.E.U16 R172, desc[UR10][R8.64] ;  /* 0x0000000a08ac8981 */ /* 0x0004e4000c1e1500 */
[----:B--2---:R-:W-:-:S02]  /*ca80*/  IADD3 R8, P1, R249, R252, RZ ;  /* 0x000000fcf9087210 */ /* 0x004fc40007f3e0ff */
[----:B------:R0:W-:Y:S04]  /*ca90*/  STL [R1+0x838], R249 ;  /* 0x000838f901007387 */ /* 0x0001e80000100800 */
[----:B0-----:R-:W2:Y:S04]  /*caa0*/  LDL.LU R249, [R1+0x3c0] ;  /* 0x0003c00001f97983 */ /* 0x001ea80000300800 */
[----:B------:R-:W3:Y:S01]  /*cab0*/  LDL R177, [R1+0x380] ;  /* 0x0003800001b17983 */ /* 0x000ee20000100800 */
[----:B----4-:R-:W-:-:S03]  /*cac0*/  IMAD.X R9, R175, 0x1, R251, P1 ;  /* 0x00000001af097824 */ /* 0x010fc600008e06fb */
[----:B------:R0:W-:Y:S04]  /*cad0*/  STS.U16 [R161+UR8+0x400], R171 ;  /* 0x000400aba1007988 */ /* 0x0001e80008000408 */
[----:B------:R-:W4:Y:S01]  /*cae0*/  LDL R176, [R1+0xe4] ;  /* 0x0000e40001b07983 */ /* 0x000f220000100800 */
[----:B0-----:R-:W-:-:S03]  /*caf0*/  PRMT R171, RZ, 0x7610, R171 ;  /* 0x00007610ffab7816 */ /* 0x001fc600000000ab */
[----:B------:R0:W-:Y:S04]  /*cb00*/  STS.U16 [R161+UR8+0x800], R168 ;  /* 0x000800a8a1007988 */ /* 0x0001e80008000408 */
[----:B------:R2:W4:Y:S01]  /*cb10*/  @!P0 LDG.E.U16 R171, desc[UR10][R8.64] ;  /* 0x0000000a08ab8981 */ /* 0x000522000c1e1500 */
[----:B0-----:R-:W-:-:S03]  /*cb20*/  PRMT R168, RZ, 0x7610, R168 ;  /* 0x00007610ffa87816 */ /* 0x001fc600000000a8 */
[----:B------:R0:W-:Y:S02]  /*cb30*/  STS.U16 [R161+UR8+0xc00], R167 ;  /* 0x000c00a7a1007988 */ /* 0x0001e40008000408 */
[----:B0-----:R-:W-:Y:S02]  /*cb40*/  PRMT R167, RZ, 0x7610, R167 ;  /* 0x00007610ffa77816 */ /* 0x001fe400000000a7 */
[----:B--2---:R-:W-:Y:S01]  /*cb50*/  IADD3 R8, P1, R249, R252, RZ ;  /* 0x000000fcf9087210 */ /* 0x004fe20007f3e0ff */
[----:B------:R-:W-:Y:S04]  /*cb60*/  STL [R1+0x83c], R249 ;  /* 0x00083cf901007387 */ /* 0x000fe80000100800 */
[----:B------:R-:W2:Y:S01]  /*cb70*/  LDL R175, [R1+0x370] ;  /* 0x0003700001af7983 */ /* 0x000ea20000100800 */
[----:B------:R-:W-:-:S03]  /*cb80*/  IMAD.X R9, R174, 0x1, R251, P1 ;  /* 0x00000001ae097824 */ /* 0x000fc600008e06fb */
[----:B------:R-:W2:Y:S04]  /*cb90*/  LDL R174, [R1+0xc4] ;  /* 0x0000c40001ae7983 */ /* 0x000ea80000100800 */
[----:B------:R0:W2:Y:S02]  /*cba0*/  @!P0 LDG.E.U16 R168, desc[UR10][R8.64] ;  /* 0x0000000a08a88981 */ /* 0x0000a4000c1e1500 */
[----:B0-----:R-:W-:Y:S02]  /*cbb0*/  IADD3 R8, P1, R3, R252, RZ ;  /* 0x000000fc03087210 */ /* 0x001fe40007f3e0ff */
[----:B------:R-:W2:Y:S03]  /*cbc0*/  LDL R3, [R1+0x360] ;  /* 0x0003600001037983 */ /* 0x000ea60000100800 */
[----:B------:R-:W-:-:S02]  /*cbd0*/  IMAD.X R9, R2, 0x1, R251, P1 ;  /* 0x0000000102097824 */ /* 0x000fc400008e06fb */
[----:B------:R-:W2:Y:S04]  /*cbe0*/  LDL R2, [R1+0xa4] ;  /* 0x0000a40001027983 */ /* 0x000ea80000100800 */
[----:B------:R3:W2:Y:S02]  /*cbf0*/  @!P0 LDG.E.U16 R167, desc[UR10][R8.64] ;  /* 0x0000000a08a78981 */ /* 0x0006a4000c1e1500 */
[----:B---3--:R-:W-:Y:S02]  /*cc00*/  IADD3 R8, P1, R182, R252, RZ ;  /* 0x000000fcb6087210 */ /* 0x008fe40007f3e0ff */
[----:B------:R-:W3:Y:S03]  /*cc10*/  LDL R182, [R1+0x350] ;  /* 0x0003500001b67983 */ /* 0x000ee60000100800 */
[----:B------:R-:W-:-:S02]  /*cc20*/  IMAD.X R9, R0, 0x1, R251, P1 ;  /* 0x0000000100097824 */ /* 0x000fc400008e06fb */
[----:B------:R-:W3:Y:S04]  /*cc30*/  LDL R0, [R1+0x84] ;  /* 0x0000840001007983 */ /* 0x000ee80000100800 */
[----:B------:R0:W-:Y:S02]  /*cc40*/  STS.U16 [R161+UR8+0x1000], R164 ;  /* 0x001000a4a1007988 */ /* 0x0001e40008000408 */
[----:B0-----:R-:W-:Y:S02]  /*cc50*/  PRMT R164, RZ, 0x7610, R164 ;  /* 0x00007610ffa47816 */ /* 0x001fe400000000a4 */
[----:B------:R0:W-:Y:S04]  /*cc60*/  STS.U16 [R161+UR8+0x1400], R162 ;  /* 0x001400a2a1007988 */ /* 0x0001e80008000408 */
[----:B------:R1:W3:Y:S01]  /*cc70*/  @!P0 LDG.E.U16 R164, desc[UR10][R8.64] ;  /* 0x0000000a08a48981 */ /* 0x0002e2000c1e1500 */
[----:B0-----:R-:W-:-:S02]  /*cc80*/  PRMT R162, RZ, 0x7610, R162 ;  /* 0x00007610ffa27816 */ /* 0x001fc400000000a2 */
[-C--:B-1----:R-:W-:Y:S02]  /*cc90*/  IADD3 R8, P1, R181, R252.reuse, RZ ;  /* 0x000000fcb5087210 */ /* 0x082fe40007f3e0ff */
[----:B------:R-:W3:Y:S03]  /*cca0*/  LDL R181, [R1+0x340] ;  /* 0x0003400001b57983 */ /* 0x000ee60000100800 */
[----:B------:R-:W-:Y:S02]  /*ccb0*/  IMAD.X R9, R180, 0x1, R251, P1 ;  /* 0x00000001b4097824 */ /* 0x000fe400008e06fb */
[----:B------:R-:W3:Y:S04]  /*ccc0*/  LDL R180, [R1+0x64] ;  /* 0x0000640001b47983 */ /* 0x000ee80000100800 */
[----:B------:R0:W3:Y:S04]  /*ccd0*/  @!P0 LDG.E.U16 R162, desc[UR10][R8.64] ;  /* 0x0000000a08a28981 */ /* 0x0000e8000c1e1500 */
[----:B------:R1:W-:Y:S01]  /*cce0*/  STS.U16 [R161+UR8+0x1800], R160 ;  /* 0x001800a0a1007988 */ /* 0x0003e20008000408 */
[----:B0-----:R-:W-:-:S03]  /*ccf0*/  IADD3 R8, P1, R177, R252, RZ ;  /* 0x000000fcb1087210 */ /* 0x001fc60007f3e0ff */
[----:B------:R-:W3:Y:S01]  /*cd00*/  LDL R177, [R1+0x330] ;  /* 0x0003300001b17983 */ /* 0x000ee20000100800 */
[----:B-1----:R-:W-:Y:S01]  /*cd10*/  PRMT R160, RZ, 0x7610, R160 ;  /* 0x00007610ffa07816 */ /* 0x002fe200000000a0 */
[----:B----4-:R-:W-:Y:S02]  /*cd20*/  IMAD.X R9, R176, 0x1, R251, P1 ;  /* 0x00000001b0097824 */ /* 0x010fe400008e06fb */
[----:B------:R-:W4:Y:S04]  /*cd30*/  LDL R176, [R1+0x44] ;  /* 0x0000440001b07983 */ /* 0x000f280000100800 */
[----:B------:R2:W4:Y:S04]  /*cd40*/  @!P0 LDG.E.U16 R160, desc[UR10][R8.64] ;  /* 0x0000000a08a08981 */ /* 0x000528000c1e1500 */
[----:B------:R0:W-:Y:S02]  /*cd50*/  STS.U16 [R161+UR8+0x1c00], R159 ;  /* 0x001c009fa1007988 */ /* 0x0001e40008000408 */
[----:B0-----:R-:W-:-:S02]  /*cd60*/  PRMT R159, RZ, 0x7610, R159 ;  /* 0x00007610ff9f7816 */ /* 0x001fc4000000009f */
[----:B------:R0:W-:Y:S02]  /*cd70*/  STS.U16 [R161+UR8+0x2000], R156 ;  /* 0x0020009ca1007988 */ /* 0x0001e40008000408 */
[----:B0-----:R-:W-:Y:S02]  /*cd80*/  PRMT R156, RZ, 0x7610, R156 ;  /* 0x00007610ff9c7816 */ /* 0x001fe4000000009c */
[-C--:B--2---:R-:W-:Y:S02]  /*cd90*/  IADD3 R8, P1, R175, R252.reuse, RZ ;  /* 0x000000fcaf087210 */ /* 0x084fe40007f3e0ff */
[----:B------:R-:W2:Y:S03]  /*cda0*/  LDL R175, [R1+0x320] ;  /* 0x0003200001af7983 */ /* 0x000ea60000100800 */
[----:B------:R-:W-:Y:S02]  /*cdb0*/  IMAD.X R9, R174, 0x1, R251, P1 ;  /* 0x00000001ae097824 */ /* 0x000fe400008e06fb */
[----:B------:R-:W2:Y:S04]  /*cdc0*/  LDL R174, [R1+0x30] ;  /* 0x0000300001ae7983 */ /* 0x000ea80000100800 */
[----:B------:R0:W2:Y:S02]  /*cdd0*/  @!P0 LDG.E.U16 R159, desc[UR10][R8.64] ;  /* 0x0000000a089f8981 */ /* 0x0000a4000c1e1500 */
[----:B0-----:R-:W-:-:S02]  /*cde0*/  IADD3 R8, P1, R3, R252, RZ ;  /* 0x000000fc03087210 */ /* 0x001fc40007f3e0ff */
[----:B------:R-:W2:Y:S03]  /*cdf0*/  LDL R3, [R1+0x310] ;  /* 0x0003100001037983 */ /* 0x000ea60000100800 */
[----:B------:R-:W-:Y:S02]  /*ce00*/  IMAD.X R9, R2, 0x1, R251, P1 ;  /* 0x0000000102097824 */ /* 0x000fe400008e06fb */
[----:B------:R-:W2:Y:S04]  /*ce10*/  LDL R2, [R1+0x50] ;  /* 0x0000500001027983 */ /* 0x000ea80000100800 */
[----:B------:R3:W2:Y:S02]  /*ce20*/  @!P0 LDG.E.U16 R156, desc[UR10][R8.64] ;  /* 0x0000000a089c8981 */ /* 0x0006a4000c1e1500 */
[----:B---3--:R-:W-:-:S02]  /*ce30*/  IADD3 R8, P1, R182, R252, RZ ;  /* 0x000000fcb6087210 */ /* 0x008fc40007f3e0ff */
[----:B------:R-:W3:Y:S03]  /*ce40*/  LDL R182, [R1+0x300] ;  /* 0x0003000001b67983 */ /* 0x000ee60000100800 */
[----:B------:R-:W-:Y:S02]  /*ce50*/  IMAD.X R9, R0, 0x1, R251, P1 ;  /* 0x0000000100097824 */ /* 0x000fe400008e06fb */
[----:B------:R-:W3:Y:S04]  /*ce60*/  LDL R0, [R1+0x70] ;  /* 0x0000700001007983 */ /* 0x000ee80000100800 */
[----:B------:R0:W-:Y:S02]  /*ce70*/  STS.U16 [R161+UR8+0x2400], R154 ;  /* 0x0024009aa1007988 */ /* 0x0001e40008000408 */
[----:B0-----:R-:W-:-:S02]  /*ce80*/  PRMT R154, RZ, 0x7610, R154 ;  /* 0x00007610ff9a7816 */ /* 0x001fc4000000009a */
[----:B------:R0:W-:Y:S04]  /*ce90*/  STS.U16 [R161+UR8+0x2800], R152 ;  /* 0x00280098a1007988 */ /* 0x0001e80008000408 */
[----:B------:R1:W3:Y:S01]  /*cea0*/  @!P0 LDG.E.U16 R154, desc[UR10][R8.64] ;  /* 0x0000000a089a8981 */ /* 0x0002e2000c1e1500 */
[----:B0-----:R-:W-:Y:S02]  /*ceb0*/  PRMT R152, RZ, 0x7610, R152 ;  /* 0x00007610ff987816 */ /* 0x001fe40000000098 */
[----:B-1----:R-:W-:Y:S01]  /*cec0*/  IADD3 R8, P1, R181, R252, RZ ;  /* 0x000000fcb5087210 */ /* 0x002fe20007f3e0ff */
[----:B------:R0:W-:Y:S04]  /*ced0*/  STS.U16 [R161+UR8+0x2c00], R20 ;  /* 0x002c0014a1007988 */ /* 0x0001e80008000408 */
[----:B------:R-:W-:Y:S01]  /*cee0*/  IMAD.X R9, R180, 0x1, R251, P1 ;  /* 0x00000001b4097824 */ /* 0x000fe200008e06fb */
[----:B------:R-:W3:Y:S04]  /*cef0*/  LDL R181, [R1+0x2f0] ;  /* 0x0002f00001b57983 */ /* 0x000ee80000100800 */
[----:B------:R1:W3:Y:S01]  /*cf00*/  @!P0 LDG.E.U16 R152, desc[UR10][R8.64] ;  /* 0x0000000a08988981 */ /* 0x0002e2000c1e1500 */
[----:B0-----:R-:W-:-:S03]  /*cf10*/  PRMT R20, RZ, 0x7610, R20 ;  /* 0x00007610ff147816 */ /* 0x001fc60000000014 */
[----:B------:R-:W3:Y:S01]  /*cf20*/  LDL R180, [R1+0x90] ;  /* 0x0000900001b47983 */ /* 0x000ee20000100800 */
[----:B-1----:R-:W-:-:S03]  /*cf30*/  IADD3 R8, P1, R177, R252, RZ ;  /* 0x000000fcb1087210 */ /* 0x002fc60007f3e0ff */
[----:B------:R0:W-:Y:S02]  /*cf40*/  STS.U16 [R161+UR8+0x3000], R18 ;  /* 0x00300012a1007988 */ /* 0x0001e40008000408 */
[----:B----4-:R-:W-:Y:S02]  /*cf50*/  IMAD.X R9, R176, 0x1, R251, P1 ;  /* 0x00000001b0097824 */ /* 0x010fe400008e06fb */
[----:B------:R-:W4:Y:S04]  /*cf60*/  LDL R177, [R1+0x2e0] ;  /* 0x0002e00001b17983 */ /* 0x000f280000100800 */
[----:B------:R2:W4:Y:S01]  /*cf70*/  @!P0 LDG.E.U16 R20, desc[UR10][R8.64] ;  /* 0x0000000a08148981 */ /* 0x000522000c1e1500 */
[----:B0-----:R-:W-:-:S03]  /*cf80*/  PRMT R18, RZ, 0x7610, R18 ;  /* 0x00007610ff127816 */ /* 0x001fc60000000012 */
[----:B------:R-:W4:Y:S04]  /*cf90*/  LDL R176, [R1+0xb0] ;  /* 0x0000b00001b07983 */ /* 0x000f280000100800 */
[----:B------:R0:W-:Y:S02]  /*cfa0*/  STS.U16 [R161+UR8+0x3400], R16 ;  /* 0x00340010a1007988 */ /* 0x0001e40008000408 */
[----:B0-----:R-:W-:Y:S02]  /*cfb0*/  PRMT R16, RZ, 0x7610, R16 ;  /* 0x00007610ff107816 */ /* 0x001fe40000000010 */
[----:B--2---:R-:W-:Y:S02]  /*cfc0*/  IADD3 R8, P1, R175, R252, RZ ;  /* 0x000000fcaf087210 */ /* 0x004fe40007f3e0ff */
[----:B------:R-:W2:Y:S03]  /*cfd0*/  LDL R175, [R1+0x2d0] ;  /* 0x0002d00001af7983 */ /* 0x000ea60000100800 */
[----:B------:R-:W-:-:S02]  /*cfe0*/  IMAD.X R9, R174, 0x1, R251, P1 ;  /* 0x00000001ae097824 */ /* 0x000fc400008e06fb */
[----:B------:R-:W2:Y:S04]  /*cff0*/  LDL R174, [R1+0xd0] ;  /* 0x0000d00001ae7983 */ /* 0x000ea80000100800 */
[----:B------:R0:W2:Y:S02]  /*d000*/  @!P0 LDG.E.U16 R18, desc[UR10][R8.64] ;  /* 0x0000000a08128981 */ /* 0x0000a4000c1e1500 */
[----:B0-----:R-:W-:Y:S02]  /*d010*/  IADD3 R8, P1, R3, R252, RZ ;  /* 0x000000fc03087210 */ /* 0x001fe40007f3e0ff */
[----:B------:R-:W2:Y:S03]  /*d020*/  LDL R3, [R1+0x2c0] ;  /* 0x0002c00001037983 */ /* 0x000ea60000100800 */
[----:B------:R-:W-:-:S02]  /*d030*/  IMAD.X R9, R2, 0x1, R251, P1 ;  /* 0x0000000102097824 */ /* 0x000fc400008e06fb */
[----:B------:R-:W2:Y:S04]  /*d040*/  LDL R2, [R1+0xf0] ;  /* 0x0000f00001027983 */ /* 0x000ea80000100800 */
[----:B------:R3:W2:Y:S02]  /*d050*/  @!P0 LDG.E.U16 R16, desc[UR10][R8.64] ;  /* 0x0000000a08108981 */ /* 0x0006a4000c1e1500 */
[----:B---3--:R-:W-:-:S05]  /*d060*/  IADD3 R8, P1, R182, R252, RZ ;  /* 0x000000fcb6087210 */ /* 0x008fca0007f3e0ff */
[----:B------:R-:W-:Y:S02]  /*d070*/  IMAD.X R9, R0, 0x1, R251, P1 ;  /* 0x0000000100097824 */ /* 0x000fe400008e06fb */
[----:B------:R-:W3:Y:S04]  /*d080*/  LDL R0, [R1+0x110] ;  /* 0x0001100001007983 */ /* 0x000ee80000100800 */
[----:B------:R-:W3:Y:S04]  /*d090*/  LDL.LU R243, [R1+0x2b0] ;  /* 0x0002b00001f37983 */ /* 0x000ee80000300800 */
[----:B------:R0:W-:Y:S04]  /*d0a0*/  STS.U16 [R161+UR8+0x3c00], R7 ;  /* 0x003c0007a1007988 */ /* 0x0001e80008000408 */
[----:B------:R1:W-:Y:S01]  /*d0b0*/  STS.U16 [R161+UR8+0x4000], R10 ;  /* 0x0040000aa1007988 */ /* 0x0003e20008000408 */
[----:B0-----:R-:W-:-:S03]  /*d0c0*/  PRMT R7, RZ, 0x7610, R7 ;  /* 0x00007610ff077816 */ /* 0x001fc60000000007 */
[----:B------:R0:W-:Y:S04]  /*d0d0*/  STS.U16 [R161+UR8+0x3800], R11 ;  /* 0x0038000ba1007988 */ /* 0x0001e80008000408 */
[----:B------:R0:W3:Y:S01]  /*d0e0*/  @!P0 LDG.E.U16 R7, desc[UR10][R8.64] ;  /* 0x0000000a08078981 */ /* 0x0000e2000c1e1500 */
[----:B-1----:R-:W-:Y:S02]  /*d0f0*/  IADD3 R10, P1, R181, R252, RZ ;  /* 0x000000fcb50a7210 */ /* 0x002fe40007f3e0ff */
[----:B0-----:R-:W-:-:S03]  /*d100*/  PRMT R8, RZ, 0x7610, R8 ;  /* 0x00007610ff087816 */ /* 0x001fc60000000008 */
[----:B------:R-:W-:Y:S01]  /*d110*/  IMAD.X R11, R180, 0x1, R251, P1 ;  /* 0x00000001b40b7824 */ /* 0x000fe200008e06fb */
[----:B------:R-:W-:Y:S01]  /*d120*/  PRMT R9, RZ, 0x7610, R9 ;  /* 0x00007610ff097816 */ /* 0x000fe20000000009 */
[----:B------:R2:W-:Y:S04]  /*d130*/  STS.U16 [R161+UR8+0x4800], R12 ;  /* 0x0048000ca1007988 */ /* 0x0005e80008000408 */
[----:B------:R4:W3:Y:S04]  /*d140*/  @!P0 LDG.E.U16 R8, desc[UR10][R10.64] ;  /* 0x0000000a0a088981 */ /* 0x0008e8000c1e1500 */
[----:B------:R0:W-:Y:S04]  /*d150*/  STS.U16 [R161+UR8+0x4400], R13 ;  /* 0x0044000da1007988 */ /* 0x0001e80008000408 */
[----:B------:R-:W3:Y:S01]  /*d160*/  LDL.LU R180, [R1+0x2a0] ;  /* 0x0002a00001b47983 */ /* 0x000ee20000300800 */
[----:B----4-:R-:W-:-:S03]  /*d170*/  IADD3 R10, P1, R177, R252, RZ ;  /* 0x000000fcb10a7210 */ /* 0x010fc60007f3e0ff */
[----:B------:R-:W4:Y:S02]  /*d180*/  LDL.LU R181, [R1+0x130] ;  /* 0x0001300001b57983 */ /* 0x000f240000300800 */
[----:B------:R-:W-:Y:S02]  /*d190*/  IMAD.X R11, R176, 0x1, R251, P1 ;  /* 0x00000001b00b7824 */ /* 0x000fe400008e06fb */
[----:B------:R-:W4:Y:S04]  /*d1a0*/  LDL.LU R188, [R1+0x290] ;  /* 0x0002900001bc7983 */ /* 0x000f280000300800 */
[----:B------:R1:W4:Y:S04]  /*d1b0*/  @!P0 LDG.E.U16 R9, desc[UR10][R10.64] ;  /* 0x0000000a0a098981 */ /* 0x000328000c1e1500 */
[----:B------:R-:W4:Y:S04]  /*d1c0*/  LDL.LU R189, [R1+0x150] ;  /* 0x0001500001bd7983 */ /* 0x000f280000300800 */
[----:B------:R3:W-:Y:S01]  /*d1d0*/  STS.U16 [R161+UR8+0x5000], R14 ;  /* 0x0050000ea1007988 */ /* 0x0007e20008000408 */
[----:B-1----:R-:W-:-:S03]  /*d1e0*/  PRMT R10, RZ, 0x7610, R10 ;  /* 0x00007610ff0a7816 */ /* 0x002fc6000000000a */
[----:B------:R1:W-:Y:S04]  /*d1f0*/  STS.U16 [R161+UR8+0x4c00], R15 ;  /* 0x004c000fa1007988 */ /* 0x0003e80008000408 */
[----:B------:R-:W4:Y:S04]  /*d200*/  LDL.LU R197, [R1+0x170] ;  /* 0x0001700001c57983 */ /* 0x000f280000300800 */
[----:B------:R-:W4:Y:S04]  /*d210*/  LDL.LU R196, [R1+0x280] ;  /* 0x0002800001c47983 */ /* 0x000f280000300800 */
[----:B------:R-:W4:Y:S04]  /*d220*/  LDL R177, [R1+0x41c] ;  /* 0x00041c0001b17983 */ /* 0x000f280000100800 */
[----:B------:R-:W4:Y:S04]  /*d230*/  LDL R183, [R1+0x3fc] ;  /* 0x0003fc0001b77983 */ /* 0x000f280000100800 */
[----:B------:R-:W4:Y:S04]  /*d240*/  LDL R176, [R1+0x3ec] ;  /* 0x0003ec0001b07983 */ /* 0x000f280000100800 */
[----:B------:R-:W4:Y:S04]  /*d250*/  LDL R184, [R1+0x3dc] ;  /* 0x0003dc0001b87983 */ /* 0x000f280000100800 */
[----:B------:R-:W4:Y:S01]  /*d260*/  LDL R182, [R1+0x19c] ;  /* 0x00019c0001b67983 */ /* 0x000f220000100800 */
[----:B--2---:R-:W-:-:S03]  /*d270*/  IADD3 R12, P1, R175, R252, RZ ;  /* 0x000000fcaf0c7210 */ /* 0x004fc60007f3e0ff */
[----:B------:R-:W2:Y:S02]  /*d280*/  LDL R175, [R1+0x40c] ;  /* 0x00040c0001af7983 */ /* 0x000ea40000100800 */
[----:B0-----:R-:W-:Y:S02]  /*d290*/  IMAD.X R13, R174, 0x1, R251, P1 ;  /* 0x00000001ae0d7824 */ /* 0x001fe400008e06fb */
[----:B------:R-:W2:Y:S04]  /*d2a0*/  LDL R174, [R1+0x21c] ;  /* 0x00021c0001ae7983 */ /* 0x000ea80000100800 */
[----:B------:R0:W2:Y:S02]  /*d2b0*/  @!P0 LDG.E.U16 R10, desc[UR10][R12.64] ;  /* 0x0000000a0c0a8981 */ /* 0x0000a4000c1e1500 */
[----:B0-----:R-:W-:-:S02]  /*d2c0*/  IADD3 R12, P1, R3, R252, RZ ;  /* 0x000000fc030c7210 */ /* 0x001fc40007f3e0ff */
[----:B------:R-:W2:Y:S03]  /*d2d0*/  LDL R3, [R1+0x1fc] ;  /* 0x0001fc0001037983 */ /* 0x000ea60000100800 */
[----:B------:R-:W-:Y:S02]  /*d2e0*/  IMAD.X R13, R2, 0x1, R251, P1 ;  /* 0x00000001020d7824 */ /* 0x000fe400008e06fb */
[----:B------:R-:W2:Y:S01]  /*d2f0*/  LDL R2, [R1+0x1dc] ;  /* 0x0001dc0001027983 */ /* 0x000ea20000100800 */
[----:B---3--:R-:W-:-:S05]  /*d300*/  IADD3 R14, P1, R243, R252, RZ ;  /* 0x000000fcf30e7210 */ /* 0x008fca0007f3e0ff */
[----:B-1----:R-:W-:Y:S02]  /*d310*/  IMAD.X R15, R0, 0x1, R251, P1 ;  /* 0x00000001000f7824 */ /* 0x002fe400008e06fb */
[----:B------:R-:W3:Y:S04]  /*d320*/  LDL R0, [R1+0x1bc] ;  /* 0x0001bc0001007983 */ /* 0x000ee80000100800 */
[----:B------:R-:W2:Y:S04]  /*d330*/  LDL.LU R237, [R1+0x210] ;  /* 0x0002100001ed7983 */ /* 0x000ea80000300800 */
[----:B------:R-:W3:Y:S04]  /*d340*/  LDL.LU R236, [R1+0x230] ;  /* 0x0002300001ec7983 */ /* 0x000ee80000300800 */
[----:B------:R-:W2:Y:S04]  /*d350*/  LDL.LU R229, [R1+0x1f0] ;  /* 0x0001f00001e57983 */ /* 0x000ea80000300800 */
[----:B------:R-:W3:Y:S04]  /*d360*/  LDL.LU R228, [R1+0x240] ;  /* 0x0002400001e47983 */ /* 0x000ee80000300800 */
[----:B------:R-:W2:Y:S04]  /*d370*/  LDL.LU R221, [R1+0x1d0] ;  /* 0x0001d00001dd7983 */ /* 0x000ea80000300800 */
[----:B------:R-:W3:Y:S04]  /*d380*/  LDL.LU R220, [R1+0x250] ;  /* 0x0002500001dc7983 */ /* 0x000ee80000300800 */
[----:B------:R-:W2:Y:S04]  /*d390*/  LDL.LU R213, [R1+0x1b0] ;  /* 0x0001b00001d57983 */ /* 0x000ea80000300800 */
[----:B------:R-:W3:Y:S04]  /*d3a0*/  LDL.LU R212, [R1+0x260] ;  /* 0x0002600001d47983 */ /* 0x000ee80000300800 */
[----:B------:R-:W2:Y:S04]  /*d3b0*/  LDL.LU R205, [R1+0x190] ;  /* 0x0001900001cd7983 */ /* 0x000ea80000300800 */
[----:B------:R-:W3:Y:S01]  /*d3c0*/  LDL.LU R204, [R1+0x270] ;  /* 0x0002700001cc7983 */ /* 0x000ee20000300800 */
[----:B------:R-:W-:-:S06]  /*d3d0*/  PRMT R11, RZ, 0x7610, R11 ;  /* 0x00007610ff0b7816 */ /* 0x000fcc000000000b */
[----:B------:R0:W2:Y:S02]  /*d3e0*/  @!P0 LDG.E.U16 R11, desc[UR10][R12.64] ;  /* 0x0000000a0c0b8981 */ /* 0x0000a4000c1e1500 */
[----:B0-----:R-:W-:-:S06]  /*d3f0*/  PRMT R12, RZ, 0x7610, R12 ;  /* 0x00007610ff0c7816 */ /* 0x001fcc000000000c */
[----:B------:R0:W2:Y:S01]  /*d400*/  @!P0 LDG.E.U16 R12, desc[UR10][R14.64] ;  /* 0x0000000a0e0c8981 */ /* 0x0000a2000c1e1500 */
[----:B------:R-:W-:-:S03]  /*d410*/  PRMT R13, RZ, 0x7610, R13 ;  /* 0x00007610ff0d7816 */ /* 0x000fc6000000000d */
[----:B------:R1:W-:Y:S01]  /*d420*/  STS.U16 [R161+UR8+0x5800], R22 ;  /* 0x00580016a1007988 */ /* 0x0003e20008000408 */
[----:B0-----:R-:W-:-:S05]  /*d430*/  IADD3 R14, P1, R180, R252, RZ ;  /* 0x000000fcb40e7210 */ /* 0x001fca0007f3e0ff */
[--C-:B----4-:R-:W-:Y:S01]  /*d440*/  IMAD.X R15, R181, 0x1, R251.reuse, P1 ;  /* 0x00000001b50f7824 */ /* 0x110fe200008e06fb */
[----:B-1----:R-:W-:Y:S01]  /*d450*/  IADD3 R22, P1, R188, R252, RZ ;  /* 0x000000fcbc167210 */ /* 0x002fe20007f3e0ff */
[----:B------:R0:W-:Y:S04]  /*d460*/  STS.U16 [R161+UR8+0x5400], R23 ;  /* 0x00540017a1007988 */ /* 0x0001e80008000408 */
[----:B------:R1:W4:Y:S01]  /*d470*/  @!P0 LDG.E.U16 R13, desc[UR10][R14.64] ;  /* 0x0000000a0e0d8981 */ /* 0x000322000c1e1500 */
[----:B0-----:R-:W-:Y:S01]  /*d480*/  IMAD.X R23, R189, 0x1, R251, P1 ;  /* 0x00000001bd177824 */ /* 0x001fe200008e06fb */
[----:B-1----:R-:W-:-:S06]  /*d490*/  PRMT R14, RZ, 0x7610, R14 ;  /* 0x00007610ff0e7816 */ /* 0x002fcc000000000e */
[----:B------:R0:W4:Y:S01]  /*d4a0*/  @!P0 LDG.E.U16 R14, desc[UR10][R22.64] ;  /* 0x0000000a160e8981 */ /* 0x000122000c1e1500 */
[----:B------:R-:W-:Y:S02]  /*d4b0*/  PRMT R15, RZ, 0x7610, R15 ;  /* 0x00007610ff0f7816 */ /* 0x000fe4000000000f */
[----:B0-----:R-:W-:-:S05]  /*d4c0*/  IADD3 R22, P1, R196, R252, RZ ;  /* 0x000000fcc4167210 */ /* 0x001fca0007f3e0ff */
[----:B------:R-:W-:Y:S01]  /*d4d0*/  IMAD.X R23, R197, 0x1, R251, P1 ;  /* 0x00000001c5177824 */ /* 0x000fe200008e06fb */
[----:B------:R0:W-:Y:S04]  /*d4e0*/  STS.U16 [R161+UR8+0x6000], R17 ;  /* 0x00600011a1007988 */ /* 0x0001e80008000408 */
[----:B------:R3:W4:Y:S01]  /*d4f0*/  @!P0 LDG.E.U16 R15, desc[UR10][R22.64] ;  /* 0x0000000a160f8981 */ /* 0x000722000c1e1500 */
[----:B0-----:R-:W-:-:S03]  /*d500*/  PRMT R17, RZ, 0x7610, R17 ;  /* 0x00007610ff117816 */ /* 0x001fc60000000011 */
        /* <DEDUP_REMOVED lines=12> */
[----:B------:R-:W-:Y:S04]  /*d5d0*/  STS.U16 [R161+UR8+0x5c00], R173 ;  /* 0x005c00ada1007988 */ /* 0x000fe80008000408 */
[----:B------:R0:W-:Y:S02]  /*d5e0*/  STS.U16 [R161+UR8+0x7c00], R163 ;  /* 0x007c00a3a1007988 */ /* 0x0001e40008000408 */
[----:B0-----:R-:W-:Y:S02]  /*d5f0*/  PRMT R161, RZ, 0x7610, R161 ;  /* 0x00007610ffa17816 */ /* 0x001fe400000000a1 */
[----:B---3--:R-:W-:-:S05]  /*d600*/  IADD3 R22, P1, R204, R252, RZ ;  /* 0x000000fccc167210 */ /* 0x008fca0007f3e0ff */
[----:B--2---:R-:W-:-:S05]  /*d610*/  IMAD.X R23, R205, 0x1, R251, P1 ;  /* 0x00000001cd177824 */ /* 0x004fca00008e06fb */
[----:B------:R0:W2:Y:S02]  /*d620*/  @!P0 LDG.E.U16 R17, desc[UR10][R22.64] ;  /* 0x0000000a16118981 */ /* 0x0000a4000c1e1500 */
[----:B0-----:R-:W-:-:S05]  /*d630*/  IADD3 R22, P1, R212, R252, RZ ;  /* 0x000000fcd4167210 */ /* 0x001fca0007f3e0ff */
[----:B------:R-:W-:-:S05]  /*d640*/  IMAD.X R23, R213, 0x1, R251, P1 ;  /* 0x00000001d5177824 */ /* 0x000fca00008e06fb */
[----:B------:R0:W3:Y:S02]  /*d650*/  @!P0 LDG.E.U16 R19, desc[UR10][R22.64] ;  /* 0x0000000a16138981 */ /* 0x0000e4000c1e1500 */
        /* <DEDUP_REMOVED lines=9> */
[-C--:B0-----:R-:W-:Y:S02]  /*d6f0*/  IADD3 R22, P1, R177, R252.reuse, RZ ;  /* 0x000000fcb1167210 */ /* 0x081fe40007f3e0ff */
[----:B------:R-:W4:Y:S03]  /*d700*/  LDL R177, [R1+0x3cc] ;  /* 0x0003cc0001b17983 */ /* 0x000f260000100800 */
[----:B------:R-:W-:Y:S02]  /*d710*/  IMAD.X R23, R174, 0x1, R251, P1 ;  /* 0x00000001ae177824 */ /* 0x000fe400008e06fb */
[----:B------:R-:W2:Y:S04]  /*d720*/  LDL R174, [R1+0x17c] ;  /* 0x00017c0001ae7983 */ /* 0x000ea80000100800 */
[----:B------:R0:W3:Y:S02]  /*d730*/  @!P0 LDG.E.U16 R157, desc[UR10][R22.64] ;  /* 0x0000000a169d8981 */ /* 0x0000e4000c1e1500 */
[----:B0-----:R-:W-:-:S02]  /*d740*/  IADD3 R22, P1, R175, R252, RZ ;  /* 0x000000fcaf167210 */ /* 0x001fc40007f3e0ff */
[----:B------:R-:W3:Y:S03]  /*d750*/  LDL R175, [R1+0x3bc] ;  /* 0x0003bc0001af7983 */ /* 0x000ee60000100800 */
[----:B------:R-:W-:Y:S02]  /*d760*/  IMAD.X R23, R3, 0x1, R251, P1 ;  /* 0x0000000103177824 */ /* 0x000fe400008e06fb */
[----:B------:R-:W3:Y:S04]  /*d770*/  LDL R3, [R1+0x15c] ;  /* 0x00015c0001037983 */ /* 0x000ee80000100800 */
        /* <DEDUP_REMOVED lines=9> */
[----:B------:R-:W3:Y:S01]  /*d810*/  LDL.LU R0, [R1+0x3ac] ;  /* 0x0003ac0001007983 */ /* 0x000ee20000300800 */
[----:B------:R-:W-:-:S06]  /*d820*/  PRMT R163, RZ, 0x7610, R163 ;  /* 0x00007610ffa37816 */ /* 0x000fcc00000000a3 */
[----:B------:R0:W3:Y:S04]  /*d830*/  @!P0 LDG.E.U16 R163, desc[UR10][R22.64] ;  /* 0x0000000a16a38981 */ /* 0x0000e8000c1e1500 */
[----:B------:R1:W-:Y:S01]  /*d840*/  STS.U16 [R5+UR8+0x100], R165 ;  /* 0x000100a505007988 */ /* 0x0003e20008000408 */
[----:B0-----:R-:W-:Y:S02]  /*d850*/  IADD3 R22, P1, R184, R252, RZ ;  /* 0x000000fcb8167210 */ /* 0x001fe40007f3e0ff */
[----:B-1----:R-:W-:-:S03]  /*d860*/  PRMT R165, RZ, 0x7610, R165 ;  /* 0x00007610ffa57816 */ /* 0x002fc600000000a5 */
[----:B------:R-:W-:Y:S01]  /*d870*/  IMAD.X R23, R182, 0x1, R251, P1 ;  /* 0x00000001b6177824 */ /* 0x000fe200008e06fb */
[----:B------:R0:W-:Y:S04]  /*d880*/  STS.U16 [R5+UR8+0x500], R166 ;  /* 0x000500a605007988 */ /* 0x0001e80008000408 */
[----:B------:R4:W3:Y:S04]  /*d890*/  @!P0 LDG.E.U16 R165, desc[UR10][R22.64] ;  /* 0x0000000a16a58981 */ /* 0x0008e8000c1e1500 */
[----:B------:R1:W-:Y:S01]  /*d8a0*/  STS.U16 [R5+UR8+0x900], R169 ;  /* 0x000900a905007988 */ /* 0x0003e20008000408 */
[----:B0-----:R-:W-:-:S03]  /*d8b0*/  PRMT R166, RZ, 0x7610, R166 ;  /* 0x00007610ffa67816 */ /* 0x001fc600000000a6 */
[----:B------:R-:W3:Y:S01]  /*d8c0*/  LDL R182, [R1+0xfc] ;  /* 0x0000fc0001b67983 */ /* 0x000ee20000100800 */
[----:B-1----:R-:W-:Y:S02]  /*d8d0*/  PRMT R169, RZ, 0x7610, R169 ;  /* 0x00007610ffa97816 */ /* 0x002fe400000000a9 */
[-C--:B----4-:R-:W-:Y:S02]  /*d8e0*/  IADD3 R22, P1, R177, R252.reuse, RZ ;  /* 0x000000fcb1167210 */ /* 0x090fe40007f3e0ff */
[----:B------:R-:W4:Y:S03]  /*d8f0*/  LDL R177, [R1+0xdc] ;  /* 0x0000dc0001b17983 */ /* 0x000f260000100800 */
[----:B--2---:R-:W-:Y:S02]  /*d900*/  IMAD.X R23, R174, 0x1, R251, P1 ;  /* 0x00000001ae177824 */ /* 0x004fe400008e06fb */
[----:B------:R-:W2:Y:S04]  /*d910*/  LDL R174, [R1+0x37c] ;  /* 0x00037c0001ae7983 */ /* 0x000ea80000100800 */
[----:B------:R3:W4:Y:S02]  /*d920*/  @!P0 LDG.E.U16 R166, desc[UR10][R22.64] ;  /* 0x0000000a16a68981 */ /* 0x000724000c1e1500 */
[----:B---3--:R-:W-:-:S02]  /*d930*/  IADD3 R22, P1, R175, R252, RZ ;  /* 0x000000fcaf167210 */ /* 0x008fc40007f3e0ff */
[----:B------:R-:W3:Y:S03]  /*d940*/  LDL R175, [R1+0xbc] ;  /* 0x0000bc0001af7983 */ /* 0x000ee60000100800 */
[----:B------:R-:W-:-:S05]  /*d950*/  IMAD.X R23, R3, 0x1, R251, P1 ;  /* 0x0000000103177824 */ /* 0x000fca00008e06fb */
[----:B------:R0:W3:Y:S02]  /*d960*/  @!P0 LDG.E.U16 R169, desc[UR10][R22.64] ;  /* 0x0000000a16a98981 */ /* 0x0000e4000c1e1500 */
[----:B0-----:R-:W-:Y:S02]  /*d970*/  IADD3 R22, P1, R0, R252, RZ ;  /* 0x000000fc00167210 */ /* 0x001fe40007f3e0ff */
[----:B------:R0:W-:Y:S04]  /*d980*/  STL [R1+0x85c], R0 ;  /* 0x00085c0001007387 */ /* 0x0001e80000100800 */
[----:B0-----:R-:W2:Y:S01]  /*d990*/  LDL.LU R0, [R1+0x38c] ;  /* 0x00038c0001007983 */ /* 0x001ea20000300800 */
[----:B------:R-:W-:-:S03]  /*d9a0*/  IMAD.X R23, R2, 0x1, R251, P1 ;  /* 0x0000000102177824 */ /* 0x000fc600008e06fb */
[----:B------:R0:W-:Y:S04]  /*d9b0*/  STS.U16 [R5+UR8+0xd00], R170 ;  /* 0x000d00aa05007988 */ /* 0x0001e80008000408 */
[----:B------:R1:W-:Y:S04]  /*d9c0*/  STS.U16 [R5+UR8+0x1100], R172 ;  /* 0x001100ac05007988 */ /* 0x0003e80008000408 */
[----:B------:R-:W3:Y:S01]  /*d9d0*/  LDL R3, [R1+0x35c] ;  /* 0x00035c0001037983 */ /* 0x000ee20000100800 */
[----:B0-----:R-:W-:-:S03]  /*d9e0*/  PRMT R170, RZ, 0x7610, R170 ;  /* 0x00007610ffaa7816 */ /* 0x001fc600000000aa */
[----:B------:R-:W3:Y:S04]  /*d9f0*/  LDL R2, [R1+0x9c] ;  /* 0x00009c0001027983 */ /* 0x000ee80000100800 */
[----:B------:R0:W3:Y:S01]  /*da00*/  @!P0 LDG.E.U16 R170, desc[UR10][R22.64] ;  /* 0x0000000a16aa8981 */ /* 0x0000e2000c1e1500 */
[----:B-1----:R-:W-:Y:S02]  /*da10*/  PRMT R172, RZ, 0x7610, R172 ;  /* 0x00007610ffac7816 */ /* 0x002fe400000000ac */
[----:B0-----:R-:W-:-:S05]  /*da20*/  IADD3 R22, P1, R183, R252, RZ ;  /* 0x000000fcb7167210 */ /* 0x001fca0007f3e0ff */
[--C-:B------:R-:W-:Y:S02]  /*da30*/  IMAD.X R23, R176, 0x1, R251.reuse, P1 ;  /* 0x00000001b0177824 */ /* 0x100fe400008e06fb */
[----:B------:R-:W3:Y:S04]  /*da40*/  LDL R176, [R1+0x7c] ;  /* 0x00007c0001b07983 */ /* 0x000ee80000100800 */
[----:B------:R2:W3:Y:S02]  /*da50*/  @!P0 LDG.E.U16 R172, desc[UR10][R22.64] ;  /* 0x0000000a16ac8981 */ /* 0x0004e4000c1e1500 */
[----:B--2---:R-:W-:Y:S02]  /*da60*/  IADD3 R22, P1, R0, R252, RZ ;  /* 0x000000fc00167210 */ /* 0x004fe40007f3e0ff */
[----:B------:R0:W-:Y:S04]  /*da70*/  STL [R1+0x864], R0 ;  /* 0x0008640001007387 */ /* 0x0001e80000100800 */
[----:B0-----:R-:W2:Y:S01]  /*da80*/  LDL.LU R0, [R1+0x36c] ;  /* 0x00036c0001007983 */ /* 0x001ea20000300800 */
[----:B------:R-:W-:-:S03]  /*da90*/  IMAD.X R23, R182, 0x1, R251, P1 ;  /* 0x00000001b6177824 */ /* 0x000fc600008e06fb */
[----:B------:R0:W-:Y:S02]  /*daa0*/  STS.U16 [R5+UR8+0x1500], R171 ;  /* 0x001500ab05007988 */ /* 0x0001e40008000408 */
[----:B0-----:R-:W-:Y:S02]  /*dab0*/  PRMT R171, RZ, 0x7610, R171 ;  /* 0x00007610ffab7816 */ /* 0x001fe400000000ab */
[----:B------:R0:W-:Y:S04]  /*dac0*/  STS.U16 [R5+UR8+0x1900], R168 ;  /* 0x001900a805007988 */ /* 0x0001e80008000408 */
[----:B------:R1:W3:Y:S01]  /*dad0*/  @!P0 LDG.E.U16 R171, desc[UR10][R22.64] ;  /* 0x0000000a16ab8981 */ /* 0x0002e2000c1e1500 */
[----:B0-----:R-:W-:Y:S02]  /*dae0*/  PRMT R168, RZ, 0x7610, R168 ;  /* 0x00007610ffa87816 */ /* 0x001fe400000000a8 */
[----:B-1----:R-:W-:-:S02]  /*daf0*/  IADD3 R22, P1, R174, R252, RZ ;  /* 0x000000fcae167210 */ /* 0x002fc40007f3e0ff */
[----:B------:R-:W3:Y:S03]  /*db00*/  LDL R174, [R1+0x5c] ;  /* 0x00005c0001ae7983 */ /* 0x000ee60000100800 */
[----:B----4-:R-:W-:-:S05]  /*db10*/  IMAD.X R23, R177, 0x1, R251, P1 ;  /* 0x00000001b1177824 */ /* 0x010fca00008e06fb */
[----:B------:R2:W4:Y:S02]  /*db20*/  @!P0 LDG.E.U16 R168, desc[UR10][R22.64] ;  /* 0x0000000a16a88981 */ /* 0x000524000c1e1500 */
[----:B--2---:R-:W-:Y:S02]  /*db30*/  IADD3 R22, P1, R0, R252, RZ ;  /* 0x000000fc00167210 */ /* 0x004fe40007f3e0ff */
[----:B------:R0:W-:Y:S04]  /*db40*/  STL [R1+0x878], R0 ;  /* 0x0008780001007387 */ /* 0x0001e80000100800 */
[----:B0-----:R-:W2:Y:S01]  /*db50*/  LDL.LU R0, [R1+0x34c] ;  /* 0x00034c0001007983 */ /* 0x001ea20000300800 */
[----:B---3--:R-:W-:-:S03]  /*db60*/  IMAD.X R23, R175, 0x1, R251, P1 ;  /* 0x00000001af177824 */ /* 0x008fc600008e06fb */
[----:B------:R0:W-:Y:S04]  /*db70*/  STS.U16 [R5+UR8+0x1d00], R167 ;  /* 0x001d00a705007988 */ /* 0x0001e80008000408 */
[----:B------:R1:W-:Y:S04]  /*db80*/  STS.U16 [R5+UR8+0x2100], R164 ;  /* 0x002100a405007988 */ /* 0x0003e80008000408 */
[----:B------:R-:W3:Y:S01]  /*db90*/  LDL R175, [R1+0x3c] ;  /* 0x00003c0001af7983 */ /* 0x000ee20000100800 */
[----:B0-----:R-:W-:-:S06]  /*dba0*/  PRMT R167, RZ, 0x7610, R167 ;  /* 0x00007610ffa77816 */ /* 0x001fcc00000000a7 */
[----:B------:R0:W4:Y:S01]  /*dbb0*/  @!P0 LDG.E.U16 R167, desc[UR10][R22.64] ;  /* 0x0000000a16a78981 */ /* 0x000122000c1e1500 */
[----:B-1----:R-:W-:Y:S02]  /*dbc0*/  PRMT R164, RZ, 0x7610, R164 ;  /* 0x00007610ffa47816 */ /* 0x002fe400000000a4 */
[-C--:B0-----:R-:W-:Y:S02]  /*dbd0*/  IADD3 R22, P1, R3, R252.reuse, RZ ;  /* 0x000000fc03167210 */ /* 0x081fe40007f3e0ff */
[----:B------:R-:W4:Y:S03]  /*dbe0*/  LDL R3, [R1+0x31c] ;  /* 0x00031c0001037983 */ /* 0x000f260000100800 */
[----:B------:R-:W-:Y:S02]  /*dbf0*/  IMAD.X R23, R2, 0x1, R251, P1 ;  /* 0x0000000102177824 */ /* 0x000fe400008e06fb */
[----:B------:R-:W4:Y:S04]  /*dc00*/  LDL R2, [R1+0x38] ;  /* 0x0000380001027983 */ /* 0x000f280000100800 */
[----:B------:R2:W4:Y:S02]  /*dc10*/  @!P0 LDG.E.U16 R164, desc[UR10][R22.64] ;  /* 0x0000000a16a48981 */ /* 0x000524000c1e1500 */
[----:B--2---:R-:W-:-:S02]  /*dc20*/  IADD3 R22, P1, R0, R252, RZ ;  /* 0x000000fc00167210 */ /* 0x004fc40007f3e0ff */
[----:B------:R0:W-:Y:S04]  /*dc30*/  STL [R1+0x898], R0 ;  /* 0x0008980001007387 */ /* 0x0001e80000100800 */
[----:B0-----:R-:W2:Y:S01]  /*dc40*/  LDL.LU R0, [R1+0x33c] ;  /* 0x00033c0001007983 */ /* 0x001ea20000300800 */
[----:B------:R-:W-:-:S03]  /*dc50*/  IMAD.X R23, R176, 0x1, R251, P1 ;  /* 0x00000001b0177824 */ /* 0x000fc600008e06fb */
[----:B------:R0:W-:Y:S04]  /*dc60*/  STS.U16 [R5+UR8+0x2500], R162 ;  /* 0x002500a205007988 */ /* 0x0001e80008000408 */
[----:B------:R-:W4:Y:S01]  /*dc70*/  LDL.LU R246, [R1+0x30c] ;  /* 0x00030c0001f67983 */ /* 0x000f220000300800 */
[----:B0-----:R-:W-:-:S06]  /*dc80*/  PRMT R162, RZ, 0x7610, R162 ;  /* 0x00007610ffa27816 */ /* 0x001fcc00000000a2 */
[----:B------:R2:W4:Y:S02]  /*dc90*/  @!P0 LDG.E.U16 R162, desc[UR10][R22.64] ;  /* 0x0000000a16a28981 */ /* 0x000524000c1e1500 */
[----:B--2---:R-:W-:Y:S02]  /*dca0*/  IADD3 R22, P1, R0, R252, RZ ;  /* 0x000000fc00167210 */ /* 0x004fe40007f3e0ff */
[----:B------:R0:W-:Y:S04]  /*dcb0*/  STL [R1+0x89c], R0 ;  /* 0x00089c0001007387 */ /* 0x0001e80000100800 */
[----:B0-----:R-:W2:Y:S01]  /*dcc0*/  LDL.LU R0, [R1+0x32c] ;  /* 0x00032c0001007983 */ /* 0x001ea20000300800 */
[----:B------:R-:W-:-:S03]  /*dcd0*/  IMAD.X R23, R174, 0x1, R251, P1 ;  /* 0x00000001ae177824 */ /* 0x000fc600008e06fb */
[----:B------:R-:W4:Y:S04]  /*dce0*/  LDL R184, [R1+0x2fc] ;  /* 0x0002fc0001b87983 */ /* 0x000f280000100800 */
[----:B------:R-:W4:Y:S04]  /*dcf0*/  LDL R183, [R1+0x78] ;  /* 0x0000780001b77983 */ /* 0x000f280000100800 */
[----:B------:R-:W4:Y:S04]  /*dd00*/  LDL R182, [R1+0x2ec] ;  /* 0x0002ec0001b67983 */ /* 0x000f280000100800 */
[----:B------:R-:W4:Y:S04]  /*dd10*/  LDL R174, [R1+0x98] ;  /* 0x0000980001ae7983 */ /* 0x000f280000100800 */
[----:B------:R-:W4:Y:S04]  /*dd20*/  LDL.LU R247, [R1+0x58] ;  /* 0x0000580001f77983 */ /* 0x000f280000300800 */
[----:B------:R0:W-:Y:S02]  /*dd30*/  STS.U16 [R5+UR8+0x2900], R160 ;  /* 0x002900a005007988 */ /* 0x0001e40008000408 */
[----:B0-----:R-:W-:-:S06]  /*dd40*/  PRMT R160, RZ, 0x7610, R160 ;  /* 0x00007610ffa07816 */ /* 0x001fcc00000000a0 */
[----:B------:R2:W4:Y:S04]  /*dd50*/  @!P0 LDG.E.U16 R160, desc[UR10][R22.64] ;  /* 0x0000000a16a08981 */ /* 0x000528000c1e1500 */
[----:B------:R0:W-:Y:S02]  /*dd60*/  STS.U16 [R5+UR8+0x2d00], R159 ;  /* 0x002d009f05007988 */ /* 0x0001e40008000408 */
[----:B0-----:R-:W-:Y:S02]  /*dd70*/  PRMT R159, RZ, 0x7610, R159 ;  /* 0x00007610ff9f7816 */ /* 0x001fe4000000009f */
[-C--:B--2---:R-:W-:Y:S01]  /*dd80*/  IADD3 R22, P1, R0, R252.reuse, RZ ;  /* 0x000000fc00167210 */ /* 0x084fe20007f3e0ff */
[----:B------:R0:W-:Y:S04]  /*dd90*/  STL [R1+0x8a8], R0 ;  /* 0x0008a80001007387 */ /* 0x0001e80000100800 */
[----:B---3--:R-:W-:Y:S01]  /*dda0*/  IMAD.X R23, R175, 0x1, R251, P1 ;  /* 0x00000001af177824 */ /* 0x008fe200008e06fb */
[----:B------:R-:W2:Y:S04]  /*ddb0*/  LDL R177, [R1+0xb8] ;  /* 0x0000b80001b17983 */ /* 0x000ea80000100800 */
[----:B------:R-:W3:Y:S04]  /*ddc0*/  LDL R175, [R1+0x2dc] ;  /* 0x0002dc0001af7983 */ /* 0x000ee80000100800 */
[----:B------:R-:W2:Y:S04]  /*ddd0*/  LDL R176, [R1+0x2cc] ;  /* 0x0002cc0001b07983 */ /* 0x000ea80000100800 */
[----:B------:R4:W2:Y:S04]  /*dde0*/  @!P0 LDG.E.U16 R159, desc[UR10][R22.64] ;  /* 0x0000000a169f8981 */ /* 0x0008a8000c1e1500 */
[----:B0-----:R-:W2:Y:S01]  /*ddf0*/  LDL R0, [R1+0xf8] ;  /* 0x0000f80001007983 */ /* 0x001ea20000100800 */
[----:B----4-:R-:W-:-:S03]  /*de00*/  IADD3 R22, P1, R3, R252, RZ ;  /* 0x000000fc03167210 */ /* 0x010fc60007f3e0ff */
[----:B------:R-:W4:Y:S02]  /*de10*/  LDL R3, [R1+0xd8] ;  /* 0x0000d80001037983 */ /* 0x000f240000100800 */
[----:B------:R-:W-:Y:S02]  /*de20*/  IMAD.X R23, R2, 0x1, R251, P1 ;  /* 0x0000000102177824 */ /* 0x000fe400008e06fb */
[----:B------:R-:W4:Y:S04]  /*de30*/  LDL R2, [R1+0x2bc] ;  /* 0x0002bc0001027983 */ /* 0x000f280000100800 */
[----:B------:R0:W-:Y:S02]  /*de40*/  STS.U16 [R5+UR8+0x3100], R156 ;  /* 0x0031009c05007988 */ /* 0x0001e40008000408 */
[----:B0-----:R-:W-:-:S02]  /*de50*/  PRMT R156, RZ, 0x7610, R156 ;  /* 0x00007610ff9c7816 */ /* 0x001fc4000000009c */
[----:B------:R0:W-:Y:S04]  /*de60*/  STS.U16 [R5+UR8+0x3500], R154 ;  /* 0x0035009a05007988 */ /* 0x0001e80008000408 */
[----:B------:R1:W4:Y:S01]  /*de70*/  @!P0 LDG.E.U16 R156, desc[UR10][R22.64] ;  /* 0x0000000a169c8981 */ /* 0x000322000c1e1500 */
[----:B0-----:R-:W-:Y:S02]  /*de80*/  PRMT R154, RZ, 0x7610, R154 ;  /* 0x00007610ff9a7816 */ /* 0x001fe4000000009a */
[----:B-1----:R-:W-:-:S05]  /*de90*/  IADD3 R22, P1, R246, R252, RZ ;  /* 0x000000fcf6167210 */ /* 0x002fca0007f3e0ff */
[----:B------:R-:W-:Y:S01]  /*dea0*/  IMAD.X R23, R247, 0x1, R251, P1 ;  /* 0x00000001f7177824 */ /* 0x000fe200008e06fb */
        /* <DEDUP_REMOVED lines=12> */
[----:B0-----:R-:W-:-:S03]  /*df70*/  PRMT R18, RZ, 0x7610, R18 ;  /* 0x00007610ff127816 */ /* 0x001fc60000000012 */
[----:B------:R-:W-:Y:S04]  /*df80*/  STL [R1+0x8b4], R246 ;  /* 0x0008b4f601007387 */ /* 0x000fe80000100800 */
[----:B------:R-:W-:Y:S04]  /*df90*/  STL [R1+0x8b8], R247 ;  /* 0x0008b8f701007387 */ /* 0x000fe80000100800 */
[----:B------:R-:W4:Y:S04]  /*dfa0*/  LDL.LU R174, [R1+0x2ac] ;  /* 0x0002ac0001ae7983 */ /* 0x000f280000300800 */
[----:B------:R0:W-:Y:S02]  /*dfb0*/  STS.U16 [R5+UR8+0x4500], R16 ;  /* 0x0045001005007988 */ /* 0x0001e40008000408 */
[----:B0-----:R-:W-:-:S02]  /*dfc0*/  PRMT R16, RZ, 0x7610, R16 ;  /* 0x00007610ff107816 */ /* 0x001fc40000000010 */
[-C--:B---3--:R-:W-:Y:S02]  /*dfd0*/  IADD3 R22, P1, R175, R252.reuse, RZ ;  /* 0x000000fcaf167210 */ /* 0x088fe40007f3e0ff */
[----:B------:R-:W3:Y:S03]  /*dfe0*/  LDL.LU R175, [R1+0x118] ;  /* 0x0001180001af7983 */ /* 0x000ee60000300800 */
[----:B--2---:R-:W-:Y:S01]  /*dff0*/  IMAD.X R23, R177, 0x1, R251, P1 ;  /* 0x00000001b1177824 */ /* 0x004fe200008e06fb */
[----:B------:R-:W2:Y:S04]  /*e000*/  LDL.LU R182, [R1+0x29c] ;  /* 0x00029c0001b67983 */ /* 0x000ea80000300800 */
[----:B------:R0:W2:Y:S04]  /*e010*/  @!P0 LDG.E.U16 R18, desc[UR10][R22.64] ;  /* 0x0000000a16128981 */ /* 0x0000a8000c1e1500 */
[----:B------:R-:W2:Y:S04]  /*e020*/  LDL.LU R183, [R1+0x138] ;  /* 0x0001380001b77983 */ /* 0x000ea80000300800 */
[----:B------:R-:W2:Y:S01]  /*e030*/  LDL.LU R190, [R1+0x28c] ;  /* 0x00028c0001be7983 */ /* 0x000ea20000300800 */
[----:B0-----:R-:W-:-:S03]  /*e040*/  IADD3 R22, P1, R176, R252, RZ ;  /* 0x000000fcb0167210 */ /* 0x001fc60007f3e0ff */
[----:B------:R-:W2:Y:S02]  /*e050*/  LDL.LU R191, [R1+0x158] ;  /* 0x0001580001bf7983 */ /* 0x000ea40000300800 */
[----:B----4-:R-:W-:Y:S02]  /*e060*/  IMAD.X R23, R3, 0x1, R251, P1 ;  /* 0x0000000103177824 */ /* 0x010fe400008e06fb */
[----:B------:R-:W4:Y:S04]  /*e070*/  LDL R208, [R1+0x408] ;  /* 0x0004080001d07983 */ /* 0x000f280000100800 */
[----:B------:R0:W4:Y:S04]  /*e080*/  @!P0 LDG.E.U16 R16, desc[UR10][R22.64] ;  /* 0x0000000a16108981 */ /* 0x000128000c1e1500 */
[----:B------:R-:W4:Y:S04]  /*e090*/  LDL R201, [R1+0x1f4] ;  /* 0x0001f40001c97983 */ /* 0x000f280000100800 */
[----:B------:R-:W4:Y:S01]  /*e0a0*/  LDL R200, [R1+0x418] ;  /* 0x0004180001c87983 */ /* 0x000f220000100800 */
[----:B0-----:R-:W-:-:S03]  /*e0b0*/  IADD3 R22, P1, R2, R252, RZ ;  /* 0x000000fc02167210 */ /* 0x001fc60007f3e0ff */
[----:B------:R-:W4:Y:S02]  /*e0c0*/  LDL R193, [R1+0x214] ;  /* 0x0002140001c17983 */ /* 0x000f240000100800 */
[----:B------:R-:W-:Y:S02]  /*e0d0*/  IMAD.X R23, R0, 0x1, R251, P1 ;  /* 0x0000000100177824 */ /* 0x000fe400008e06fb */
[----:B------:R-:W4:Y:S04]  /*e0e0*/  LDL R192, [R1+0x3f8] ;  /* 0x0003f80001c07983 */ /* 0x000f280000100800 */
[----:B------:R-:W4:Y:S04]  /*e0f0*/  LDL R177, [R1+0x1d4] ;  /* 0x0001d40001b17983 */ /* 0x000f280000100800 */
[----:B------:R-:W4:Y:S04]  /*e100*/  LDL R185, [R1+0x3e8] ;  /* 0x0003e80001b97983 */ /* 0x000f280000100800 */
[----:B------:R-:W4:Y:S04]  /*e110*/  LDL R184, [R1+0x1b4] ;  /* 0x0001b40001b87983 */ /* 0x000f280000100800 */
[----:B------:R-:W4:Y:S04]  /*e120*/  LDL R0, [R1+0x3d8] ;  /* 0x0003d80001007983 */ /* 0x000f280000100800 */
[----:B------:R-:W4:Y:S04]  /*e130*/  LDL R176, [R1+0x194] ;  /* 0x0001940001b07983 */ /* 0x000f280000100800 */
[----:B------:R-:W4:Y:S04]  /*e140*/  LDL R3, [R1+0x3c8] ;  /* 0x0003c80001037983 */ /* 0x000f280000100800 */
[----:B------:R-:W4:Y:S04]  /*e150*/  LDL R2, [R1+0x174] ;  /* 0x0001740001027983 */ /* 0x000f280000100800 */
[----:B------:R-:W4:Y:S04]  /*e160*/  LDL.LU R239, [R1+0x218] ;  /* 0x0002180001ef7983 */ /* 0x000f280000300800 */
        /* <DEDUP_REMOVED lines=11> */
[----:B------:R0:W-:Y:S02]  /*e220*/  STS.U16 [R5+UR8+0x4900], R7 ;  /* 0x0049000705007988 */ /* 0x0001e40008000408 */
[----:B0-----:R-:W-:-:S06]  /*e230*/  PRMT R7, RZ, 0x7610, R7 ;  /* 0x00007610ff077816 */ /* 0x001fcc0000000007 */
[----:B------:R0:W4:Y:S01]  /*e240*/  @!P0 LDG.E.U16 R7, desc[UR10][R22.64] ;  /* 0x0000000a16078981 */ /* 0x000122000c1e1500 */
[----:B------:R-:W-:-:S03]  /*e250*/  PRMT R173, RZ, 0x7610, R173 ;  /* 0x00007610ffad7816 */ /* 0x000fc600000000ad */
[----:B------:R-:W-:Y:S01]  /*e260*/  STS.U16 [R5+UR8+0x4d00], R8 ;  /* 0x004d000805007988 */ /* 0x000fe20008000408 */
[----:B0-----:R-:W-:-:S03]  /*e270*/  IADD3 R22, P1, R174, R252, RZ ;  /* 0x000000fcae167210 */ /* 0x001fc60007f3e0ff */
[----:B------:R-:W-:Y:S04]  /*e280*/  STS.U16 [R5+UR8+0x5100], R9 ;  /* 0x0051000905007988 */ /* 0x000fe80008000408 */
        /* <DEDUP_REMOVED lines=11> */
[----:B0-----:R-:W-:Y:S01]  /*e340*/  PRMT R15, RZ, 0x7610, R15 ;  /* 0x00007610ff0f7816 */ /* 0x001fe2000000000f */
[----:B---3--:R-:W-:Y:S01]  /*e350*/  IMAD.X R23, R175, 0x1, R251, P1 ;  /* 0x00000001af177824 */ /* 0x008fe200008e06fb */
[----:B--2---:R-:W-:-:S04]  /*e360*/  IADD3 R8, P1, R182, R252, RZ ;  /* 0x000000fcb6087210 */ /* 0x004fc80007f3e0ff */
[----:B------:R0:W2:Y:S01]  /*e370*/  @!P0 LDG.E.U16 R173, desc[UR10][R22.64] ;  /* 0x0000000a16ad8981 */ /* 0x0000a2000c1e1500 */
[----:B------:R-:W-:Y:S01]  /*e380*/  IMAD.X R9, R183, 0x1, R251, P1 ;  /* 0x00000001b7097824 */ /* 0x000fe200008e06fb */
[----:B0-----:R-:W-:-:S06]  /*e390*/  PRMT R22, RZ, 0x7610, R22 ;  /* 0x00007610ff167816 */ /* 0x001fcc0000000016 */
[----:B------:R0:W3:Y:S02]  /*e3a0*/  @!P0 LDG.E.U16 R22, desc[UR10][R8.64] ;  /* 0x0000000a08168981 */ /* 0x0000e4000c1e1500 */
[----:B0-----:R-:W-:-:S05]  /*e3b0*/  IADD3 R8, P1, R190, R252, RZ ;  /* 0x000000fcbe087210 */ /* 0x001fca0007f3e0ff */
[----:B------:R-:W-:-:S05]  /*e3c0*/  IMAD.X R9, R191, 0x1, R251, P1 ;  /* 0x00000001bf097824 */ /* 0x000fca00008e06fb */
[----:B------:R4:W3:Y:S04]  /*e3d0*/  @!P0 LDG.E.U16 R10, desc[UR10][R8.64] ;  /* 0x0000000a080a8981 */ /* 0x0008e8000c1e1500 */
[----:B------:R0:W-:Y:S02]  /*e3e0*/  STS.U16 [R5+UR8+0x6d00], R17 ;  /* 0x006d001105007988 */ /* 0x0001e40008000408 */
[----:B0-----:R-:W-:Y:S02]  /*e3f0*/  PRMT R17, RZ, 0x7610, R17 ;  /* 0x00007610ff117816 */ /* 0x001fe40000000011 */
[----:B----4-:R-:W-:-:S05]  /*e400*/  IADD3 R8, P1, R198, R252, RZ ;  /* 0x000000fcc6087210 */ /* 0x010fca0007f3e0ff */
        /* <DEDUP_REMOVED lines=25> */
[----:B------:R-:W-:-:S05]  /*e5a0*/  IMAD.X R9, R193, 0x1, R251, P1 ;  /* 0x00000001c1097824 */ /* 0x000fca00008e06fb */
[----:B------:R0:W4:Y:S02]  /*e5b0*/  @!P0 LDG.E.U16 R21, desc[UR10][R8.64] ;  /* 0x0000000a08158981 */ /* 0x000124000c1e1500 */
[----:B0-----:R-:W-:-:S05]  /*e5c0*/  IADD3 R8, P1, R192, R252, RZ ;  /* 0x000000fcc0087210 */ /* 0x001fca0007f3e0ff */
[----:B------:R-:W-:Y:S02]  /*e5d0*/  IMAD.X R9, R177, 0x1, R251, P1 ;  /* 0x00000001b1097824 */ /* 0x000fe400008e06fb */
[----:B------:R-:W2:Y:S04]  /*e5e0*/  LDL R177, [R1+0x134] ;  /* 0x0001340001b17983 */ /* 0x000ea80000100800 */
[----:B------:R-:W3:Y:S04]  /*e5f0*/  LDL.LU R249, [R1+0x154] ;  /* 0x0001540001f97983 */ /* 0x000ee80000300800 */
[----:B------:R-:W4:Y:S01]  /*e600*/  LDL.LU R248, [R1+0x3b8] ;  /* 0x0003b80001f87983 */ /* 0x000f220000300800 */
[----:B------:R-:W-:-:S03]  /*e610*/  PRMT R23, RZ, 0x7610, R23 ;  /* 0x00007610ff177816 */ /* 0x000fc60000000017 */
[----:B------:R0:W-:Y:S04]  /*e620*/  STS.U16 [R5+UR8+0x7900], R153 ;  /* 0x0079009905007988 */ /* 0x0001e80008000408 */
[----:B------:R1:W2:Y:S04]  /*e630*/  @!P0 LDG.E.U16 R23, desc[UR10][R8.64] ;  /* 0x0000000a08178981 */ /* 0x0002a8000c1e1500 */
[----:B------:R0:W-:Y:S04]  /*e640*/  STS.U16 [R5+UR8+0x7d00], R155 ;  /* 0x007d009b05007988 */ /* 0x0001e80008000408 */
[----:B------:R-:W2:Y:S01]  /*e650*/  LDL R192, [R1+0x398] ;  /* 0x0003980001c07983 */ /* 0x000ea20000100800 */
[----:B-1----:R-:W-:-:S02]  /*e660*/  IADD3 R8, P1, R185, R252, RZ ;  /* 0x000000fcb9087210 */ /* 0x002fc40007f3e0ff */
[----:B0-----:R-:W-:Y:S01]  /*e670*/  PRMT R153, RZ, 0x7610, R153 ;  /* 0x00007610ff997816 */ /* 0x001fe20000000099 */
[----:B------:R-:W2:Y:S01]  /*e680*/  LDL R185, [R1+0xf4] ;  /* 0x0000f40001b97983 */ /* 0x000ea20000100800 */
[----:B------:R-:W-:Y:S01]  /*e690*/  PRMT R5, RZ, 0x7610, R5 ;  /* 0x00007610ff057816 */ /* 0x000fe20000000005 */
[----:B------:R-:W-:-:S05]  /*e6a0*/  IMAD.X R9, R184, 0x1, R251, P1 ;  /* 0x00000001b8097824 */ /* 0x000fca00008e06fb */
[----:B------:R0:W2:Y:S02]  /*e6b0*/  @!P0 LDG.E.U16 R5, desc[UR10][R8.64] ;  /* 0x0000000a08058981 */ /* 0x0000a4000c1e1500 */
[-C--:B0-----:R-:W-:Y:S02]  /*e6c0*/  IADD3 R8, P1, R0, R252.reuse, RZ ;  /* 0x000000fc00087210 */ /* 0x081fe40007f3e0ff */
[----:B------:R-:W-:Y:S01]  /*e6d0*/  PRMT R155, RZ, 0x7610, R155 ;  /* 0x00007610ff9b7816 */ /* 0x000fe2000000009b */
[----:B------:R-:W2:Y:S02]  /*e6e0*/  LDL R0, [R1+0x114] ;  /* 0x0001140001007983 */ /* 0x000ea40000100800 */
        /* <DEDUP_REMOVED lines=8> */
[----:B----4-:R-:W-:-:S02]  /*e770*/  IADD3 R8, P1, R248, R252, RZ ;  /* 0x000000fcf8087210 */ /* 0x010fc40007f3e0ff */
[----:B---3--:R0:W-:Y:S04]  /*e780*/  STL.64 [R1+0x840], R248 ;  /* 0x000840f801007387 */ /* 0x0081e80000100a00 */
[----:B0-----:R-:W3:Y:S01]  /*e790*/  LDL.LU R248, [R1+0x3a8] ;  /* 0x0003a80001f87983 */ /* 0x001ee20000300800 */
[----:B------:R-:W-:-:S03]  /*e7a0*/  IMAD.X R9, R249, 0x1, R251, P1 ;  /* 0x00000001f9097824 */ /* 0x000fc600008e06fb */
[----:B------:R0:W-:Y:S02]  /*e7b0*/  STS.U16 [R6+UR8+0x200], R157 ;  /* 0x0002009d06007988 */ /* 0x0001e40008000408 */
[----:B0-----:R-:W-:-:S06]  /*e7c0*/  PRMT R157, RZ, 0x7610, R157 ;  /* 0x00007610ff9d7816 */ /* 0x001fcc000000009d */
[----:B------:R3:W4:Y:S02]  /*e7d0*/  @!P0 LDG.E.U16 R157, desc[UR10][R8.64] ;  /* 0x0000000a089d8981 */ /* 0x000724000c1e1500 */
[----:B---3--:R-:W-:Y:S02]  /*e7e0*/  IADD3 R8, P1, R248, R252, RZ ;  /* 0x000000fcf8087210 */ /* 0x008fe40007f3e0ff */
[----:B------:R0:W-:Y:S04]  /*e7f0*/  STL [R1+0x860], R248 ;  /* 0x000860f801007387 */ /* 0x0001e80000100800 */
[----:B0-----:R-:W3:Y:S01]  /*e800*/  LDL.LU R248, [R1+0x388] ;  /* 0x0003880001f87983 */ /* 0x001ee20000300800 */
[----:B--2---:R-:W-:-:S03]  /*e810*/  IMAD.X R9, R177, 0x1, R251, P1 ;  /* 0x00000001b1097824 */ /* 0x004fc600008e06fb */
[----:B------:R0:W-:Y:S04]  /*e820*/  STS.U16 [R6+UR8+0x600], R158 ;  /* 0x0006009e06007988 */ /* 0x0001e80008000408 */
[----:B------:R1:W-:Y:S04]  /*e830*/  STS.U16 [R6+UR8+0xa00], R161 ;  /* 0x000a00a106007988 */ /* 0x0003e80008000408 */
[----:B------:R-:W2:Y:S01]  /*e840*/  LDL R184, [R1+0x358] ;  /* 0x0003580001b87983 */ /* 0x000ea20000100800 */
[----:B0-----:R-:W-:-:S03]  /*e850*/  PRMT R158, RZ, 0x7610, R158 ;  /* 0x00007610ff9e7816 */ /* 0x001fc6000000009e */
[----:B------:R-:W4:Y:S04]  /*e860*/  LDL R177, [R1+0x94] ;  /* 0x0000940001b17983 */ /* 0x000f280000100800 */
[----:B------:R0:W4:Y:S01]  /*e870*/  @!P0 LDG.E.U16 R158, desc[UR10][R8.64] ;  /* 0x0000000a089e8981 */ /* 0x000122000c1e1500 */
[----:B-1----:R-:W-:Y:S02]  /*e880*/  PRMT R161, RZ, 0x7610, R161 ;  /* 0x00007610ffa17816 */ /* 0x002fe400000000a1 */
[----:B0-----:R-:W-:-:S05]  /*e890*/  IADD3 R8, P1, R192, R252, RZ ;  /* 0x000000fcc0087210 */ /* 0x001fca0007f3e0ff */
[--C-:B------:R-:W-:Y:S02]  /*e8a0*/  IMAD.X R9, R0, 0x1, R251.reuse, P1 ;  /* 0x0000000100097824 */ /* 0x100fe400008e06fb */
[----:B------:R-:W4:Y:S04]  /*e8b0*/  LDL R0, [R1+0x74] ;  /* 0x0000740001007983 */ /* 0x000f280000100800 */
[----:B------:R3:W4:Y:S02]  /*e8c0*/  @!P0 LDG.E.U16 R161, desc[UR10][R8.64] ;  /* 0x0000000a08a18981 */ /* 0x000724000c1e1500 */
[----:B---3--:R-:W-:Y:S02]  /*e8d0*/  IADD3 R8, P1, R248, R252, RZ ;  /* 0x000000fcf8087210 */ /* 0x008fe40007f3e0ff */
[----:B------:R0:W-:Y:S04]  /*e8e0*/  STL [R1+0x868], R248 ;  /* 0x000868f801007387 */ /* 0x0001e80000100800 */
[----:B0-----:R-:W3:Y:S01]  /*e8f0*/  LDL.LU R248, [R1+0x368] ;  /* 0x0003680001f87983 */ /* 0x001ee20000300800 */
[----:B------:R-:W-:-:S03]  /*e900*/  IMAD.X R9, R185, 0x1, R251, P1 ;  /* 0x00000001b9097824 */ /* 0x000fc600008e06fb */
[----:B------:R0:W-:Y:S02]  /*e910*/  STS.U16 [R6+UR8+0xe00], R163 ;  /* 0x000e00a306007988 */ /* 0x0001e40008000408 */
[----:B0-----:R-:W-:Y:S02]  /*e920*/  PRMT R163, RZ, 0x7610, R163 ;  /* 0x00007610ffa37816 */ /* 0x001fe400000000a3 */
[----:B------:R0:W-:Y:S04]  /*e930*/  STS.U16 [R6+UR8+0x1200], R165 ;  /* 0x001200a506007988 */ /* 0x0001e80008000408 */
[----:B------:R1:W4:Y:S01]  /*e940*/  @!P0 LDG.E.U16 R163, desc[UR10][R8.64] ;  /* 0x0000000a08a38981 */ /* 0x000322000c1e1500 */
[----:B0-----:R-:W-:Y:S02]  /*e950*/  PRMT R165, RZ, 0x7610, R165 ;  /* 0x00007610ffa57816 */ /* 0x001fe400000000a5 */
[----:B-1----:R-:W-:-:S02]  /*e960*/  IADD3 R8, P1, R3, R252, RZ ;  /* 0x000000fc03087210 */ /* 0x002fc40007f3e0ff */
[----:B------:R-:W4:Y:S03]  /*e970*/  LDL.LU R3, [R1+0x54] ;  /* 0x0000540001037983 */ /* 0x000f260000300800 */
[----:B------:R-:W-:Y:S02]  /*e980*/  IMAD.X R9, R2, 0x1, R251, P1 ;  /* 0x0000000102097824 */ /* 0x000fe400008e06fb */
[----:B------:R-:W4:Y:S04]  /*e990*/  LDL.LU R2, [R1+0x338] ;  /* 0x0003380001027983 */ /* 0x000f280000300800 */
[----:B------:R3:W4:Y:S02]  /*e9a0*/  @!P0 LDG.E.U16 R165, desc[UR10][R8.64] ;  /* 0x0000000a08a58981 */ /* 0x000724000c1e1500 */
[----:B---3--:R-:W-:-:S02]  /*e9b0*/  IADD3 R8, P1, R248, R252, RZ ;  /* 0x000000fcf8087210 */ /* 0x008fc40007f3e0ff */
[----:B------:R0:W-:Y:S04]  /*e9c0*/  STL [R1+0x87c], R248 ;  /* 0x00087cf801007387 */ /* 0x0001e80000100800 */
[----:B0-----:R-:W3:Y:S01]  /*e9d0*/  LDL.LU R248, [R1+0x348] ;  /* 0x0003480001f87983 */ /* 0x001ee20000300800 */
[----:B------:R-:W-:-:S03]  /*e9e0*/  IMAD.X R9, R176, 0x1, R251, P1 ;  /* 0x00000001b0097824 */ /* 0x000fc600008e06fb */
[----:B------:R0:W-:Y:S04]  /*e9f0*/  STS.U16 [R6+UR8+0x1600], R166 ;  /* 0x001600a606007988 */ /* 0x0001e80008000408 */
[----:B------:R1:W-:Y:S04]  /*ea00*/  STS.U16 [R6+UR8+0x1a00], R169 ;  /* 0x001a00a906007988 */ /* 0x0003e80008000408 */
[----:B------:R-:W3:Y:S01]  /*ea10*/  LDL R176, [R1+0x34] ;  /* 0x0000340001b07983 */ /* 0x000ee20000100800 */
[----:B0-----:R-:W-:-:S06]  /*ea20*/  PRMT R166, RZ, 0x7610, R166 ;  /* 0x00007610ffa67816 */ /* 0x001fcc00000000a6 */
[----:B------:R2:W3:Y:S01]  /*ea30*/  @!P0 LDG.E.U16 R166, desc[UR10][R8.64] ;  /* 0x0000000a08a68981 */ /* 0x0004e2000c1e1500 */
[----:B-1----:R-:W-:Y:S02]  /*ea40*/  PRMT R169, RZ, 0x7610, R169 ;  /* 0x00007610ffa97816 */ /* 0x002fe400000000a9 */
[----:B--2---:R-:W-:-:S05]  /*ea50*/  IADD3 R8, P1, R184, R252, RZ ;  /* 0x000000fcb8087210 */ /* 0x004fca0007f3e0ff */
[----:B----4-:R-:W-:-:S05]  /*ea60*/  IMAD.X R9, R177, 0x1, R251, P1 ;  /* 0x00000001b1097824 */ /* 0x010fca00008e06fb */
[----:B------:R3:W2:Y:S02]  /*ea70*/  @!P0 LDG.E.U16 R169, desc[UR10][R8.64] ;  /* 0x0000000a08a98981 */ /* 0x0006a4000c1e1500 */
[----:B---3--:R-:W-:Y:S02]  /*ea80*/  IADD3 R8, P1, R248, R252, RZ ;  /* 0x000000fcf8087210 */ /* 0x008fe40007f3e0ff */
[----:B------:R0:W-:Y:S04]  /*ea90*/  STL [R1+0x8a0], R248 ;  /* 0x0008a0f801007387 */ /* 0x0001e80000100800 */
[----:B0-----:R-:W3:Y:S01]  /*eaa0*/  LDL.LU R248, [R1+0x328] ;  /* 0x0003280001f87983 */ /* 0x001ee20000300800 */
[----:B------:R-:W-:-:S03]  /*eab0*/  IMAD.X R9, R0, 0x1, R251, P1 ;  /* 0x0000000100097824 */ /* 0x000fc600008e06fb */
[----:B------:R0:W-:Y:S04]  /*eac0*/  STS.U16 [R6+UR8+0x1e00], R170 ;  /* 0x001e00aa06007988 */ /* 0x0001e80008000408 */
[----:B------:R-:W4:Y:S04]  /*ead0*/  LDL.LU R245, [R1+0x60] ;  /* 0x0000600001f57983 */ /* 0x000f280000300800 */
[----:B------:R-:W2:Y:S01]  /*eae0*/  LDL.LU R244, [R1+0x308] ;  /* 0x0003080001f47983 */ /* 0x000ea20000300800 */
[----:B0-----:R-:W-:-:S03]  /*eaf0*/  PRMT R170, RZ, 0x7610, R170 ;  /* 0x00007610ffaa7816 */ /* 0x001fc600000000aa */
[----:B------:R-:W4:Y:S04]  /*eb00*/  LDL.LU R0, [R1+0x40] ;  /* 0x0000400001007983 */ /* 0x000f280000300800 */
[----:B------:R0:W2:Y:S04]  /*eb10*/  @!P0 LDG.E.U16 R170, desc[UR10][R8.64] ;  /* 0x0000000a08aa8981 */ /* 0x0000a8000c1e1500 */
[----:B------:R1:W-:Y:S01]  /*eb20*/  STL [R1+0x8a4], R2 ;  /* 0x0008a40201007387 */ /* 0x0003e20000100800 */
[----:B0-----:R-:W-:-:S03]  /*eb30*/  IADD3 R8, P1, R2, R252, RZ ;  /* 0x000000fc02087210 */ /* 0x001fc60007f3e0ff */
[----:B-1----:R-:W4:Y:S02]  /*eb40*/  LDL.LU R2, [R1+0x318] ;  /* 0x0003180001027983 */ /* 0x002f240000300800 */
[----:B------:R-:W-:Y:S02]  /*eb50*/  IMAD.X R9, R3, 0x1, R251, P1 ;  /* 0x0000000103097824 */ /* 0x000fe400008e06fb */
[----:B------:R0:W-:Y:S04]  /*eb60*/  STS.U16 [R6+UR8+0x2600], R171 ;  /* 0x002600ab06007988 */ /* 0x0001e80008000408 */
[----:B------:R1:W-:Y:S01]  /*eb70*/  STL [R1+0x8ac], R3 ;  /* 0x0008ac0301007387 */ /* 0x0003e20000100800 */
[----:B0-----:R-:W-:-:S03]  /*eb80*/  PRMT R171, RZ, 0x7610, R171 ;  /* 0x00007610ffab7816 */ /* 0x001fc600000000ab */
[----:B-1----:R-:W2:Y:S04]  /*eb90*/  LDL.LU R3, [R1+0x2f8] ;  /* 0x0002f80001037983 */ /* 0x002ea80000300800 */
[----:B------:R3:W2:Y:S02]  /*eba0*/  @!P0 LDG.E.U16 R171, desc[UR10][R8.64] ;  /* 0x0000000a08ab8981 */ /* 0x0006a4000c1e1500 */
[----:B---3--:R-:W-:Y:S02]  /*ebb0*/  IADD3 R8, P1, R248, R252, RZ ;  /* 0x000000fcf8087210 */ /* 0x008fe40007f3e0ff */
[----:B------:R0:W-:Y:S03]  /*ebc0*/  STL [R1+0x8b0], R248 ;  /* 0x0008b0f801007387 */ /* 0x0001e60000100800 */
[----:B------:R-:W-:Y:S01]  /*ebd0*/  IMAD.X R9, R176, 0x1, R251, P1 ;  /* 0x00000001b0097824 */ /* 0x000fe200008e06fb */
[----:B0-----:R-:W3:Y:S04]  /*ebe0*/  LDL.LU R248, [R1+0x80] ;  /* 0x0000800001f87983 */ /* 0x001ee80000300800 */
[----:B------:R-:W3:Y:S04]  /*ebf0*/  LDL R177, [R1+0x2d8] ;  /* 0x0002d80001b17983 */ /* 0x000ee80000100800 */
[----:B------:R-:W3:Y:S04]  /*ec00*/  LDL.LU R176, [R1+0x2a8] ;  /* 0x0002a80001b07983 */ /* 0x000ee80000300800 */
[----:B------:R-:W3:Y:S04]  /*ec10*/  LDL.LU R247, [R1+0xa0] ;  /* 0x0000a00001f77983 */ /* 0x000ee80000300800 */
[----:B------:R-:W3:Y:S04]  /*ec20*/  LDL.LU R246, [R1+0x2e8] ;  /* 0x0002e80001f67983 */ /* 0x000ee80000300800 */
[----:B------:R0:W-:Y:S02]  /*ec30*/  STS.U16 [R6+UR8+0x2a00], R168 ;  /* 0x002a00a806007988 */ /* 0x0001e40008000408 */
[----:B0-----:R-:W-:-:S02]  /*ec40*/  PRMT R168, RZ, 0x7610, R168 ;  /* 0x00007610ffa87816 */ /* 0x001fc400000000a8 */
[----:B------:R0:W-:Y:S04]  /*ec50*/  STS.U16 [R6+UR8+0x2e00], R167 ;  /* 0x002e00a706007988 */ /* 0x0001e80008000408 */
[----:B------:R4:W3:Y:S01]  /*ec60*/  @!P0 LDG.E.U16 R168, desc[UR10][R8.64] ;  /* 0x0000000a08a88981 */ /* 0x0008e2000c1e1500 */
[----:B0-----:R-:W-:Y:S02]  /*ec70*/  PRMT R167, RZ, 0x7610, R167 ;  /* 0x00007610ffa77816 */ /* 0x001fe400000000a7 */
[----:B----4-:R-:W-:-:S05]  /*ec80*/  IADD3 R8, P1, R2, R252, RZ ;  /* 0x000000fc02087210 */ /* 0x010fca0007f3e0ff */
[----:B------:R-:W-:Y:S01]  /*ec90*/  IMAD.X R9, R0, 0x1, R251, P1 ;  /* 0x0000000100097824 */ /* 0x000fe200008e06fb */
[----:B------:R0:W-:Y:S04]  /*eca0*/  STL [R1+0x8c4], R2 ;  /* 0x0008c40201007387 */ /* 0x0001e80000100800 */
[----:B------:R2:W4:Y:S04]  /*ecb0*/  @!P0 LDG.E.U16 R167, desc[UR10][R8.64] ;  /* 0x0000000a08a78981 */ /* 0x000528000c1e1500 */
[----:B------:R1:W-:Y:S04]  /*ecc0*/  STS.U16 [R6+UR8+0x3200], R164 ;  /* 0x003200a406007988 */ /* 0x0003e80008000408 */
[----:B0-----:R-:W4:Y:S01]  /*ecd0*/  LDL.LU R2, [R1+0xc0] ;  /* 0x0000c00001027983 */ /* 0x001f220000300800 */
[----:B--2---:R-:W-:-:S03]  /*ece0*/  IADD3 R8, P1, R244, R252, RZ ;  /* 0x000000fcf4087210 */ /* 0x004fc60007f3e0ff */
[----:B------:R0:W-:Y:S01]  /*ecf0*/  STL [R1+0x8c8], R0 ;  /* 0x0008c80001007387 */ /* 0x0001e20000100800 */
[----:B-1----:R-:W-:Y:S01]  /*ed00*/  PRMT R164, RZ, 0x7610, R164 ;  /* 0x00007610ffa47816 */ /* 0x002fe200000000a4 */
[----:B------:R-:W-:Y:S02]  /*ed10*/  IMAD.X R9, R245, 0x1, R251, P1 ;  /* 0x00000001f5097824 */ /* 0x000fe400008e06fb */
[----:B------:R1:W-:Y:S04]  /*ed20*/  STS.U16 [R6+UR8+0x3600], R162 ;  /* 0x003600a206007988 */ /* 0x0003e80008000408 */
[----:B------:R2:W4:Y:S04]  /*ed30*/  @!P0 LDG.E.U16 R164, desc[UR10][R8.64] ;  /* 0x0000000a08a48981 */ /* 0x000528000c1e1500 */
[----:B0-----:R-:W4:Y:S04]  /*ed40*/  LDL.LU R0, [R1+0x2c8] ;  /* 0x0002c80001007983 */ /* 0x001f280000300800 */
[----:B------:R0:W-:Y:S01]  /*ed50*/  STL [R1+0x8cc], R244 ;  /* 0x0008ccf401007387 */ /* 0x0001e20000100800 */
[----:B--2---:R-:W-:-:S02]  /*ed60*/  IADD3 R8, P1, R3, R252, RZ ;  /* 0x000000fc03087210 */ /* 0x004fc40007f3e0ff */
[----:B-1----:R-:W-:Y:S01]  /*ed70*/  PRMT R162, RZ, 0x7610, R162 ;  /* 0x00007610ffa27816 */ /* 0x002fe200000000a2 */
[----:B0-----:R-:W2:Y:S04]  /*ed80*/  LDL.LU R244, [R1+0xe0] ;  /* 0x0000e00001f47983 */ /* 0x001ea80000300800 */
[----:B------:R0:W-:Y:S04]  /*ed90*/  STL [R1+0x8d8], R245 ;  /* 0x0008d8f501007387 */ /* 0x0001e80000100800 */
[----:B0-----:R-:W2:Y:S04]  /*eda0*/  LDL.LU R245, [R1+0x2b8] ;  /* 0x0002b80001f57983 */ /* 0x001ea80000300800 */
[----:B------:R0:W-:Y:S04]  /*edb0*/  STL [R1+0x8dc], R3 ;  /* 0x0008dc0301007387 */ /* 0x0001e80000100800 */
[----:B------:R1:W-:Y:S04]  /*edc0*/  STS.U16 [R6+UR8+0x3a00], R160 ;  /* 0x003a00a006007988 */ /* 0x0003e80008000408 */
[----:B0-----:R-:W2:Y:S04]  /*edd0*/  LDL.LU R3, [R1+0x100] ;  /* 0x0001000001037983 */ /* 0x001ea80000300800 */
[----:B------:R-:W2:Y:S04]  /*ede0*/  LDL.LU R233, [R1+0x200] ;  /* 0x0002000001e97983 */ /* 0x000ea80000300800 */
[----:B------:R-:W2:Y:S04]  /*edf0*/  LDL.LU R232, [R1+0x238] ;  /* 0x0002380001e87983 */ /* 0x000ea80000300800 */
[----:B------:R-:W2:Y:S01]  /*ee00*/  LDL.LU R225, [R1+0x1e0] ;  /* 0x0001e00001e17983 */ /* 0x000ea20000300800 */
[----:B-1----:R-:W-:-:S03]  /*ee10*/  PRMT R160, RZ, 0x7610, R160 ;  /* 0x00007610ffa07816 */ /* 0x002fc600000000a0 */
[----:B------:R-:W2:Y:S04]  /*ee20*/  LDL.LU R224, [R1+0x248] ;  /* 0x0002480001e07983 */ /* 0x000ea80000300800 */
        /* <DEDUP_REMOVED lines=9> */
[----:B------:R-:W2:Y:S01]  /*eec0*/  LDL.LU R184, [R1+0x298] ;  /* 0x0002980001b87983 */ /* 0x000ea20000300800 */
[----:B---3--:R-:W-:-:S05]  /*eed0*/  IMAD.X R9, R248, 0x1, R251, P1 ;  /* 0x00000001f8097824 */ /* 0x008fca00008e06fb */
[----:B------:R0:W3:Y:S02]  /*eee0*/  @!P0 LDG.E.U16 R162, desc[UR10][R8.64] ;  /* 0x0000000a08a28981 */ /* 0x0000e4000c1e1500 */
[----:B0-----:R-:W-:-:S05]  /*eef0*/  IADD3 R8, P1, R246, R252, RZ ;  /* 0x000000fcf6087210 */ /* 0x001fca0007f3e0ff */
[----:B------:R-:W-:-:S05]  /*ef00*/  IMAD.X R9, R247, 0x1, R251, P1 ;  /* 0x00000001f7097824 */ /* 0x000fca00008e06fb */
[----:B------:R0:W3:Y:S02]  /*ef10*/  @!P0 LDG.E.U16 R160, desc[UR10][R8.64] ;  /* 0x0000000a08a08981 */ /* 0x0000e4000c1e1500 */
[----:B0-----:R-:W-:Y:S02]  /*ef20*/  IADD3 R8, P1, R177, R252, RZ ;  /* 0x000000fcb1087210 */ /* 0x001fe40007f3e0ff */
[----:B------:R-:W3:Y:S04]  /*ef30*/  LDL.LU R177, [R1+0x120] ;  /* 0x0001200001b17983 */ /* 0x000ee80000300800 */
[----:B------:R0:W-:Y:S02]  /*ef40*/  STS.U16 [R6+UR8+0x3e00], R159 ;  /* 0x003e009f06007988 */ /* 0x0001e40008000408 */
[----:B0-----:R-:W-:-:S02]  /*ef50*/  PRMT R159, RZ, 0x7610, R159 ;  /* 0x00007610ff9f7816 */ /* 0x001fc4000000009f */
[----:B------:R0:W-:Y:S01]  /*ef60*/  STS.U16 [R6+UR8+0x4200], R156 ;  /* 0x0042009c06007988 */ /* 0x0001e20008000408 */
[----:B----4-:R-:W-:-:S05]  /*ef70*/  IMAD.X R9, R2, 0x1, R251, P1 ;  /* 0x0000000102097824 */ /* 0x010fca00008e06fb */
[----:B------:R1:W4:Y:S01]  /*ef80*/  @!P0 LDG.E.U16 R159, desc[UR10][R8.64] ;  /* 0x0000000a089f8981 */ /* 0x000322000c1e1500 */
[----:B0-----:R-:W-:Y:S02]  /*ef90*/  PRMT R156, RZ, 0x7610, R156 ;  /* 0x00007610ff9c7816 */ /* 0x001fe4000000009c */
[----:B-1----:R-:W-:Y:S01]  /*efa0*/  IADD3 R8, P1, R0, R252, RZ ;  /* 0x000000fc00087210 */ /* 0x002fe20007f3e0ff */
[----:B------:R0:W-:Y:S04]  /*efb0*/  STS.U16 [R6+UR8+0x4600], R154 ;  /* 0x0046009a06007988 */ /* 0x0001e80008000408 */
[----:B--2---:R-:W-:-:S05]  /*efc0*/  IMAD.X R9, R244, 0x1, R251, P1 ;  /* 0x00000001f4097824 */ /* 0x004fca00008e06fb */
[----:B------:R1:W2:Y:S01]  /*efd0*/  @!P0 LDG.E.U16 R156, desc[UR10][R8.64] ;  /* 0x0000000a089c8981 */ /* 0x0002a2000c1e1500 */
[----:B0-----:R-:W-:Y:S02]  /*efe0*/  PRMT R154, RZ, 0x7610, R154 ;  /* 0x00007610ff9a7816 */ /* 0x001fe4000000009a */
[----:B-1----:R-:W-:Y:S01]  /*eff0*/  IADD3 R8, P1, R245, R252, RZ ;  /* 0x000000fcf5087210 */ /* 0x002fe20007f3e0ff */
[----:B------:R0:W-:Y:S04]  /*f000*/  STS.U16 [R6+UR8+0x4a00], R152 ;  /* 0x004a009806007988 */ /* 0x0001e80008000408 */
[----:B------:R-:W-:-:S05]  /*f010*/  IMAD.X R9, R3, 0x1, R251, P1 ;  /* 0x0000000103097824 */ /* 0x000fca00008e06fb */
[----:B------:R1:W2:Y:S01]  /*f020*/  @!P0 LDG.E.U16 R154, desc[UR10][R8.64] ;  /* 0x0000000a089a8981 */ /* 0x0002a2000c1e1500 */
[----:B0-----:R-:W-:Y:S02]  /*f030*/  PRMT R152, RZ, 0x7610, R152 ;  /* 0x00007610ff987816 */ /* 0x001fe40000000098 */
[----:B-1----:R-:W-:Y:S01]  /*f040*/  IADD3 R8, P1, R176, R252, RZ ;  /* 0x000000fcb0087210 */ /* 0x002fe20007f3e0ff */
        /* <DEDUP_REMOVED lines=26> */
[----:B------:R0:W4:Y:S04]  /*f1f0*/  @!P0 LDG.E.U16 R172, desc[UR10][R8.64] ;  /* 0x0000000a08ac8981 */ /* 0x000128000c1e1500 */
[----:B------:R1:W-:Y:S02]  /*f200*/  STS.U16 [R6+UR8+0x5e00], R173 ;  /* 0x005e00ad06007988 */ /* 0x0003e40008000408 */
[----:B-1----:R-:W1:Y:S01]  /*f210*/  S2R R173, SR_TID.X ;  /* 0x0000000000ad7919 */ /* 0x002e620000002100 */
[-C--:B0-----:R-:W-:Y:S01]  /*f220*/  IADD3 R8, P1, R224, R252.reuse, RZ ;  /* 0x000000fce0087210 */ /* 0x081fe20007f3e0ff */
[----:B------:R0:W-:Y:S04]  /*f230*/  STS.U16 [R6+UR8+0x6200], R22 ;  /* 0x0062001606007988 */ /* 0x0001e80008000408 */
[----:B------:R-:W-:Y:S01]  /*f240*/  IMAD.X R9, R225, 0x1, R251, P1 ;  /* 0x00000001e1097824 */ /* 0x000fe200008e06fb */
[----:B0-----:R-:W-:Y:S01]  /*f250*/  PRMT R22, RZ, 0x7610, R22 ;  /* 0x00007610ff167816 */ /* 0x001fe20000000016 */
[----:B------:R-:W-:Y:S05]  /*f260*/  STL.64 [R1+0x6b8], R250 ;  /* 0x0006b8fa01007387 */ /* 0x000fea0000100a00 */
[----:B------:R0:W3:Y:S04]  /*f270*/  @!P0 LDG.E.U16 R22, desc[UR10][R8.64] ;  /* 0x0000000a08168981 */ /* 0x0000e8000c1e1500 */
[----:B------:R2:W-:Y:S01]  /*f280*/  STS.U16 [R6+UR8+0x6600], R10 ;  /* 0x0066000a06007988 */ /* 0x0005e20008000408 */
[----:B0-----:R-:W-:-:S03]  /*f290*/  IADD3 R8, P1, R232, R252, RZ ;  /* 0x000000fce8087210 */ /* 0x001fc60007f3e0ff */
[----:B------:R-:W-:Y:S01]  /*f2a0*/  STL.64 [R1+0x740], R240 ;  /* 0x000740f001007387 */ /* 0x000fe20000100a00 */
[----:B--2---:R-:W-:-:S03]  /*f2b0*/  PRMT R10, RZ, 0x7610, R10 ;  /* 0x00007610ff0a7816 */ /* 0x004fc6000000000a */
[----:B------:R-:W-:Y:S01]  /*f2c0*/  STL.64 [R1+0x748], R238 ;  /* 0x000748ee01007387 */ /* 0x000fe20000100a00 */
[----:B------:R-:W-:-:S03]  /*f2d0*/  IMAD.X R9, R233, 0x1, R251, P1 ;  /* 0x00000001e9097824 */ /* 0x000fc600008e06fb */
[----:B------:R-:W-:Y:S01]  /*f2e0*/  STL.64 [R1+0x750], R236 ;  /* 0x000750ec01007387 */ /* 0x000fe20000100a00 */
[----:B-1----:R-:W-:-:S03]  /*f2f0*/  LOP3.LUT R249, R173, 0x3f, RZ, 0xc0, !PT ;  /* 0x0000003fadf97812 */ /* 0x002fc600078ec0ff */
[----:B------:R-:W-:Y:S04]  /*f300*/  STL.64 [R1+0x758], R234 ;  /* 0x000758ea01007387 */ /* 0x000fe80000100a00 */
[----:B------:R-:W-:Y:S04]  /*f310*/  STL.64 [R1+0x768], R232 ;  /* 0x000768e801007387 */ /* 0x000fe80000100a00 */
[----:B------:R-:W-:Y:S04]  /*f320*/  STL.64 [R1+0x778], R230 ;  /* 0x000778e601007387 */ /* 0x000fe80000100a00 */
[----:B------:R-:W-:Y:S04]  /*f330*/  STL.64 [R1+0x780], R228 ;  /* 0x000780e401007387 */ /* 0x000fe80000100a00 */
[----:B------:R0:W2:Y:S01]  /*f340*/  @!P0 LDG.E.U16 R10, desc[UR10][R8.64] ;  /* 0x0000000a080a8981 */ /* 0x0000a2000c1e1500 */
[----:B------:R-:W-:-:S03]  /*f350*/  LOP3.LUT P0, RZ, R173, 0x40, RZ, 0xc0, !PT ;  /* 0x00000040adff7812 */ /* 0x000fc6000780c0ff */
[----:B------:R-:W-:Y:S04]  /*f360*/  STL.64 [R1+0x790], R226 ;  /* 0x000790e201007387 */ /* 0x000fe80000100a00 */
[----:B------:R-:W-:Y:S01]  /*f370*/  STL.64 [R1+0x7a0], R224 ;  /* 0x0007a0e001007387 */ /* 0x000fe20000100a00 */
[----:B0-----:R-:W-:-:S03]  /*f380*/  IMAD.SHL.U32 R9, R249, 0x2, RZ ;  /* 0x00000002f9097824 */ /* 0x001fc600078e00ff */
[----:B------:R-:W-:Y:S01]  /*f390*/  STL.64 [R1+0x7a8], R222 ;  /* 0x0007a8de01007387 */ /* 0x000fe20000100a00 */
[----:B------:R-:W-:-:S03]  /*f3a0*/  SEL R8, RZ, 0x90, !P0 ;  /* 0x00000090ff087807 */ /* 0x000fc60004000000 */
[----:B------:R-:W-:Y:S04]  /*f3b0*/  STL.64 [R1+0x7b8], R220 ;  /* 0x0007b8dc01007387 */ /* 0x000fe80000100a00 */
[----:B------:R-:W-:Y:S04]  /*f3c0*/  STL.64 [R1+0x7c8], R218 ;  /* 0x0007c8da01007387 */ /* 0x000fe80000100a00 */
[----:B------:R-:W-:Y:S01]  /*f3d0*/  STL.64 [R1+0x7d0], R216 ;  /* 0x0007d0d801007387 */ /* 0x000fe20000100a00 */
[----:B------:R-:W-:-:S03]  /*f3e0*/  LOP3.LUT R8, R8, R9, RZ, 0x3c, !PT ;  /* 0x0000000908087212 */ /* 0x000fc600078e3cff */
[----:B------:R-:W-:Y:S04]  /*f3f0*/  STL.64 [R1+0x7e0], R214 ;  /* 0x0007e0d601007387 */ /* 0x000fe80000100a00 */
[----:B------:R-:W2:Y:S04]  /*f400*/  LDL.LU R173, [R1+0x110] ;  /* 0x0001100001ad7983 */ /* 0x000ea80000300800 */
[----:B------:R-:W2:Y:S04]  /*f410*/  LDL.LU R249, [R1+0x2b4] ;  /* 0x0002b40001f97983 */ /* 0x000ea80000300800 */
[----:B------:R-:W-:Y:S01]  /*f420*/  STL.64 [R1+0x7f0], R212 ;  /* 0x0007f0d401007387 */ /* 0x000fe20000100a00 */
[----:B------:R-:W-:-:S03]  /*f430*/  LOP3.LUT R9, R8, 0x60, RZ, 0x3c, !PT ;  /* 0x0000006008097812 */ /* 0x000fc600078e3cff */
[----:B------:R-:W-:Y:S04]  /*f440*/  STL.64 [R1+0x7f8], R210 ;  /* 0x0007f8d201007387 */ /* 0x000fe80000100a00 */
[----:B------:R-:W-:Y:S04]  /*f450*/  STL.64 [R1+0x808], R208 ;  /* 0x000808d001007387 */ /* 0x000fe80000100a00 */
[----:B------:R-:W-:Y:S04]  /*f460*/  STL.64 [R1+0x818], R206 ;  /* 0x000818ce01007387 */ /* 0x000fe80000100a00 */
[----:B------:R-:W-:Y:S04]  /*f470*/  STL.64 [R1+0x820], R204 ;  /* 0x000820cc01007387 */ /* 0x000fe80000100a00 */
[----:B------:R-:W-:Y:S04]  /*f480*/  STL.64 [R1+0x830], R202 ;  /* 0x000830ca01007387 */ /* 0x000fe80000100a00 */
[----:B------:R-:W-:Y:S04]  /*f490*/  STL.64 [R1+0x850], R200 ;  /* 0x000850c801007387 */ /* 0x000fe80000100a00 */
[----:B------:R-:W-:Y:S04]  /*f4a0*/  STL.64 [R1+0x870], R198 ;  /* 0x000870c601007387 */ /* 0x000fe80000100a00 */
[----:B------:R-:W-:Y:S04]  /*f4b0*/  STS.U16 [R6+UR8+0x6a00], R11 ;  /* 0x006a000b06007988 */ /* 0x000fe80008000408 */
[----:B------:R-:W-:Y:S04]  /*f4c0*/  STS.U16 [R6+UR8+0x6e00], R12 ;  /* 0x006e000c06007988 */ /* 0x000fe80008000408 */
[----:B------:R-:W-:Y:S04]  /*f4d0*/  STS.U16 [R6+UR8+0x7200], R13 ;  /* 0x0072000d06007988 */ /* 0x000fe80008000408 */
[----:B------:R-:W-:Y:S04]  /*f4e0*/  STS.U16 [R6+UR8+0x7600], R14 ;  /* 0x0076000e06007988 */ /* 0x000fe80008000408 */
[----:B------:R-:W-:Y:S04]  /*f4f0*/  STS.U16 [R6+UR8+0x7a00], R15 ;  /* 0x007a000f06007988 */ /* 0x000fe80008000408 */
[----:B------:R-:W-:Y:S04]  /*f500*/  STS.U16 [R6+UR8+0x7e00], R17 ;  /* 0x007e001106007988 */ /* 0x000fe80008000408 */
[----:B------:R-:W-:Y:S04]  /*f510*/  STL.64 [R1+0x880], R196 ;  /* 0x000880c401007387 */ /* 0x000fe80000100a00 */
[----:B------:R-:W-:Y:S04]  /*f520*/  STL.64 [R1+0x888], R194 ;  /* 0x000888c201007387 */ /* 0x000fe80000100a00 */
[----:B------:R0:W-:Y:S04]  /*f530*/  STS.U16 [R9+UR8+0x3b00], R171 ;  /* 0x003b00ab09007988 */ /* 0x0001e80008000408 */
[----:B------:R-:W-:Y:S04]  /*f540*/  STL.64 [R1+0x890], R192 ;  /* 0x000890c001007387 */ /* 0x000fe80000100a00 */
[----:B------:R-:W-:Y:S01]  /*f550*/  STS.U16 [R9+UR8+0x2f00], R166 ;  /* 0x002f00a609007988 */ /* 0x000fe20008000408 */
[----:B0-----:R-:W-:-:S03]  /*f560*/  IMAD.MOV.U32 R171, RZ, RZ, R242 ;  /* 0x000000ffffab7224 */ /* 0x001fc600078e00f2 */
[----:B------:R-:W-:Y:S04]  /*f570*/  STS.U16 [R9+UR8+0x2b00], R165 ;  /* 0x002b00a509007988 */ /* 0x000fe80008000408 */
[----:B------:R-:W-:Y:S04]  /*f580*/  STS.U16 [R9+UR8+0x2700], R163 ;  /* 0x002700a309007988 */ /* 0x000fe80008000408 */
[----:B------:R-:W-:Y:S04]  /*f590*/  STS.U16 [R9+UR8+0x2300], R161 ;  /* 0x002300a109007988 */ /* 0x000fe80008000408 */
[----:B----4-:R0:W-:Y:S02]  /*f5a0*/  STS.U16 [R9+UR8+0x7300], R172 ;  /* 0x007300ac09007988 */ /* 0x0101e40008000408 */
[----:B0-----:R-:W-:-:S02]  /*f5b0*/  IMAD.MOV.U32 R172, RZ, RZ, R243 ;  /* 0x000000ffffac7224 */ /* 0x001fc400078e00f3 */
[----:B------:R-:W4:Y:S04]  /*f5c0*/  LDL.LU R243, [R1+0x8e4] ;  /* 0x0008e40001f37983 */ /* 0x000f280000300800 */
[----:B------:R-:W4:Y:S04]  /*f5d0*/  LDL.LU R242, [R1+0x8e0] ;  /* 0x0008e00001f27983 */ /* 0x000f280000300800 */
[----:B------:R-:W4:Y:S04]  /*f5e0*/  LDL.LU R166, [R1+0xf8] ;  /* 0x0000f80001a67983 */ /* 0x000f280000300800 */
[----:B------:R-:W4:Y:S04]  /*f5f0*/  LDL.LU R165, [R1+0x2bc] ;  /* 0x0002bc0001a57983 */ /* 0x000f280000300800 */
[----:B------:R-:W4:Y:S04]  /*f600*/  LDL.LU R163, [R1+0xf0] ;  /* 0x0000f00001a37983 */ /* 0x000f280000300800 */
[----:B------:R-:W4:Y:S04]  /*f610*/  LDL.LU R161, [R1+0x2c0] ;  /* 0x0002c00001a17983 */ /* 0x000f280000300800 */
[----:B------:R0:W-:Y:S04]  /*f620*/  STS.U16 [R9+UR8+0x5300], R159 ;  /* 0x0053009f09007988 */ /* 0x0001e80008000408 */
[----:B------:R1:W-:Y:S04]  /*f630*/  STS.U16 [R9+UR8+0x1f00], R158 ;  /* 0x001f009e09007988 */ /* 0x0003e80008000408 */
[----:B------:R3:W-:Y:S04]  /*f640*/  STS.U16 [R9+UR8+0x5700], R156 ;  /* 0x0057009c09007988 */ /* 0x0007e80008000408 */
[----:B0-----:R-:W4:Y:S04]  /*f650*/  LDL.LU R159, [R1+0xd8] ;  /* 0x0000d800019f7983 */ /* 0x001f280000300800 */
[----:B-1----:R-:W4:Y:S04]  /*f660*/  LDL.LU R158, [R1+0x2cc] ;  /* 0x0002cc00019e7983 */ /* 0x002f280000300800 */
[----:B------:R0:W-:Y:S04]  /*f670*/  STS.U16 [R9+UR8+0x1b00], R157 ;  /* 0x001b009d09007988 */ /* 0x0001e80008000408 */
[----:B---3--:R-:W3:Y:S04]  /*f680*/  LDL.LU R156, [R1+0xd0] ;  /* 0x0000d000019c7983 */ /* 0x008ee80000300800 */
[----:B------:R1:W-:Y:S04]  /*f690*/  STS.U16 [R9+UR8+0x5b00], R154 ;  /* 0x005b009a09007988 */ /* 0x0003e80008000408 */
[----:B0-----:R-:W3:Y:S04]  /*f6a0*/  LDL.LU R157, [R1+0x2d0] ;  /* 0x0002d000019d7983 */ /* 0x001ee80000300800 */
[----:B------:R0:W-:Y:S04]  /*f6b0*/  STS.U16 [R9+UR8+0x1700], R155 ;  /* 0x0017009b09007988 */ /* 0x0001e80008000408 */
[----:B-1----:R-:W3:Y:S04]  /*f6c0*/  LDL.LU R154, [R1+0xc8] ;  /* 0x0000c800019a7983 */ /* 0x002ee80000300800 */
        /* <DEDUP_REMOVED lines=8> */
[----:B0-----:R-:W3:Y:S04]  /*f750*/  LDL.LU R19, [R1+0xb0] ;  /* 0x0000b00001137983 */ /* 0x001ee80000300800 */
[----:B------:R-:W3:Y:S04]  /*f760*/  LDL.LU R17, [R1+0x2e0] ;  /* 0x0002e00001117983 */ /* 0x000ee80000300800 */
[----:B------:R-:W3:Y:S04]  /*f770*/  LDL.LU R15, [R1+0x98] ;  /* 0x00009800010f7983 */ /* 0x000ee80000300800 */
[----:B------:R-:W3:Y:S04]  /*f780*/  LDL.LU R14, [R1+0x2ec] ;  /* 0x0002ec00010e7983 */ /* 0x000ee80000300800 */
[----:B------:R-:W3:Y:S04]  /*f790*/  LDL.LU R13, [R1+0x90] ;  /* 0x00009000010d7983 */ /* 0x000ee80000300800 */
[----:B------:R-:W3:Y:S04]  /*f7a0*/  LDL.LU R12, [R1+0x2f0] ;  /* 0x0002f000010c7983 */ /* 0x000ee80000300800 */
[----:B------:R-:W3:Y:S04]  /*f7b0*/  LDL.LU R8, [R1+0x88] ;  /* 0x0000880001087983 */ /* 0x000ee80000300800 */
[----:B------:R0:W-:Y:S04]  /*f7c0*/  STS.U16 [R9+UR8+0x6f00], R7 ;  /* 0x006f000709007988 */ /* 0x0001e80008000408 */
[----:B------:R-:W3:Y:S04]  /*f7d0*/  LDL.LU R11, [R1+0x2f4] ;  /* 0x0002f400010b7983 */ /* 0x000ee80000300800 */
[----:B------:R1:W-:Y:S04]  /*f7e0*/  STS.U16 [R9+UR8+0xf00], R5 ;  /* 0x000f000509007988 */ /* 0x0003e80008000408 */
[----:B0-----:R-:W3:Y:S04]  /*f7f0*/  LDL.LU R7, [R1+0x78] ;  /* 0x0000780001077983 */ /* 0x001ee80000300800 */
[----:B------:R-:W3:Y:S04]  /*f800*/  LDL.LU R6, [R1+0x2fc] ;  /* 0x0002fc0001067983 */ /* 0x000ee80000300800 */
        /* <DEDUP_REMOVED lines=14> */
[----:B------:R2:W-:Y:S04]  /*f8f0*/  STS.U16 [R9+UR8+0x3700], R170 ;  /* 0x003700aa09007988 */ /* 0x0005e80008000408 */
[----:B------:R-:W-:Y:S04]  /*f900*/  STS.U16 [R9+UR8+0x4300], R167 ;  /* 0x004300a709007988 */ /* 0x000fe80008000408 */
[----:B------:R-:W3:Y:S01]  /*f910*/  LDL.LU R250, [R1+0x3c] ;  /* 0x00003c0001fa7983 */ /* 0x000ee20000300800 */
[----:B--2---:R-:W-:-:S03]  /*f920*/  IMAD.MOV.U32 R170, RZ, RZ, R249 ;  /* 0x000000ffffaa7224 */ /* 0x004fc600078e00f9 */
[----:B------:R0:W-:Y:S04]  /*f930*/  STS.U16 [R9+UR8+0x3300], R169 ;  /* 0x003300a909007988 */ /* 0x0001e80008000408 */
[----:B------:R-:W2:Y:S04]  /*f940*/  LDL.LU R251, [R1+0x44] ;  /* 0x0000440001fb7983 */ /* 0x000ea80000300800 */
[----:B------:R1:W-:Y:S01]  /*f950*/  STS.U16 [R9+UR8+0x3f00], R168 ;  /* 0x003f00a809007988 */ /* 0x0003e20008000408 */
[----:B0-----:R-:W-:-:S03]  /*f960*/  IMAD.MOV.U32 R169, RZ, RZ, R3 ;  /* 0x000000ffffa97224 */ /* 0x001fc600078e0003 */
[----:B------:R-:W2:Y:S04]  /*f970*/  LDL.LU R249, [R1+0x330] ;  /* 0x0003300001f97983 */ /* 0x000ea80000300800 */
[----:B------:R-:W2:Y:S01]  /*f980*/  LDL.LU R3, [R1+0x8dc] ;  /* 0x0008dc0001037983 */ /* 0x000ea20000300800 */
[----:B-1----:R-:W-:-:S03]  /*f990*/  IMAD.MOV.U32 R168, RZ, RZ, R245 ;  /* 0x000000ffffa87224 */ /* 0x002fc600078e00f5 */
[----:B------:R-:W-:Y:S04]  /*f9a0*/  STS.U16 [R9+UR8+0x4b00], R162 ;  /* 0x004b00a209007988 */ /* 0x000fe80008000408 */
[----:B------:R-:W2:Y:S04]  /*f9b0*/  LDL.LU R245, [R1+0x8d8] ;  /* 0x0008d80001f57983 */ /* 0x000ea80000300800 */
[----:B------:R-:W-:Y:S04]  /*f9c0*/  STS.U16 [R9+UR8+0x4700], R164 ;  /* 0x004700a409007988 */ /* 0x000fe80008000408 */
[----:B------:R0:W-:Y:S02]  /*f9d0*/  STS.U16 [R9+UR8+0x4f00], R160 ;  /* 0x004f00a009007988 */ /* 0x0001e40008000408 */
[----:B0-----:R-:W-:-:S02]  /*f9e0*/  IMAD.MOV.U32 R160, RZ, RZ, R0 ;  /* 0x000000ffffa07224 */ /* 0x001fc400078e0000 */
[----:B----4-:R-:W-:Y:S02]  /*f9f0*/  IMAD.MOV.U32 R162, RZ, RZ, R242 ;  /* 0x000000ffffa27224 */ /* 0x010fe400078e00f2 */
[----:B------:R-:W-:Y:S02]  /*fa00*/  IMAD.MOV.U32 R167, RZ, RZ, R166 ;  /* 0x000000ffffa77224 */ /* 0x000fe400078e00a6 */
[----:B------:R-:W-:Y:S02]  /*fa10*/  IMAD.MOV.U32 R166, RZ, RZ, R165 ;  /* 0x000000ffffa67224 */ /* 0x000fe400078e00a5 */
[----:B------:R-:W-:Y:S02]  /*fa20*/  IMAD.MOV.U32 R165, RZ, RZ, R163 ;  /* 0x000000ffffa57224 */ /* 0x000fe400078e00a3 */
[----:B------:R-:W-:Y:S02]  /*fa30*/  IMAD.MOV.U32 R163, RZ, RZ, R243 ;  /* 0x000000ffffa37224 */ /* 0x000fe400078e00f3 */
[----:B------:R-:W4:Y:S01]  /*fa40*/  LDL.LU R243, [R1+0x8d4] ;  /* 0x0008d40001f37983 */ /* 0x000f220000300800 */
[----:B------:R-:W-:-:S03]  /*fa50*/  IMAD.MOV.U32 R164, RZ, RZ, R161 ;  /* 0x000000ffffa47224 */ /* 0x000fc600078e00a1 */
[----:B------:R-:W2:Y:S01]  /*fa60*/  LDL.LU R242, [R1+0x8d0] ;  /* 0x0008d00001f27983 */ /* 0x000ea20000300800 */
[----:B------:R-:W-:-:S03]  /*fa70*/  IMAD.MOV.U32 R161, RZ, RZ, R244 ;  /* 0x000000ffffa17224 */ /* 0x000fc600078e00f4 */
[----:B------:R-:W4:Y:S04]  /*fa80*/  LDL.LU R244, [R1+0x8cc] ;  /* 0x0008cc0001f47983 */ /* 0x000f280000300800 */
[----:B------:R-:W4:Y:S04]  /*fa90*/  LDL.LU R0, [R1+0x8c8] ;  /* 0x0008c80001007983 */ /* 0x000f280000300800 */
[----:B------:R-:W-:Y:S04]  /*faa0*/  STS.U16 [R9+UR8+0x5f00], R152 ;  /* 0x005f009809007988 */ /* 0x000fe80008000408 */
[----:B------:R-:W-:Y:S04]  /*fab0*/  STS.U16 [R9+UR8+0x7700], R22 ;  /* 0x0077001609007988 */ /* 0x000fe80008000408 */
[----:B------:R-:W-:Y:S04]  /*fac0*/  STS.U16 [R9+UR8+0x6300], R20 ;  /* 0x0063001409007988 */ /* 0x000fe80008000408 */
[----:B------:R-:W-:Y:S04]  /*fad0*/  STS.U16 [R9+UR8+0x6700], R18 ;  /* 0x0067001209007988 */ /* 0x000fe80008000408 */
[----:B------:R0:W-:Y:S04]  /*fae0*/  STS.U16 [R9+UR8+0x6b00], R16 ;  /* 0x006b001009007988 */ /* 0x0001e80008000408 */
[----:B------:R1:W-:Y:S01]  /*faf0*/  STS.U16 [R9+UR8+0x7b00], R10 ;  /* 0x007b000a09007988 */ /* 0x0003e20008000408 */
[----:B---3--:R-:W-:Y:S01]  /*fb00*/  LOP3.LUT R157, R157, R156, RZ, 0x3c, !PT ;  /* 0x0000009c9d9d7212 */ /* 0x008fe200078e3cff */
[----:B------:R3:W-:Y:S06]  /*fb10*/  MEMBAR.ALL.CTA ;  /* 0x0000000000007992 */ /* 0x0007ec0000008000 */
[----:B---3--:R-:W3:Y:S01]  /*fb20*/  FENCE.VIEW.ASYNC.S ;  /* 0x00000000000073c6 */ /* 0x008ee20000000000 */
[----:B0-----:R-:W-:-:S02]  /*fb30*/  IMAD.MOV.U32 R16, RZ, RZ, R246 ;  /* 0x000000ffff107224 */ /* 0x001fc400078e00f6 */
[----:B-1----:R-:W-:Y:S02]  /*fb40*/  IMAD.MOV.U32 R9, RZ, RZ, R248 ;  /* 0x000000ffff097224 */ /* 0x002fe400078e00f8 */
[----:B------:R-:W-:Y:S02]  /*fb50*/  IMAD.MOV.U32 R152, RZ, RZ, R153 ;  /* 0x000000ffff987224 */ /* 0x000fe400078e0099 */
[----:B------:R-:W-:Y:S02]  /*fb60*/  IMAD.MOV.U32 R153, RZ, RZ, R2 ;  /* 0x000000ffff997224 */ /* 0x000fe400078e0002 */
[----:B------:R-:W3:Y:S01]  /*fb70*/  LDL.LU R2, [R1+0x8c4] ;  /* 0x0008c40001027983 */ /* 0x000ee20000300800 */
[----:B------:R-:W-:Y:S02]  /*fb80*/  IMAD.MOV.U32 R22, RZ, RZ, R21 ;  /* 0x000000ffff167224 */ /* 0x000fe400078e0015 */
[----:B------:R-:W-:Y:S02]  /*fb90*/  IMAD.MOV.U32 R20, RZ, RZ, R17 ;  /* 0x000000ffff147224 */ /* 0x000fe400078e0011 */
[----:B------:R-:W-:-:S02]  /*fba0*/  IMAD.MOV.U32 R10, RZ, RZ, R11 ;  /* 0x000000ffff0a7224 */ /* 0x000fc400078e000b */
[----:B------:R-:W-:Y:S02]  /*fbb0*/  IMAD.MOV.U32 R197, RZ, RZ, R231 ;  /* 0x000000ffffc57224 */ /* 0x000fe400078e00e7 */
[----:B------:R-:W-:Y:S02]  /*fbc0*/  IMAD.MOV.U32 R196, RZ, RZ, R232 ;  /* 0x000000ffffc47224 */ /* 0x000fe400078e00e8 */
[----:B--2---:R-:W-:Y:S02]  /*fbd0*/  IMAD.MOV.U32 R18, RZ, RZ, R242 ;  /* 0x000000ffff127224 */ /* 0x004fe400078e00f2 */
[----:B----4-:R-:W-:Y:S02]  /*fbe0*/  IMAD.MOV.U32 R195, RZ, RZ, R0 ;  /* 0x000000ffffc37224 */ /* 0x010fe400078e0000 */
[----:B------:R-:W-:Y:S02]  /*fbf0*/  IMAD.MOV.U32 R192, RZ, RZ, R234 ;  /* 0x000000ffffc07224 */ /* 0x000fe400078e00ea */
[----:B------:R-:W-:Y:S01]  /*fc00*/  IMAD.MOV.U32 R193, RZ, RZ, R233 ;  /* 0x000000ffffc17224 */ /* 0x000fe200078e00e9 */
[----:B------:R-:W-:Y:S01]  /*fc10*/  LOP3.LUT R156, R157, R156, RZ, 0x3c, !PT ;  /* 0x0000009c9d9c7212 */ /* 0x000fe200078e3cff */
[----:B------:R-:W-:Y:S01]  /*fc20*/  IMAD.MOV.U32 R21, RZ, RZ, R19 ;  /* 0x000000ffff157224 */ /* 0x000fe200078e0013 */
[----:B------:R-:W-:Y:S01]  /*fc30*/  LOP3.LUT R155, R155, R154, RZ, 0x3c, !PT ;  /* 0x0000009a9b9b7212 */ /* 0x000fe200078e3cff */
[----:B------:R-:W-:Y:S01]  /*fc40*/  IMAD.MOV.U32 R19, RZ, RZ, R243 ;  /* 0x000000ffff137224 */ /* 0x000fe200078e00f3 */
[----:B---3--:R-:W-:Y:S01]  /*fc50*/  BAR.SYNC.DEFER_BLOCKING 0x0 ;  /* 0x0000000000007b1d */ /* 0x008fe20000010000 */
[----:B------:R-:W-:-:S02]  /*fc60*/  IMAD.MOV.U32 R17, RZ, RZ, R247 ;  /* 0x000000ffff117224 */ /* 0x000fc400078e00f7 */
[----:B------:R-:W-:-:S03]  /*fc70*/  IMAD.MOV.U32 R11, RZ, RZ, R8 ;  /* 0x000000ffff0b7224 */ /* 0x000fc600078e0008 */
[----:B------:R-:W2:Y:S01]  /*fc80*/  LDL.LU R243, [R1+0x8c0] ;  /* 0x0008c00001f37983 */ /* 0x000ea20000300800 */
[----:B------:R-:W-:-:S03]  /*fc90*/  IMAD.MOV.U32 R8, RZ, RZ, R3 ;  /* 0x000000ffff087224 */ /* 0x000fc600078e0003 */
[----:B------:R-:W2:Y:S04]  /*fca0*/  LDL.LU R242, [R1+0x8bc] ;  /* 0x0008bc0001f27983 */ /* 0x000ea80000300800 */
[----:B------:R-:W3:Y:S04]  /*fcb0*/  LDL.LU R247, [R1+0x8b8] ;  /* 0x0008b80001f77983 */ /* 0x000ee80000300800 */
[----:B------:R-:W3:Y:S04]  /*fcc0*/  LDL.LU R246, [R1+0x8b4] ;  /* 0x0008b40001f67983 */ /* 0x000ee80000300800 */
[----:B------:R-:W4:Y:S04]  /*fcd0*/  LDL.LU R248, [R1+0x8b0] ;  /* 0x0008b00001f87983 */ /* 0x000f280000300800 */
[----:B------:R-:W3:Y:S04]  /*fce0*/  LDL.LU R3, [R1+0x8ac] ;  /* 0x0008ac0001037983 */ /* 0x000ee80000300800 */
[----:B------:R0:W-:Y:S04]  /*fcf0*/  STL.64 [R1], R196 ;  /* 0x000000c401007387 */ /* 0x0001e80000100a00 */
[----:B------:R-:W2:Y:S04]  /*fd00*/  LDL.LU R0, [R1+0x8a8] ;  /* 0x0008a80001007983 */ /* 0x000ea80000300800 */
[----:B------:R1:W-:Y:S01]  /*fd10*/  STL.64 [R1+0x8], R192 ;  /* 0x000008c001007387 */ /* 0x0003e20000100a00 */
[----:B------:R-:W-:-:S03]  /*fd20*/  IMAD.MOV.U32 R194, RZ, RZ, R2 ;  /* 0x000000ffffc27224 */ /* 0x000fc600078e0002 */
[----:B------:R-:W3:Y:S01]  /*fd30*/  LDL.LU R2, [R1+0x8a4] ;  /* 0x0008a40001027983 */ /* 0x000ee20000300800 */
[----:B0-----:R-:W-:Y:S02]  /*fd40*/  IMAD.MOV.U32 R196, RZ, RZ, R238 ;  /* 0x000000ffffc47224 */ /* 0x001fe400078e00ee */
[----:B------:R-:W-:Y:S01]  /*fd50*/  IMAD.MOV.U32 R197, RZ, RZ, R237 ;  /* 0x000000ffffc57224 */ /* 0x000fe200078e00ed */
[----:B------:R0:W-:Y:S01]  /*fd60*/  STL.64 [R1+0x10], R194 ;  /* 0x000010c201007387 */ /* 0x0001e20000100a00 */
[----:B-1----:R-:W-:Y:S02]  /*fd70*/  IMAD.MOV.U32 R192, RZ, RZ, R236 ;  /* 0x000000ffffc07224 */ /* 0x002fe400078e00ec */
[----:B------:R-:W-:-:S05]  /*fd80*/  IMAD.MOV.U32 R193, RZ, RZ, R235 ;  /* 0x000000ffffc17224 */ /* 0x000fca00078e00eb */
[----:B------:R1:W-:Y:S01]  /*fd90*/  STL.64 [R1+0x18], R192 ;  /* 0x000018c001007387 */ /* 0x0003e20000100a00 */
[----:B0-----:R-:W-:Y:S02]  /*fda0*/  IMAD.MOV.U32 R194, RZ, RZ, R240 ;  /* 0x000000ffffc27224 */ /* 0x001fe400078e00f0 */
[----:B------:R-:W-:Y:S01]  /*fdb0*/  IMAD.MOV.U32 R195, RZ, RZ, R239 ;  /* 0x000000ffffc37224 */ /* 0x000fe200078e00ef */
[----:B------:R-:W-:Y:S01]  /*fdc0*/  STL.64 [R1+0x20], R196 ;  /* 0x000020c401007387 */ /* 0x000fe20000100a00 */
[----:B-1----:R-:W-:Y:S02]  /*fdd0*/  IMAD.MOV.U32 R193, RZ, RZ, R241 ;  /* 0x000000ffffc17224 */ /* 0x002fe400078e00f1 */
[----:B----4-:R-:W-:Y:S02]  /*fde0*/  IMAD.MOV.U32 R192, RZ, RZ, R248 ;  /* 0x000000ffffc07224 */ /* 0x010fe400078e00f8 */
[----:B------:R-:W4:Y:S04]  /*fdf0*/  LDL.LU R248, [R1+0x8a0] ;  /* 0x0008a00001f87983 */ /* 0x000f280000300800 */
[----:B------:R2:W-:Y:S02]  /*fe00*/  STL.64 [R1+0x28], R194 ;  /* 0x000028c201007387 */ /* 0x0005e40000100a00 */
[----:B--2---:R-:W-:-:S02]  /*fe10*/  IMAD.MOV.U32 R194, RZ, RZ, R0 ;  /* 0x000000ffffc27224 */ /* 0x004fc400078e0000 */
[----:B------:R-:W2:Y:S01]  /*fe20*/  LDL.LU R0, [R1+0x89c] ;  /* 0x00089c0001007983 */ /* 0x000ea20000300800 */
[----:B------:R-:W-:-:S03]  /*fe30*/  IMAD.MOV.U32 R195, RZ, RZ, R250 ;  /* 0x000000ffffc37224 */ /* 0x000fc600078e00fa */
[----:B------:R0:W-:Y:S04]  /*fe40*/  STL.64 [R1+0x228], R192 ;  /* 0x000228c001007387 */ /* 0x0001e80000100a00 */
[----:B------:R-:W3:Y:S04]  /*fe50*/  LDL.LU R250, [R1+0x4c] ;  /* 0x00004c0001fa7983 */ /* 0x000ee80000300800 */
[----:B------:R1:W-:Y:S01]  /*fe60*/  STL.64 [R1+0x230], R194 ;  /* 0x000230c201007387 */ /* 0x0003e20000100a00 */
[----:B0-----:R-:W-:Y:S02]  /*fe70*/  IMAD.MOV.U32 R192, RZ, RZ, R249 ;  /* 0x000000ffffc07224 */ /* 0x001fe400078e00f9 */
[----:B------:R-:W-:-:S02]  /*fe80*/  IMAD.MOV.U32 R193, RZ, RZ, R251 ;  /* 0x000000ffffc17224 */ /* 0x000fc400078e00fb */
[----:B------:R-:W3:Y:S04]  /*fe90*/  LDL.LU R251, [R1+0x334] ;  /* 0x0003340001fb7983 */ /* 0x000ee80000300800 */
[----:B------:R2:W-:Y:S04]  /*fea0*/  STL.64 [R1+0x238], R192 ;  /* 0x000238c001007387 */ /* 0x0005e80000100a00 */
[----:B-1----:R-:W4:Y:S04]  /*feb0*/  LDL.LU R194, [R1+0x5c] ;  /* 0x00005c0001c27983 */ /* 0x002f280000300800 */
        /* <DEDUP_REMOVED lines=47> */
[----:B------:R-:W3:Y:S01]  /*101b0*/  LDL.LU R249, [R1+0x13c] ;  /* 0x00013c0001f97983 */ /* 0x000ee20000300800 */
[----:B--2---:R-:W-:-:S03]  /*101c0*/  IMAD.MOV.U32 R192, RZ, RZ, R0 ;  /* 0x000000ffffc07224 */ /* 0x004fc600078e0000 */
[----:B------:R-:W2:Y:S01]  /*101d0*/  LDL.LU R0, [R1+0x898] ;  /* 0x0008980001007983 */ /* 0x000ea20000300800 */
[----:B----4-:R-:W-:-:S05]  /*101e0*/  IMAD.MOV.U32 R193, RZ, RZ, R194 ;  /* 0x000000ffffc17224 */ /* 0x010fca00078e00c2 */
[----:B------:R0:W-:Y:S01]  /*101f0*/  STL.64 [R1+0x250], R192 ;  /* 0x000250c001007387 */ /* 0x0001e20000100a00 */
[----:B---3--:R-:W-:Y:S02]  /*10200*/  IMAD.MOV.U32 R194, RZ, RZ, R196 ;  /* 0x000000ffffc27224 */ /* 0x008fe400078e00c4 */
[----:B------:R-:W-:Y:S01]  /*10210*/  IMAD.MOV.U32 R196, RZ, RZ, R198 ;  /* 0x000000ffffc47224 */ /* 0x000fe200078e00c6 */
[----:B0-----:R-:W3:Y:S01]  /*10220*/  LDL.LU.64 R192, [R1+0x890] ;  /* 0x0008900001c07983 */ /* 0x001ee20000300a00 */
[----:B------:R-:W-:-:S03]  /*10230*/  IMAD.MOV.U32 R198, RZ, RZ, R248 ;  /* 0x000000ffffc67224 */ /* 0x000fc600078e00f8 */
[----:B------:R0:W-:Y:S04]  /*10240*/  STL.64 [R1+0x258], R194 ;  /* 0x000258c201007387 */ /* 0x0001e80000100a00 */
[----:B0-----:R-:W4:Y:S04]  /*10250*/  LDL.LU.64 R194, [R1+0x888] ;  /* 0x0008880001c27983 */ /* 0x001f280000300a00 */
[----:B------:R0:W-:Y:S04]  /*10260*/  STL.64 [R1+0x260], R196 ;  /* 0x000260c401007387 */ /* 0x0001e80000100a00 */
[----:B0-----:R-:W3:Y:S04]  /*10270*/  LDL.LU.64 R196, [R1+0x880] ;  /* 0x0008800001c47983 */ /* 0x001ee80000300a00 */
[----:B------:R-:W4:Y:S04]  /*10280*/  LDL.LU R248, [R1+0x87c] ;  /* 0x00087c0001f87983 */ /* 0x000f280000300800 */
[----:B------:R2:W-:Y:S02]  /*10290*/  STL.64 [R1+0x268], R198 ;  /* 0x000268c601007387 */ /* 0x0005e40000100a00 */
[----:B--2---:R-:W-:-:S02]  /*102a0*/  IMAD.MOV.U32 R198, RZ, RZ, R0 ;  /* 0x000000ffffc67224 */ /* 0x004fc400078e0000 */
[----:B------:R-:W2:Y:S01]  /*102b0*/  LDL.LU R0, [R1+0x878] ;  /* 0x0008780001007983 */ /* 0x000ea20000300800 */
[----:B------:R-:W-:Y:S02]  /*102c0*/  IMAD.MOV.U32 R199, RZ, RZ, R200 ;  /* 0x000000ffffc77224 */ /* 0x000fe400078e00c8 */
[----:B------:R-:W-:-:S03]  /*102d0*/  IMAD.MOV.U32 R200, RZ, RZ, R202 ;  /* 0x000000ffffc87224 */ /* 0x000fc600078e00ca */
[----:B------:R0:W-:Y:S01]  /*102e0*/  STL.64 [R1+0x270], R198 ;  /* 0x000270c601007387 */ /* 0x0001e20000100a00 */
[----:B------:R-:W-:-:S03]  /*102f0*/  IMAD.MOV.U32 R202, RZ, RZ, R206 ;  /* 0x000000ffffca7224 */ /* 0x000fc600078e00ce */
[----:B0-----:R-:W3:Y:S04]  /*10300*/  LDL.LU.64 R198, [R1+0x870] ;  /* 0x0008700001c67983 */ /* 0x001ee80000300a00 */
[----:B------:R0:W-:Y:S02]  /*10310*/  STL.64 [R1+0x278], R200 ;  /* 0x000278c801007387 */ /* 0x0001e40000100a00 */
[----:B0-----:R-:W-:Y:S02]  /*10320*/  IMAD.MOV.U32 R200, RZ, RZ, R204 ;  /* 0x000000ffffc87224 */ /* 0x001fe400078e00cc */
[----:B------:R-:W-:Y:S02]  /*10330*/  IMAD.MOV.U32 R201, RZ, RZ, R203 ;  /* 0x000000ffffc97224 */ /* 0x000fe400078e00cb */
[----:B------:R-:W-:-:S03]  /*10340*/  IMAD.MOV.U32 R203, RZ, RZ, R205 ;  /* 0x000000ffffcb7224 */ /* 0x000fc600078e00cd */
[----:B------:R0:W-:Y:S01]  /*10350*/  STL.64 [R1+0x280], R200 ;  /* 0x000280c801007387 */ /* 0x0001e20000100a00 */
[----:B------:R-:W-:Y:S02]  /*10360*/  IMAD.MOV.U32 R204, RZ, RZ, R210 ;  /* 0x000000ffffcc7224 */ /* 0x000fe400078e00d2 */
[----:B------:R-:W-:Y:S01]  /*10370*/  IMAD.MOV.U32 R205, RZ, RZ, R209 ;  /* 0x000000ffffcd7224 */ /* 0x000fe200078e00d1 */
[----:B------:R1:W-:Y:S01]  /*10380*/  STL.64 [R1+0x288], R202 ;  /* 0x000288ca01007387 */ /* 0x0003e20000100a00 */
[----:B0-----:R-:W-:Y:S02]  /*10390*/  IMAD.MOV.U32 R200, RZ, RZ, R208 ;  /* 0x000000ffffc87224 */ /* 0x001fe400078e00d0 */
[----:B------:R-:W-:Y:S02]  /*103a0*/  IMAD.MOV.U32 R201, RZ, RZ, R207 ;  /* 0x000000ffffc97224 */ /* 0x000fe400078e00cf */
[----:B-1----:R-:W-:Y:S02]  /*103b0*/  IMAD.MOV.U32 R202, RZ, RZ, R212 ;  /* 0x000000ffffca7224 */ /* 0x002fe400078e00d4 */
[----:B------:R-:W-:Y:S01]  /*103c0*/  IMAD.MOV.U32 R203, RZ, RZ, R211 ;  /* 0x000000ffffcb7224 */ /* 0x000fe200078e00d3 */
[----:B------:R4:W-:Y:S04]  /*103d0*/  STL.64 [R1+0x290], R200 ;  /* 0x000290c801007387 */ /* 0x0009e80000100a00 */
[----:B------:R-:W-:Y:S01]  /*103e0*/  STL.64 [R1+0x298], R204 ;  /* 0x000298cc01007387 */ /* 0x000fe20000100a00 */
[----:B----4-:R-:W-:-:S03]  /*103f0*/  IMAD.MOV.U32 R200, RZ, RZ, R248 ;  /* 0x000000ffffc87224 */ /* 0x010fc600078e00f8 */
[----:B------:R-:W4:Y:S04]  /*10400*/  LDL.LU R248, [R1+0x868] ;  /* 0x0008680001f87983 */ /* 0x000f280000300800 */
[----:B------:R2:W-:Y:S02]  /*10410*/  STL.64 [R1+0x2a0], R202 ;  /* 0x0002a0ca01007387 */ /* 0x0005e40000100a00 */
[----:B--2---:R-:W-:Y:S02]  /*10420*/  IMAD.MOV.U32 R202, RZ, RZ, R0 ;  /* 0x000000ffffca7224 */ /* 0x004fe400078e0000 */
[----:B------:R-:W2:Y:S01]  /*10430*/  LDL.LU R0, [R1+0x864] ;  /* 0x0008640001007983 */ /* 0x000ea20000300800 */
        /* <DEDUP_REMOVED lines=11> */
[----:B------:R1:W-:Y:S04]  /*104f0*/  STL.64 [R1+0x2c0], R204 ;  /* 0x0002c0cc01007387 */ /* 0x0003e80000100a00 */
[----:B------:R3:W-:Y:S01]  /*10500*/  STL.64 [R1+0x2c8], R202 ;  /* 0x0002c8ca01007387 */ /* 0x0007e20000100a00 */
[----:B0-----:R-:W-:-:S02]  /*10510*/  IMAD.MOV.U32 R200, RZ, RZ, R222 ;  /* 0x000000ffffc87224 */ /* 0x001fc400078e00de */
[----:B------:R-:W-:Y:S02]  /*10520*/  IMAD.MOV.U32 R201, RZ, RZ, R221 ;  /* 0x000000ffffc97224 */ /* 0x000fe400078e00dd */
[----:B-1----:R-:W-:Y:S02]  /*10530*/  IMAD.MOV.U32 R204, RZ, RZ, R224 ;  /* 0x000000ffffcc7224 */ /* 0x002fe400078e00e0 */
[----:B------:R-:W-:Y:S01]  /*10540*/  IMAD.MOV.U32 R205, RZ, RZ, R223 ;  /* 0x000000ffffcd7224 */ /* 0x000fe200078e00df */
[----:B------:R4:W-:Y:S01]  /*10550*/  STL.64 [R1+0x2d0], R200 ;  /* 0x0002d0c801007387 */ /* 0x0009e20000100a00 */
[----:B---3--:R-:W-:Y:S02]  /*10560*/  IMAD.MOV.U32 R202, RZ, RZ, R226 ;  /* 0x000000ffffca7224 */ /* 0x008fe400078e00e2 */
[----:B------:R-:W-:Y:S01]  /*10570*/  IMAD.MOV.U32 R203, RZ, RZ, R225 ;  /* 0x000000ffffcb7224 */ /* 0x000fe200078e00e1 */
[----:B------:R2:W-:Y:S01]  /*10580*/  STL.64 [R1+0x2d8], R204 ;  /* 0x0002d8cc01007387 */ /* 0x0005e20000100a00 */
[----:B----4-:R-:W-:-:S03]  /*10590*/  IMAD.MOV.U32 R200, RZ, RZ, R248 ;  /* 0x000000ffffc87224 */ /* 0x010fc600078e00f8 */
[----:B------:R-:W3:Y:S04]  /*105a0*/  LDL.LU R248, [R1+0x860] ;  /* 0x0008600001f87983 */ /* 0x000ee80000300800 */
[----:B------:R0:W-:Y:S01]  /*105b0*/  STL.64 [R1+0x2e0], R202 ;  /* 0x0002e0ca01007387 */ /* 0x0001e20000100a00 */
[----:B--2---:R-:W-:-:S03]  /*105c0*/  IMAD.MOV.U32 R204, RZ, RZ, R0 ;  /* 0x000000ffffcc7224 */ /* 0x004fc600078e0000 */
[----:B------:R-:W2:Y:S01]  /*105d0*/  LDL.LU R0, [R1+0x85c] ;  /* 0x00085c0001007983 */ /* 0x000ea20000300800 */
[----:B------:R-:W-:Y:S02]  /*105e0*/  IMAD.MOV.U32 R201, RZ, RZ, R227 ;  /* 0x000000ffffc97224 */ /* 0x000fe400078e00e3 */
[----:B------:R-:W-:-:S03]  /*105f0*/  IMAD.MOV.U32 R205, RZ, RZ, R228 ;  /* 0x000000ffffcd7224 */ /* 0x000fc600078e00e4 */
[----:B------:R1:W-:Y:S01]  /*10600*/  STL.64 [R1+0x2e8], R200 ;  /* 0x0002e8c801007387 */ /* 0x0003e20000100a00 */
[----:B0-----:R-:W-:Y:S02]  /*10610*/  IMAD.MOV.U32 R202, RZ, RZ, R232 ;  /* 0x000000ffffca7224 */ /* 0x001fe400078e00e8 */
[----:B------:R-:W-:Y:S01]  /*10620*/  IMAD.MOV.U32 R203, RZ, RZ, R231 ;  /* 0x000000ffffcb7224 */ /* 0x000fe200078e00e7 */
[----:B------:R0:W-:Y:S01]  /*10630*/  STL.64 [R1+0x2f0], R204 ;  /* 0x0002f0cc01007387 */ /* 0x0001e20000100a00 */
[----:B-1----:R-:W-:Y:S02]  /*10640*/  IMAD.MOV.U32 R200, RZ, RZ, R230 ;  /* 0x000000ffffc87224 */ /* 0x002fe400078e00e6 */
[----:B------:R-:W-:Y:S02]  /*10650*/  IMAD.MOV.U32 R201, RZ, RZ, R229 ;  /* 0x000000ffffc97224 */ /* 0x000fe400078e00e5 */
[----:B0-----:R-:W-:Y:S02]  /*10660*/  IMAD.MOV.U32 R204, RZ, RZ, R234 ;  /* 0x000000ffffcc7224 */ /* 0x001fe400078e00ea */
        /* <DEDUP_REMOVED lines=9> */
[----:B----4-:R-:W-:Y:S02]  /*10700*/  IMAD.MOV.U32 R204, RZ, RZ, R240 ;  /* 0x000000ffffcc7224 */ /* 0x010fe400078e00f0 */
[----:B------:R-:W-:Y:S01]  /*10710*/  IMAD.MOV.U32 R205, RZ, RZ, R239 ;  /* 0x000000ffffcd7224 */ /* 0x000fe200078e00ef */
[----:B------:R1:W-:Y:S04]  /*10720*/  STL.64 [R1+0x318], R202 ;  /* 0x000318ca01007387 */ /* 0x0003e80000100a00 */
[----:B------:R-:W-:Y:S01]  /*10730*/  STL.64 [R1+0x320], R204 ;  /* 0x000320cc01007387 */ /* 0x000fe20000100a00 */
[----:B0-----:R-:W-:-:S02]  /*10740*/  IMAD.MOV.U32 R201, RZ, RZ, R241 ;  /* 0x000000ffffc97224 */ /* 0x001fc400078e00f1 */
[----:B-1----:R-:W-:Y:S02]  /*10750*/  IMAD.MOV.U32 R203, RZ, RZ, R249 ;  /* 0x000000ffffcb7224 */ /* 0x002fe400078e00f9 */
[----:B---3--:R-:W-:Y:S02]  /*10760*/  IMAD.MOV.U32 R200, RZ, RZ, R248 ;  /* 0x000000ffffc87224 */ /* 0x008fe400078e00f8 */
[----:B--2---:R-:W-:Y:S02]  /*10770*/  IMAD.MOV.U32 R202, RZ, RZ, R0 ;  /* 0x000000ffffca7224 */ /* 0x004fe400078e0000 */
[----:B------:R-:W2:Y:S04]  /*10780*/  LDL.LU R0, [R1+0x858] ;  /* 0x0008580001007983 */ /* 0x000ea80000300800 */
[----:B------:R0:W-:Y:S04]  /*10790*/  STL.64 [R1+0x328], R200 ;  /* 0x000328c801007387 */ /* 0x0001e80000100a00 */
[----:B0-----:R-:W3:Y:S04]  /*107a0*/  LDL.LU R201, [R1+0x144] ;  /* 0x0001440001c97983 */ /* 0x001ee80000300800 */
[----:B------:R-:W4:Y:S04]  /*107b0*/  LDL.LU R248, [R1+0x3b0] ;  /* 0x0003b00001f87983 */ /* 0x000f280000300800 */
[----:B------:R0:W-:Y:S04]  /*107c0*/  STL.64 [R1+0x330], R202 ;  /* 0x000330ca01007387 */ /* 0x0001e80000100a00 */
[----:B------:R-:W3:Y:S04]  /*107d0*/  LDL.LU R249, [R1+0x14c] ;  /* 0x00014c0001f97983 */ /* 0x000ee80000300800 */
        /* <DEDUP_REMOVED lines=40> */
[----:B----4-:R-:W-:-:S02]  /*10a60*/  IMAD.MOV.U32 R200, RZ, RZ, R248 ;  /* 0x000000ffffc87224 */ /* 0x010fc400078e00f8 */
[----:B--2---:R-:W-:-:S03]  /*10a70*/  IMAD.MOV.U32 R248, RZ, RZ, R0 ;  /* 0x000000fffff87224 */ /* 0x004fc600078e0000 */
[----:B---3--:R0:W-:Y:S04]  /*10a80*/  STL.64 [R1+0x338], R200 ;  /* 0x000338c801007387 */ /* 0x0081e80000100a00 */
[----:B0-----:R-:W2:Y:S04]  /*10a90*/  LDL.LU.64 R200, [R1+0x850] ;  /* 0x0008500001c87983 */ /* 0x001ea80000300a00 */
[----:B------:R-:W3:Y:S04]  /*10aa0*/  LDL.LU R0, [R1+0x848] ;  /* 0x0008480001007983 */ /* 0x000ee80000300800 */
[----:B------:R0:W-:Y:S04]  /*10ab0*/  STL.64 [R1+0x340], R248 ;  /* 0x000340f801007387 */ /* 0x0001e80000100a00 */
[----:B0-----:R-:W4:Y:S01]  /*10ac0*/  LDL.LU.64 R248, [R1+0x840] ;  /* 0x0008400001f87983 */ /* 0x001f220000300a00 */
[----:B------:R-:W-:-:S04]  /*10ad0*/  LOP3.LUT R203, R203, R202, RZ, 0x3c, !PT ;  /* 0x000000cacbcb7212 */ /* 0x000fc800078e3cff */
[C---:B------:R-:W-:Y:S01]  /*10ae0*/  LOP3.LUT R202, R203.reuse, R202, RZ, 0x3c, !PT ;  /* 0x000000cacbca7212 */ /* 0x040fe200078e3cff */
[----:B----4-:R0:W-:Y:S04]  /*10af0*/  STL.64 [R1+0x348], R248 ;  /* 0x000348f801007387 */ /* 0x0101e80000100a00 */
[----:B0-----:R-:W4:Y:S01]  /*10b00*/  LDL.LU R249, [R1+0x83c] ;  /* 0x00083c0001f97983 */ /* 0x001f220000300800 */
[----:B------:R-:W-:Y:S01]  /*10b10*/  LOP3.LUT R203, R203, R202, RZ, 0x3c, !PT ;  /* 0x000000cacbcb7212 */ /* 0x000fe200078e3cff */
[----:B------:R-:W0:Y:S04]  /*10b20*/  LDC R248, c[0x0][0x23c] ;  /* 0x00008f00fff87b82 */ /* 0x000e280000000800 */
[----:B------:R1:W-:Y:S02]  /*10b30*/  STL.64 [R1+0x350], R202 ;  /* 0x000350ca01007387 */ /* 0x0003e40000100a00 */
[----:B-1----:R-:W-:-:S02]  /*10b40*/  IMAD.MOV.U32 R203, RZ, RZ, R204 ;  /* 0x000000ffffcb7224 */ /* 0x002fc400078e00cc */
[----:B---3--:R-:W-:Y:S02]  /*10b50*/  IMAD.MOV.U32 R204, RZ, RZ, R0 ;  /* 0x000000ffffcc7224 */ /* 0x008fe400078e0000 */
[----:B----4-:R-:W-:Y:S02]  /*10b60*/  IMAD.MOV.U32 R202, RZ, RZ, R249 ;  /* 0x000000ffffca7224 */ /* 0x010fe400078e00f9 */
[----:B------:R-:W3:Y:S04]  /*10b70*/  LDL.LU R249, [R1+0x838] ;  /* 0x0008380001f97983 */ /* 0x000ee80000300800 */
[----:B------:R1:W-:Y:S04]  /*10b80*/  STL.64 [R1+0x358], R202 ;  /* 0x000358ca01007387 */ /* 0x0003e80000100a00 */
[----:B-1----:R-:W4:Y:S04]  /*10b90*/  LDL.LU.64 R202, [R1+0x830] ;  /* 0x0008300001ca7983 */ /* 0x002f280000300a00 */
[----:B------:R-:W2:Y:S01]  /*10ba0*/  LDL.LU R0, [R1+0x828] ;  /* 0x0008280001007983 */ /* 0x000ea20000300800 */
[----:B------:R-:W-:-:S02]  /*10bb0*/  LOP3.LUT R207, R207, R206, RZ, 0x3c, !PT ;  /* 0x000000cecfcf7212 */ /* 0x000fc400078e3cff */
[----:B------:R-:W-:Y:S02]  /*10bc0*/  LOP3.LUT R209, R209, R208, RZ, 0x3c, !PT ;  /* 0x000000d0d1d17212 */ /* 0x000fe400078e3cff */
[----:B------:R-:W-:Y:S02]  /*10bd0*/  LOP3.LUT R206, R207, R206, RZ, 0x3c, !PT ;  /* 0x000000cecfce7212 */ /* 0x000fe400078e3cff */
[----:B------:R-:W-:Y:S02]  /*10be0*/  LOP3.LUT R208, R209, R208, RZ, 0x3c, !PT ;  /* 0x000000d0d1d07212 */ /* 0x000fe400078e3cff */
[----:B------:R-:W-:Y:S01]  /*10bf0*/  LOP3.LUT R207, R207, R206, RZ, 0x3c, !PT ;  /* 0x000000cecfcf7212 */ /* 0x000fe200078e3cff */
[----:B------:R1:W-:Y:S01]  /*10c00*/  STL.64 [R1+0x360], R204 ;  /* 0x000360cc01007387 */ /* 0x0003e20000100a00 */
[----:B------:R-:W-:-:S03]  /*10c10*/  LOP3.LUT R209, R209, R208, RZ, 0x3c, !PT ;  /* 0x000000d0d1d17212 */ /* 0x000fc600078e3cff */
[----:B-1----:R-:W4:Y:S04]  /*10c20*/  LDL.LU.64 R204, [R1+0x820] ;  /* 0x0008200001cc7983 */ /* 0x002f280000300a00 */
[----:B------:R1:W-:Y:S04]  /*10c30*/  STL.64 [R1+0x368], R206 ;  /* 0x000368ce01007387 */ /* 0x0003e80000100a00 */
[----:B-1----:R-:W4:Y:S04]  /*10c40*/  LDL.LU.64 R206, [R1+0x818] ;  /* 0x0008180001ce7983 */ /* 0x002f280000300a00 */
[----:B------:R1:W-:Y:S02]  /*10c50*/  STL.64 [R1+0x370], R208 ;  /* 0x000370d001007387 */ /* 0x0003e40000100a00 */
[----:B-1----:R-:W-:-:S02]  /*10c60*/  IMAD.MOV.U32 R209, RZ, RZ, R210 ;  /* 0x000000ffffd17224 */ /* 0x002fc400078e00d2 */
[----:B---3--:R-:W-:Y:S02]  /*10c70*/  IMAD.MOV.U32 R208, RZ, RZ, R249 ;  /* 0x000000ffffd07224 */ /* 0x008fe400078e00f9 */
[----:B------:R-:W3:Y:S04]  /*10c80*/  LDL.LU R249, [R1+0x810] ;  /* 0x0008100001f97983 */ /* 0x000ee80000300800 */
[----:B------:R1:W-:Y:S04]  /*10c90*/  STL.64 [R1+0x378], R208 ;  /* 0x000378d001007387 */ /* 0x0003e80000100a00 */
[----:B-1----:R-:W4:Y:S01]  /*10ca0*/  LDL.LU.64 R208, [R1+0x808] ;  /* 0x0008080001d07983 */ /* 0x002f220000300a00 */
[----:B--2---:R-:W-:-:S03]  /*10cb0*/  IMAD.MOV.U32 R210, RZ, RZ, R0 ;  /* 0x000000ffffd27224 */ /* 0x004fc600078e0000 */
[----:B------:R-:W2:Y:S01]  /*10cc0*/  LDL.LU R0, [R1+0x800] ;  /* 0x0008000001007983 */ /* 0x000ea20000300800 */
[----:B------:R-:W-:Y:S02]  /*10cd0*/  LOP3.LUT R213, R213, R212, RZ, 0x3c, !PT ;  /* 0x000000d4d5d57212 */ /* 0x000fe400078e3cff */
        /* <DEDUP_REMOVED lines=29> */
[----:B------:R-:W-:Y:S02]  /*10eb0*/  IMAD.MOV.U32 R222, RZ, RZ, R223 ;  /* 0x000000ffffde7224 */ /* 0x000fe400078e00df */
        /* <DEDUP_REMOVED lines=48> */
[----:B------:R-:W-:Y:S02]  /*111c0*/  LOP3.LUT R238, R239, R238, RZ, 0x3c, !PT ;  /* 0x000000eeefee7212 */ /* 0x000fe400078e3cff */
[----:B------:R-:W-:-:S02]  /*111d0*/  LOP3.LUT R237, R237, R236, RZ, 0x3c, !PT ;  /* 0x000000eceded7212 */ /* 0x000fc400078e3cff */
[----:B------:R-:W-:Y:S01]  /*111e0*/  LOP3.LUT R240, R241, R240, RZ, 0x3c, !PT ;  /* 0x000000f0f1f07212 */ /* 0x000fe200078e3cff */
[----:B------:R1:W-:Y:S01]  /*111f0*/  STL.64 [R1+0x400], R234 ;  /* 0x000400ea01007387 */ /* 0x0003e20000100a00 */
[----:B------:R-:W-:Y:S02]  /*11200*/  LOP3.LUT R239, R239, R238, RZ, 0x3c, !PT ;  /* 0x000000eeefef7212 */ /* 0x000fe400078e3cff */
[----:B------:R-:W-:Y:S01]  /*11210*/  LOP3.LUT R241, R241, R240, RZ, 0x3c, !PT ;  /* 0x000000f0f1f17212 */ /* 0x000fe200078e3cff */
[----:B-1----:R-:W4:Y:S04]  /*11220*/  LDL.LU.64 R234, [R1+0x758] ;  /* 0x0007580001ea7983 */ /* 0x002f280000300a00 */
[----:B------:R1:W-:Y:S04]  /*11230*/  STL.64 [R1+0x408], R236 ;  /* 0x000408ec01007387 */ /* 0x0003e80000100a00 */
[----:B-1----:R-:W4:Y:S04]  /*11240*/  LDL.LU.64 R236, [R1+0x750] ;  /* 0x0007500001ec7983 */ /* 0x002f280000300a00 */
[----:B------:R1:W-:Y:S04]  /*11250*/  STL.64 [R1+0x410], R238 ;  /* 0x000410ee01007387 */ /* 0x0003e80000100a00 */
[----:B-1----:R-:W4:Y:S04]  /*11260*/  LDL.LU.64 R238, [R1+0x748] ;  /* 0x0007480001ee7983 */ /* 0x002f280000300a00 */
[----:B------:R3:W-:Y:S02]  /*11270*/  STL.64 [R1+0x418], R240 ;  /* 0x000418f001007387 */ /* 0x0007e40000100a00 */
[----:B---3--:R-:W-:-:S02]  /*11280*/  IMAD.MOV.U32 R241, RZ, RZ, R249 ;  /* 0x000000fffff17224 */ /* 0x008fc400078e00f9 */
[----:B--2---:R-:W-:-:S05]  /*11290*/  IMAD.MOV.U32 R240, RZ, RZ, R0 ;  /* 0x000000fffff07224 */ /* 0x004fca00078e0000 */
[----:B------:R1:W-:Y:S04]  /*112a0*/  STL.64 [R1+0x420], R240 ;  /* 0x000420f001007387 */ /* 0x0003e80000100a00 */
[----:B-1----:R-:W2:Y:S01]  /*112b0*/  LDL.LU.64 R240, [R1+0x740] ;  /* 0x0007400001f07983 */ /* 0x002ea20000300a00 */
[----:B0-----:R-:W-:-:S04]  /*112c0*/  IMAD.SHL.U32 R248, R248, 0x40, RZ ;  /* 0x00000040f8f87824 */ /* 0x001fc800078e00ff */
[----:B----4-:R-:W-:-:S04]  /*112d0*/  IMAD.WIDE R232, R248, 0x2, R232 ;  /* 0x00000002f8e87825 */ /* 0x010fc800078e02e8 */
[----:B------:R-:W-:-:S04]  /*112e0*/  IMAD.WIDE R234, R248, 0x2, R234 ;  /* 0x00000002f8ea7825 */ /* 0x000fc800078e02ea */
        /* <DEDUP_REMOVED lines=33> */
[----:B------:R-:W-:Y:S01]  /*11500*/  IMAD.WIDE R168, R248, 0x2, R168 ;  /* 0x00000002f8a87825 */ /* 0x000fe200078e02a8 */
[----:B------:R-:W-:-:S03]  /*11510*/  LOP3.LUT R157, R157, R156, RZ, 0x3c, !PT ;  /* 0x0000009c9d9d7212 */ /* 0x000fc600078e3cff */
[----:B------:R-:W-:Y:S01]  /*11520*/  IMAD.WIDE R166, R248, 0x2, R166 ;  /* 0x00000002f8a67825 */ /* 0x000fe200078e02a6 */
[----:B------:R-:W-:-:S03]  /*11530*/  LOP3.LUT R154, R155, R154, RZ, 0x3c, !PT ;  /* 0x0000009a9b9a7212 */ /* 0x000fc600078e3cff */
[----:B------:R-:W-:-:S04]  /*11540*/  IMAD.WIDE R164, R248, 0x2, R164 ;  /* 0x00000002f8a47825 */ /* 0x000fc800078e02a4 */
[----:B------:R-:W-:-:S04]  /*11550*/  IMAD.WIDE R162, R248, 0x2, R162 ;  /* 0x00000002f8a27825 */ /* 0x000fc800078e02a2 */
[----:B------:R-:W-:Y:S01]  /*11560*/  IMAD.WIDE R160, R248, 0x2, R160 ;  /* 0x00000002f8a07825 */ /* 0x000fe200078e02a0 */
[----:B------:R-:W-:-:S03]  /*11570*/  LOP3.LUT R155, R155, R154, RZ, 0x3c, !PT ;  /* 0x0000009a9b9b7212 */ /* 0x000fc600078e3cff */
[----:B------:R-:W-:-:S04]  /*11580*/  IMAD.WIDE R158, R248, 0x2, R158 ;  /* 0x00000002f89e7825 */ /* 0x000fc800078e029e */
[----:B------:R-:W-:-:S04]  /*11590*/  IMAD.WIDE R156, R248, 0x2, R156 ;  /* 0x00000002f89c7825 */ /* 0x000fc800078e029c */
[----:B------:R-:W-:-:S04]  /*115a0*/  IMAD.WIDE R154, R248, 0x2, R154 ;  /* 0x00000002f89a7825 */ /* 0x000fc800078e029a */
[----:B------:R-:W-:-:S04]  /*115b0*/  IMAD.WIDE R152, R248, 0x2, R152 ;  /* 0x00000002f8987825 */ /* 0x000fc800078e0298 */
[----:B--2---:R-:W-:-:S05]  /*115c0*/  IMAD.WIDE R240, R248, 0x2, R240 ;  /* 0x00000002f8f07825 */ /* 0x004fca00078e02f0 */
[----:B------:R-:W-:Y:S04]  /*115d0*/  STL.64 [R1+0x220], R240 ;  /* 0x000220f001007387 */ /* 0x000fe80000100a00 */
[----:B------:R-:W-:Y:S04]  /*115e0*/  STL.64 [R1+0x218], R238 ;  /* 0x000218ee01007387 */ /* 0x000fe80000100a00 */
[----:B------:R0:W-:Y:S04]  /*115f0*/  STL.64 [R1+0x210], R236 ;  /* 0x000210ec01007387 */ /* 0x0001e80000100a00 */
[----:B------:R-:W-:Y:S04]  /*11600*/  STL.64 [R1+0x208], R234 ;  /* 0x000208ea01007387 */ /* 0x000fe80000100a00 */
        /* <DEDUP_REMOVED lines=37> */
[----:B0-----:R-:W2:Y:S04]  /*11860*/  LDL.LU.64 R236, [R1] ;  /* 0x0000000001ec7983 */ /* 0x001ea80000300a00 */
[----:B------:R-:W-:Y:S04]  /*11870*/  STL.64 [R1+0xd8], R158 ;  /* 0x0000d89e01007387 */ /* 0x000fe80000100a00 */
[----:B------:R-:W-:Y:S04]  /*11880*/  STL.64 [R1+0xd0], R156 ;  /* 0x0000d09c01007387 */ /* 0x000fe80000100a00 */
[----:B-1----:R-:W3:Y:S04]  /*11890*/  LDL.LU.64 R212, [R1+0x8] ;  /* 0x0000080001d47983 */ /* 0x002ee80000300a00 */
[----:B------:R-:W4:Y:S04]  /*118a0*/  LDL.LU.64 R238, [R1+0x10] ;  /* 0x0000100001ee7983 */ /* 0x000f280000300a00 */
[----:B------:R-:W-:Y:S04]  /*118b0*/  STL.64 [R1+0xc8], R154 ;  /* 0x0000c89a01007387 */ /* 0x000fe80000100a00 */
[----:B------:R-:W4:Y:S04]  /*118c0*/  LDL.LU.64 R214, [R1+0x18] ;  /* 0x0000180001d67983 */ /* 0x000f280000300a00 */
[----:B------:R-:W4:Y:S04]  /*118d0*/  LDL.LU.64 R216, [R1+0x20] ;  /* 0x0000200001d87983 */ /* 0x000f280000300a00 */
[----:B------:R-:W-:Y:S04]  /*118e0*/  STL.64 [R1+0xc0], R152 ;  /* 0x0000c09801007387 */ /* 0x000fe80000100a00 */
[----:B------:R-:W4:Y:S04]  /*118f0*/  LDL.LU.64 R218, [R1+0x28] ;  /* 0x0000280001da7983 */ /* 0x000f280000300a00 */
[----:B------:R-:W4:Y:S04]  /*11900*/  LDL.LU.64 R220, [R1+0x228] ;  /* 0x0002280001dc7983 */ /* 0x000f280000300a00 */
[----:B------:R-:W4:Y:S01]  /*11910*/  LDL.LU.64 R240, [R1+0x230] ;  /* 0x0002300001f07983 */ /* 0x000f220000300a00 */
[----:B------:R-:W-:-:S03]  /*11920*/  IMAD.WIDE R22, R248, 0x2, R22 ;  /* 0x00000002f8167825 */ /* 0x000fc600078e0216 */
[----:B------:R-:W4:Y:S01]  /*11930*/  LDL.LU.64 R224, [R1+0x238] ;  /* 0x0002380001e07983 */ /* 0x000f220000300a00 */
[----:B------:R-:W-:-:S04]  /*11940*/  IMAD.WIDE R20, R248, 0x2, R20 ;  /* 0x00000002f8147825 */ /* 0x000fc800078e0214 */
[C---:B------:R-:W-:Y:S01]  /*11950*/  IMAD.WIDE R18, R248.reuse, 0x2, R18 ;  /* 0x00000002f8127825 */ /* 0x040fe200078e0212 */
[----:B------:R-:W-:Y:S03]  /*11960*/  STL.64 [R1+0xb8], R22 ;  /* 0x0000b81601007387 */ /* 0x000fe60000100a00 */
[C---:B------:R-:W-:Y:S01]  /*11970*/  IMAD.WIDE R16, R248.reuse, 0x2, R16 ;  /* 0x00000002f8107825 */ /* 0x040fe200078e0210 */
[----:B------:R-:W-:Y:S03]  /*11980*/  STL.64 [R1+0xb0], R20 ;  /* 0x0000b01401007387 */ /* 0x000fe60000100a00 */
[C---:B------:R-:W-:Y:S01]  /*11990*/  IMAD.WIDE R14, R248.reuse, 0x2, R14 ;  /* 0x00000002f80e7825 */ /* 0x040fe200078e020e */
[----:B------:R-:W-:Y:S03]  /*119a0*/  STL.64 [R1+0xa8], R18 ;  /* 0x0000a81201007387 */ /* 0x000fe60000100a00 */
[C---:B------:R-:W-:Y:S01]  /*119b0*/  IMAD.WIDE R12, R248.reuse, 0x2, R12 ;  /* 0x00000002f80c7825 */ /* 0x040fe200078e020c */
[----:B------:R-:W-:Y:S04]  /*119c0*/  STL.64 [R1+0xa0], R16 ;  /* 0x0000a01001007387 */ /* 0x000fe80000100a00 */
[----:B------:R-:W4:Y:S04]  /*119d0*/  LDL.LU.64 R222, [R1+0x250] ;  /* 0x0002500001de7983 */ /* 0x000f280000300a00 */
[----:B------:R-:W-:Y:S04]  /*119e0*/  STL.64 [R1+0x98], R14 ;  /* 0x0000980e01007387 */ /* 0x000fe80000100a00 */
[----:B------:R-:W4:Y:S04]  /*119f0*/  LDL.LU.64 R226, [R1+0x258] ;  /* 0x0002580001e27983 */ /* 0x000f280000300a00 */
[----:B------:R0:W-:Y:S04]  /*11a00*/  STL.64 [R1+0x90], R12 ;  /* 0x0000900c01007387 */ /* 0x0001e80000100a00 */
[----:B------:R-:W4:Y:S01]  /*11a10*/  LDL.LU.64 R228, [R1+0x260] ;  /* 0x0002600001e47983 */ /* 0x000f220000300a00 */
[----:B0-----:R-:W-:-:S04]  /*11a20*/  IMAD.WIDE R12, R248, 0x2, R10 ;  /* 0x00000002f80c7825 */ /* 0x001fc800078e020a */
[C---:B------:R-:W-:Y:S01]  /*11a30*/  IMAD.WIDE R10, R248.reuse, 0x2, R8 ;  /* 0x00000002f80a7825 */ /* 0x040fe200078e0208 */
[----:B------:R-:W-:Y:S03]  /*11a40*/  STL.64 [R1+0x88], R12 ;  /* 0x0000880c01007387 */ /* 0x000fe60000100a00 */
[C---:B------:R-:W-:Y:S01]  /*11a50*/  IMAD.WIDE R8, R248.reuse, 0x2, R6 ;  /* 0x00000002f8087825 */ /* 0x040fe200078e0206 */
[----:B------:R-:W4:Y:S03]  /*11a60*/  LDL.LU.64 R230, [R1+0x268] ;  /* 0x0002680001e67983 */ /* 0x000f260000300a00 */
[C---:B------:R-:W-:Y:S01]  /*11a70*/  IMAD.WIDE R6, R248.reuse, 0x2, R4 ;  /* 0x00000002f8067825 */ /* 0x040fe200078e0204 */
[----:B------:R-:W-:Y:S04]  /*11a80*/  STL.64 [R1+0x80], R10 ;  /* 0x0000800a01007387 */ /* 0x000fe80000100a00 */
[----:B------:R-:W-:Y:S01]  /*11a90*/  STL.64 [R1+0x78], R8 ;  /* 0x0000780801007387 */ /* 0x000fe20000100a00 */
[----:B------:R-:W-:-:S03]  /*11aa0*/  IMAD.WIDE R4, R248, 0x2, R242 ;  /* 0x00000002f8047825 */ /* 0x000fc600078e02f2 */
[----:B------:R-:W4:Y:S04]  /*11ab0*/  LDL.LU.64 R232, [R1+0x270] ;  /* 0x0002700001e87983 */ /* 0x000f280000300a00 */
[----:B------:R0:W-:Y:S04]  /*11ac0*/  STL.64 [R1+0x70], R6 ;  /* 0x0000700601007387 */ /* 0x0001e80000100a00 */
[----:B------:R-:W4:Y:S04]  /*11ad0*/  LDL.LU.64 R234, [R1+0x278] ;  /* 0x0002780001ea7983 */ /* 0x000f280000300a00 */
[----:B------:R1:W-:Y:S01]  /*11ae0*/  STL.64 [R1+0x68], R4 ;  /* 0x0000680401007387 */ /* 0x0003e20000100a00 */
[----:B0-----:R-:W-:-:S05]  /*11af0*/  IMAD.WIDE R6, R248, 0x2, R244 ;  /* 0x00000002f8067825 */ /* 0x001fca00078e02f4 */
[----:B------:R2:W-:Y:S01]  /*11b00*/  STL.64 [R1+0x60], R6 ;  /* 0x0000600601007387 */ /* 0x0005e20000100a00 */
[----:B-1----:R-:W-:-:S04]  /*11b10*/  IMAD.WIDE R4, R248, 0x2, R246 ;  /* 0x00000002f8047825 */ /* 0x002fc800078e02f6 */
[C---:B--2---:R-:W-:Y:S02]  /*11b20*/  IMAD.WIDE R6, R248.reuse, 0x2, R236 ;  /* 0x00000002f8067825 */ /* 0x044fe400078e02ec */
[----:B------:R-:W2:Y:S04]  /*11b30*/  LDL.LU.64 R236, [R1+0x280] ;  /* 0x0002800001ec7983 */ /* 0x000ea80000300a00 */
[----:B------:R3:W-:Y:S04]  /*11b40*/  STL.64 [R1+0x58], R4 ;  /* 0x0000580401007387 */ /* 0x0007e80000100a00 */
[----:B------:R4:W-:Y:S01]  /*11b50*/  STL.64 [R1+0x50], R6 ;  /* 0x0000500601007387 */ /* 0x0009e20000100a00 */
[----:B---3--:R-:W-:-:S04]  /*11b60*/  IMAD.WIDE R4, R248, 0x2, R212 ;  /* 0x00000002f8047825 */ /* 0x008fc800078e02d4 */
[C---:B----4-:R-:W-:Y:S02]  /*11b70*/  IMAD.WIDE R6, R248.reuse, 0x2, R238 ;  /* 0x00000002f8067825 */ /* 0x050fe400078e02ee */
[----:B------:R-:W3:Y:S04]  /*11b80*/  LDL.LU.64 R238, [R1+0x288] ;  /* 0x0002880001ee7983 */ /* 0x000ee80000300a00 */
[----:B------:R0:W-:Y:S04]  /*11b90*/  STL.64 [R1+0x48], R4 ;  /* 0x0000480401007387 */ /* 0x0001e80000100a00 */
[----:B------:R1:W-:Y:S01]  /*11ba0*/  STL.64 [R1+0x40], R6 ;  /* 0x0000400601007387 */ /* 0x0003e20000100a00 */
[----:B------:R-:W-:-:S04]  /*11bb0*/  IMAD.WIDE R8, R248, 0x2, R218 ;  /* 0x00000002f8087825 */ /* 0x000fc800078e02da */
[----:B0-----:R-:W-:-:S04]  /*11bc0*/  IMAD.WIDE R4, R248, 0x2, R214 ;  /* 0x00000002f8047825 */ /* 0x001fc800078e02d6 */
[C---:B-1----:R-:W-:Y:S01]  /*11bd0*/  IMAD.WIDE R6, R248.reuse, 0x2, R216 ;  /* 0x00000002f8067825 */ /* 0x042fe200078e02d8 */
[----:B------:R-:W-:Y:S04]  /*11be0*/  STL.64 [R1+0x38], R4 ;  /* 0x0000380401007387 */ /* 0x000fe80000100a00 */
[----:B------:R0:W-:Y:S04]  /*11bf0*/  STL.64 [R1+0x30], R6 ;  /* 0x0000300601007387 */ /* 0x0001e80000100a00 */
[----:B------:R-:W-:Y:S01]  /*11c00*/  STL.64 [R1+0x28], R8 ;  /* 0x0000280801007387 */ /* 0x000fe20000100a00 */
[----:B0-----:R-:W-:-:S03]  /*11c10*/  IMAD.WIDE R6, R248, 0x2, R240 ;  /* 0x00000002f8067825 */ /* 0x001fc600078e02f0 */
[----:B------:R-:W4:Y:S01]  /*11c20*/  LDL.LU.64 R240, [R1+0x290] ;  /* 0x0002900001f07983 */ /* 0x000f220000300a00 */
[----:B------:R-:W-:-:S04]  /*11c30*/  LOP3.LUT R251, R251, R250, RZ, 0x3c, !PT ;  /* 0x000000fafbfb7212 */ /* 0x000fc800078e3cff */
[----:B------:R-:W-:Y:S01]  /*11c40*/  LOP3.LUT R250, R251, R250, RZ, 0x3c, !PT ;  /* 0x000000fafbfa7212 */ /* 0x000fe200078e3cff */
[----:B------:R-:W-:-:S03]  /*11c50*/  IMAD.WIDE R4, R248, 0x2, R220 ;  /* 0x00000002f8047825 */ /* 0x000fc600078e02dc */
[----:B------:R-:W-:Y:S02]  /*11c60*/  LOP3.LUT R251, R251, R250, RZ, 0x3c, !PT ;  /* 0x000000fafbfb7212 */ /* 0x000fe400078e3cff */
[----:B------:R0:W-:Y:S01]  /*11c70*/  STL.64 [R1+0x20], R4 ;  /* 0x0000200401007387 */ /* 0x0001e20000100a00 */
[----:B------:R-:W-:-:S03]  /*11c80*/  IMAD.WIDE R250, R248, 0x2, R250 ;  /* 0x00000002f8fa7825 */ /* 0x000fc600078e02fa */
[----:B------:R1:W-:Y:S01]  /*11c90*/  STL.64 [R1+0x18], R6 ;  /* 0x0000180601007387 */ /* 0x0003e20000100a00 */
[----:B------:R-:W-:-:S03]  /*11ca0*/  IMAD.WIDE R2, R248, 0x2, R2 ;  /* 0x00000002f8027825 */ /* 0x000fc600078e0202 */
[----:B------:R-:W-:Y:S01]  /*11cb0*/  STL.64 [R1+0x6c0], R250 ;  /* 0x0006c0fa01007387 */ /* 0x000fe20000100a00 */
[----:B0-----:R-:W-:-:S05]  /*11cc0*/  IMAD.WIDE R4, R248, 0x2, R224 ;  /* 0x00000002f8047825 */ /* 0x001fca00078e02e0 */
[----:B------:R0:W-:Y:S01]  /*11cd0*/  STL.64 [R1+0x10], R4 ;  /* 0x0000100401007387 */ /* 0x0001e20000100a00 */
[----:B-1----:R-:W-:-:S03]  /*11ce0*/  IMAD.WIDE R6, R248, 0x2, R226 ;  /* 0x00000002f8067825 */ /* 0x002fc600078e02e2 */
[----:B------:R-:W4:Y:S01]  /*11cf0*/  LDL.LU.64 R224, [R1+0x298] ;  /* 0x0002980001e07983 */ /* 0x000f220000300a00 */
[----:B------:R-:W-:-:S03]  /*11d00*/  IMAD.WIDE R8, R248, 0x2, R228 ;  /* 0x00000002f8087825 */ /* 0x000fc600078e02e4 */
[----:B------:R-:W-:Y:S01]  /*11d10*/  STL.64 [R1+0x6c8], R2 ;  /* 0x0006c80201007387 */ /* 0x000fe20000100a00 */
[----:B0-----:R-:W-:-:S04]  /*11d20*/  IMAD.WIDE R4, R248, 0x2, R222 ;  /* 0x00000002f8047825 */ /* 0x001fc800078e02de */
[C---:B------:R-:W-:Y:S01]  /*11d30*/  IMAD.WIDE R10, R248.reuse, 0x2, R230 ;  /* 0x00000002f80a7825 */ /* 0x040fe200078e02e6 */
[----:B------:R-:W-:Y:S04]  /*11d40*/  STL.64 [R1+0x6d0], R4 ;  /* 0x0006d00401007387 */ /* 0x000fe80000100a00 */
[----:B------:R-:W-:Y:S01]  /*11d50*/  STL.64 [R1+0x6d8], R6 ;  /* 0x0006d80601007387 */ /* 0x000fe20000100a00 */
[----:B------:R-:W-:-:S03]  /*11d60*/  IMAD.WIDE R12, R248, 0x2, R232 ;  /* 0x00000002f80c7825 */ /* 0x000fc600078e02e8 */
[----:B------:R-:W4:Y:S04]  /*11d70*/  LDL.LU.64 R226, [R1+0x2a0] ;  /* 0x0002a00001e27983 */ /* 0x000f280000300a00 */
[----:B------:R-:W-:Y:S01]  /*11d80*/  STL.64 [R1+0x6e0], R8 ;  /* 0x0006e00801007387 */ /* 0x000fe20000100a00 */
[----:B------:R-:W-:-:S03]  /*11d90*/  IMAD.WIDE R14, R248, 0x2, R234 ;  /* 0x00000002f80e7825 */ /* 0x000fc600078e02ea */
[----:B------:R0:W-:Y:S04]  /*11da0*/  STL.64 [R1+0x6e8], R10 ;  /* 0x0006e80a01007387 */ /* 0x0001e80000100a00 */
[----:B------:R-:W4:Y:S04]  /*11db0*/  LDL.LU.64 R228, [R1+0x2a8] ;  /* 0x0002a80001e47983 */ /* 0x000f280000300a00 */
[----:B------:R-:W-:Y:S04]  /*11dc0*/  STL.64 [R1+0x6f0], R12 ;  /* 0x0006f00c01007387 */ /* 0x000fe80000100a00 */
[----:B------:R-:W4:Y:S04]  /*11dd0*/  LDL.LU.64 R230, [R1+0x2b0] ;  /* 0x0002b00001e67983 */ /* 0x000f280000300a00 */
[----:B------:R-:W-:Y:S04]  /*11de0*/  STL.64 [R1+0x6f8], R14 ;  /* 0x0006f80e01007387 */ /* 0x000fe80000100a00 */
[----:B------:R-:W4:Y:S01]  /*11df0*/  LDL.LU.64 R232, [R1+0x2b8] ;  /* 0x0002b80001e87983 */ /* 0x000f220000300a00 */
[----:B--2---:R-:W-:-:S05]  /*11e00*/  IMAD.WIDE R16, R248, 0x2, R236 ;  /* 0x00000002f8107825 */ /* 0x004fca00078e02ec */
[----:B------:R-:W-:Y:S04]  /*11e10*/  STL.64 [R1+0x700], R16 ;  /* 0x0007001001007387 */ /* 0x000fe80000100a00 */
[----:B------:R-:W2:Y:S04]  /*11e20*/  LDL.LU.64 R206, [R1+0x2c0] ;  /* 0x0002c00001ce7983 */ /* 0x000ea80000300a00 */
[----:B------:R-:W2:Y:S04]  /*11e30*/  LDL.LU.64 R234, [R1+0x2c8] ;  /* 0x0002c80001ea7983 */ /* 0x000ea80000300a00 */
[----:B------:R-:W2:Y:S04]  /*11e40*/  LDL.LU.64 R208, [R1+0x2d0] ;  /* 0x0002d00001d07983 */ /* 0x000ea80000300a00 */
[----:B------:R-:W2:Y:S01]  /*11e50*/  LDL.LU.64 R236, [R1+0x2d8] ;  /* 0x0002d80001ec7983 */ /* 0x000ea20000300a00 */
[----:B---3--:R-:W-:-:S05]  /*11e60*/  IMAD.WIDE R18, R248, 0x2, R238 ;  /* 0x00000002f8127825 */ /* 0x008fca00078e02ee */
[----:B------:R1:W-:Y:S04]  /*11e70*/  STL.64 [R1+0x708], R18 ;  /* 0x0007081201007387 */ /* 0x0003e80000100a00 */
[----:B------:R-:W3:Y:S04]  /*11e80*/  LDL.LU.64 R210, [R1+0x2e0] ;  /* 0x0002e00001d27983 */ /* 0x000ee80000300a00 */
[----:B------:R-:W3:Y:S04]  /*11e90*/  LDL.LU.64 R238, [R1+0x2e8] ;  /* 0x0002e80001ee7983 */ /* 0x000ee80000300a00 */
[----:B------:R-:W3:Y:S01]  /*11ea0*/  LDL.LU.64 R212, [R1+0x2f0] ;  /* 0x0002f00001d47983 */ /* 0x000ee20000300a00 */
[----:B----4-:R-:W-:-:S03]  /*11eb0*/  IMAD.WIDE R20, R248, 0x2, R240 ;  /* 0x00000002f8147825 */ /* 0x010fc600078e02f0 */
[----:B------:R-:W4:Y:S04]  /*11ec0*/  LDL.LU.64 R240, [R1+0x2f8] ;  /* 0x0002f80001f07983 */ /* 0x000f280000300a00 */
[----:B------:R1:W-:Y:S04]  /*11ed0*/  STL.64 [R1+0x710], R20 ;  /* 0x0007101401007387 */ /* 0x0003e80000100a00 */
[----:B------:R-:W4:Y:S04]  /*11ee0*/  LDL.LU.64 R214, [R1+0x300] ;  /* 0x0003000001d67983 */ /* 0x000f280000300a00 */
[----:B------:R-:W4:Y:S04]  /*11ef0*/  LDL.LU.64 R216, [R1+0x308] ;  /* 0x0003080001d87983 */ /* 0x000f280000300a00 */
[----:B------:R-:W4:Y:S04]  /*11f00*/  LDL.LU.64 R218, [R1+0x310] ;  /* 0x0003100001da7983 */ /* 0x000f280000300a00 */
[----:B------:R-:W4:Y:S01]  /*11f10*/  LDL.LU.64 R220, [R1+0x318] ;  /* 0x0003180001dc7983 */ /* 0x000f220000300a00 */
[----:B------:R-:W-:-:S05]  /*11f20*/  IMAD.WIDE R22, R248, 0x2, R224 ;  /* 0x00000002f8167825 */ /* 0x000fca00078e02e0 */
[----:B------:R-:W-:Y:S04]  /*11f30*/  STL.64 [R1+0x718], R22 ;  /* 0x0007181601007387 */ /* 0x000fe80000100a00 */
[----:B------:R-:W4:Y:S04]  /*11f40*/  LDL.LU.64 R222, [R1+0x320] ;  /* 0x0003200001de7983 */ /* 0x000f280000300a00 */
[----:B------:R-:W4:Y:S01]  /*11f50*/  LDL.LU.64 R224, [R1+0x328] ;  /* 0x0003280001e07983 */ /* 0x000f220000300a00 */
[----:B------:R-:W-:-:S03]  /*11f60*/  IMAD.WIDE R152, R248, 0x2, R226 ;  /* 0x00000002f8987825 */ /* 0x000fc600078e02e2 */
[----:B------:R-:W4:Y:S04]  /*11f70*/  LDL.LU.64 R226, [R1+0x330] ;  /* 0x0003300001e27983 */ /* 0x000f280000300a00 */
[----:B------:R-:W-:Y:S01]  /*11f80*/  STL.64 [R1+0x720], R152 ;  /* 0x0007209801007387 */ /* 0x000fe20000100a00 */
[----:B------:R-:W-:-:S03]  /*11f90*/  IMAD.WIDE R154, R248, 0x2, R228 ;  /* 0x00000002f89a7825 */ /* 0x000fc600078e02e4 */
[----:B------:R-:W4:Y:S01]  /*11fa0*/  LDL.LU.64 R228, [R1+0x338] ;  /* 0x0003380001e47983 */ /* 0x000f220000300a00 */
[----:B------:R-:W-:-:S03]  /*11fb0*/  IMAD.WIDE R156, R248, 0x2, R230 ;  /* 0x00000002f89c7825 */ /* 0x000fc600078e02e6 */
[----:B------:R-:W-:Y:S04]  /*11fc0*/  STL.64 [R1+0x728], R154 ;  /* 0x0007289a01007387 */ /* 0x000fe80000100a00 */
[----:B------:R-:W4:Y:S01]  /*11fd0*/  LDL.LU.64 R230, [R1+0x340] ;  /* 0x0003400001e67983 */ /* 0x000f220000300a00 */
[----:B------:R-:W-:-:S03]  /*11fe0*/  IMAD.WIDE R158, R248, 0x2, R232 ;  /* 0x00000002f89e7825 */ /* 0x000fc600078e02e8 */
[----:B------:R-:W-:Y:S04]  /*11ff0*/  STL.64 [R1+0x730], R156 ;  /* 0x0007309c01007387 */ /* 0x000fe80000100a00 */
[----:B------:R-:W4:Y:S04]  /*12000*/  LDL.LU.64 R232, [R1+0x348] ;  /* 0x0003480001e87983 */ /* 0x000f280000300a00 */
[----:B------:R-:W-:Y:S01]  /*12010*/  STL.64 [R1+0x738], R158 ;  /* 0x0007389e01007387 */ /* 0x000fe20000100a00 */
[----:B--2---:R-:W-:-:S03]  /*12020*/  IMAD.WIDE R162, R248, 0x2, R234 ;  /* 0x00000002f8a27825 */ /* 0x004fc600078e02ea */
[----:B------:R-:W2:Y:S01]  /*12030*/  LDL.LU.64 R234, [R1+0x350] ;  /* 0x0003500001ea7983 */ /* 0x000ea20000300a00 */
[----:B------:R-:W-:-:S03]  /*12040*/  IMAD.WIDE R166, R248, 0x2, R236 ;  /* 0x00000002f8a67825 */ /* 0x000fc600078e02ec */
[----:B------:R-:W2:Y:S01]  /*12050*/  LDL.LU.64 R236, [R1+0x358] ;  /* 0x0003580001ec7983 */ /* 0x000ea20000300a00 */
[----:B---3--:R-:W-:-:S03]  /*12060*/  IMAD.WIDE R170, R248, 0x2, R238 ;  /* 0x00000002f8aa7825 */ /* 0x008fc600078e02ee */
[----:B------:R-:W3:Y:S01]  /*12070*/  LDL.LU.64 R238, [R1+0x360] ;  /* 0x0003600001ee7983 */ /* 0x000ee20000300a00 */
[----:B----4-:R-:W-:-:S03]  /*12080*/  IMAD.WIDE R174, R248, 0x2, R240 ;  /* 0x00000002f8ae7825 */ /* 0x010fc600078e02f0 */
[----:B------:R-:W4:Y:S01]  /*12090*/  LDL.LU.64 R240, [R1+0x368] ;  /* 0x0003680001f07983 */ /* 0x000f220000300a00 */
[----:B------:R-:W-:-:S03]  /*120a0*/  IMAD.WIDE R160, R248, 0x2, R206 ;  /* 0x00000002f8a07825 */ /* 0x000fc600078e02ce */
        /* <DEDUP_REMOVED lines=14> */
[----:B------:R-:W4:Y:S04]  /*12190*/  LDL.LU.64 R218, [R1+0x3a8] ;  /* 0x0003a80001da7983 */ /* 0x000f280000300a00 */
        /* <DEDUP_REMOVED lines=13> */
[----:B--2---:R-:W-:-:S03]  /*12270*/  IMAD.WIDE R196, R248, 0x2, R234 ;  /* 0x00000002f8c47825 */ /* 0x004fc600078e02ea */
[----:B------:R-:W2:Y:S01]  /*12280*/  LDL.LU.64 R234, [R1+0x3e8] ;  /* 0x0003e80001ea7983 */ /* 0x000ea20000300a00 */
[----:B------:R-:W-:-:S03]  /*12290*/  IMAD.WIDE R198, R248, 0x2, R236 ;  /* 0x00000002f8c67825 */ /* 0x000fc600078e02ec */
[----:B------:R-:W2:Y:S01]  /*122a0*/  LDL.LU.64 R236, [R1+0x3f0] ;  /* 0x0003f00001ec7983 */ /* 0x000ea20000300a00 */
[----:B---3--:R-:W-:-:S03]  /*122b0*/  IMAD.WIDE R200, R248, 0x2, R238 ;  /* 0x00000002f8c87825 */ /* 0x008fc600078e02ee */
[----:B------:R-:W3:Y:S01]  /*122c0*/  LDL.LU.64 R238, [R1+0x3f8] ;  /* 0x0003f80001ee7983 */ /* 0x000ee20000300a00 */
[----:B----4-:R-:W-:-:S03]  /*122d0*/  IMAD.WIDE R202, R248, 0x2, R240 ;  /* 0x00000002f8ca7825 */ /* 0x010fc600078e02f0 */
[----:B------:R-:W4:Y:S04]  /*122e0*/  LDL.LU.64 R240, [R1+0x400] ;  /* 0x0004000001f07983 */ /* 0x000f280000300a00 */
[----:B------:R-:W4:Y:S04]  /*122f0*/  LDL.LU.64 R242, [R1+0x408] ;  /* 0x0004080001f27983 */ /* 0x000f280000300a00 */
[----:B------:R-:W4:Y:S04]  /*12300*/  LDL.LU.64 R244, [R1+0x410] ;  /* 0x0004100001f47983 */ /* 0x000f280000300a00 */
[----:B------:R-:W4:Y:S04]  /*12310*/  LDL.LU.64 R246, [R1+0x418] ;  /* 0x0004180001f67983 */ /* 0x000f280000300a00 */
[----:B0-----:R-:W4:Y:S04]  /*12320*/  LDL.LU.64 R10, [R1+0x420] ;  /* 0x00042000010a7983 */ /* 0x001f280000300a00 */
[----:B------:R-:W4:Y:S04]  /*12330*/  LDL.LU.64 R8, [R1+0x220] ;  /* 0x0002200001087983 */ /* 0x000f280000300a00 */
[----:B-1----:R-:W4:Y:S04]  /*12340*/  LDL.LU.64 R18, [R1+0x218] ;  /* 0x0002180001127983 */ /* 0x002f280000300a00 */
[----:B------:R-:W4:Y:S04]  /*12350*/  LDL.LU.64 R16, [R1+0x210] ;  /* 0x0002100001107983 */ /* 0x000f280000300a00 */
[----:B------:R-:W4:Y:S04]  /*12360*/  LDL.LU.64 R6, [R1+0x208] ;  /* 0x0002080001067983 */ /* 0x000f280000300a00 */
[----:B------:R-:W4:Y:S04]  /*12370*/  LDL.LU.64 R4, [R1+0x200] ;  /* 0x0002000001047983 */ /* 0x000f280000300a00 */
[----:B------:R-:W4:Y:S04]  /*12380*/  LDL.LU.64 R2, [R1+0x1f8] ;  /* 0x0001f80001027983 */ /* 0x000f280000300a00 */
[----:B------:R-:W4:Y:S04]  /*12390*/  LDL.LU.64 R250, [R1+0x1f0] ;  /* 0x0001f00001fa7983 */ /* 0x000f280000300a00 */
[----:B------:R-:W4:Y:S04]  /*123a0*/  LDL.LU.64 R14, [R1+0x1e8] ;  /* 0x0001e800010e7983 */ /* 0x000f280000300a00 */
[----:B------:R-:W4:Y:S04]  /*123b0*/  LDL.LU.64 R12, [R1+0x1e0] ;  /* 0x0001e000010c7983 */ /* 0x000f280000300a00 */
[----:B------:R-:W4:Y:S01]  /*123c0*/  LDL.LU.64 R20, [R1+0x1d8] ;  /* 0x0001d80001147983 */ /* 0x000f220000300a00 */
        /* <DEDUP_REMOVED lines=15> */
[----:B--2---:R-:W-:-:S04]  /*124c0*/  IMAD.WIDE R234, R248, 0x2, R234 ;  /* 0x00000002f8ea7825 */ /* 0x004fc800078e02ea */
[----:B------:R-:W-:-:S04]  /*124d0*/  IMAD.WIDE R236, R248, 0x2, R236 ;  /* 0x00000002f8ec7825 */ /* 0x000fc800078e02ec */
[----:B---3--:R-:W-:-:S04]  /*124e0*/  IMAD.WIDE R238, R248, 0x2, R238 ;  /* 0x00000002f8ee7825 */ /* 0x008fc800078e02ee */
[----:B----4-:R-:W-:-:S04]  /*124f0*/  IMAD.WIDE R240, R248, 0x2, R240 ;  /* 0x00000002f8f07825 */ /* 0x010fc800078e02f0 */
[----:B------:R-:W-:-:S04]  /*12500*/  IMAD.WIDE R242, R248, 0x2, R242 ;  /* 0x00000002f8f27825 */ /* 0x000fc800078e02f2 */
[----:B------:R-:W-:-:S04]  /*12510*/  IMAD.WIDE R244, R248, 0x2, R244 ;  /* 0x00000002f8f47825 */ /* 0x000fc800078e02f4 */
[----:B------:R-:W-:-:S04]  /*12520*/  IMAD.WIDE R246, R248, 0x2, R246 ;  /* 0x00000002f8f67825 */ /* 0x000fc800078e02f6 */
[----:B------:R-:W-:Y:S02]  /*12530*/  IMAD.WIDE R248, R248, 0x2, R10 ;  /* 0x00000002f8f87825 */ /* 0x000fe400078e020a */
[----:B------:R-:W2:Y:S02]  /*12540*/  LDL.LU.64 R10, [R1+0x1d0] ;  /* 0x0001d000010a7983 */ /* 0x000ea40000300a00 */
[----:B------:R-:W-:Y:S02]  /*12550*/  IMAD.MOV.U32 R0, RZ, RZ, R9 ;  /* 0x000000ffff007224 */ /* 0x000fe400078e0009 */
[----:B------:R0:W-:Y:S04]  /*12560*/  STL [R1+0x228], R8 ;  /* 0x0002280801007387 */ /* 0x0001e80000100800 */
[----:B0-----:R-:W3:Y:S04]  /*12570*/  LDL.LU.64 R8, [R1+0x1c8] ;  /* 0x0001c80001087983 */ /* 0x001ee80000300a00 */
[----:B------:R0:W-:Y:S04]  /*12580*/  STL [R1+0x220], R0 ;  /* 0x0002200001007387 */ /* 0x0001e80000100800 */
[----:B------:R1:W-:Y:S01]  /*12590*/  STL [R1+0x22c], R18 ;  /* 0x00022c1201007387 */ /* 0x0003e20000100800 */
[----:B0-----:R-:W-:-:S03]  /*125a0*/  IMAD.MOV.U32 R0, RZ, RZ, R19 ;  /* 0x000000ffff007224 */ /* 0x001fc600078e0013 */
[----:B-1----:R-:W4:Y:S04]  /*125b0*/  LDL.LU.64 R18, [R1+0x1c0] ;  /* 0x0001c00001127983 */ /* 0x002f280000300a00 */
[----:B------:R0:W-:Y:S04]  /*125c0*/  STL [R1+0x218], R0 ;  /* 0x0002180001007387 */ /* 0x0001e80000100800 */
[----:B------:R-:W-:Y:S04]  /*125d0*/  STL [R1+0x230], R16 ;  /* 0x0002301001007387 */ /* 0x000fe80000100800 */
[----:B------:R-:W4:Y:S01]  /*125e0*/  LDL.LU.64 R22, [R1+0x1b8] ;  /* 0x0001b80001167983 */ /* 0x000f220000300a00 */
[----:B0-----:R-:W-:-:S05]  /*125f0*/  IMAD.MOV.U32 R0, RZ, RZ, R17 ;  /* 0x000000ffff007224 */ /* 0x001fca00078e0011 */
[----:B------:R0:W-:Y:S04]  /*12600*/  STL [R1+0x210], R0 ;  /* 0x0002100001007387 */ /* 0x0001e80000100800 */
[----:B------:R1:W-:Y:S01]  /*12610*/  STL [R1+0x234], R6 ;  /* 0x0002340601007387 */ /* 0x0003e20000100800 */
[----:B0-----:R-:W-:-:S03]  /*12620*/  IMAD.MOV.U32 R0, RZ, RZ, R7 ;  /* 0x000000ffff007224 */ /* 0x001fc600078e0007 */
[----:B-1----:R-:W4:Y:S04]  /*12630*/  LDL.LU.64 R6, [R1+0x1b0] ;  /* 0x0001b00001067983 */ /* 0x002f280000300a00 */
[----:B------:R0:W-:Y:S04]  /*12640*/  STL [R1+0x208], R0 ;  /* 0x0002080001007387 */ /* 0x0001e80000100800 */
[----:B------:R1:W-:Y:S01]  /*12650*/  STL [R1+0x238], R4 ;  /* 0x0002380401007387 */ /* 0x0003e20000100800 */
[----:B0-----:R-:W-:-:S03]  /*12660*/  IMAD.MOV.U32 R0, RZ, RZ, R5 ;  /* 0x000000ffff007224 */ /* 0x001fc600078e0005 */
[----:B-1----:R-:W4:Y:S04]  /*12670*/  LDL.LU.64 R4, [R1+0x1a8] ;  /* 0x0001a80001047983 */ /* 0x002f280000300a00 */
[----:B------:R0:W-:Y:S04]  /*12680*/  STL [R1+0x200], R0 ;  /* 0x0002000001007387 */ /* 0x0001e80000100800 */
[----:B------:R1:W-:Y:S04]  /*12690*/  STL [R1+0x23c], R2 ;  /* 0x00023c0201007387 */ /* 0x0003e80000100800 */
[----:B------:R-:W4:Y:S01]  /*126a0*/  LDL.LU.64 R16, [R1+0x1a0] ;  /* 0x0001a00001107983 */ /* 0x000f220000300a00 */
[----:B0-----:R-:W-:-:S05]  /*126b0*/  IMAD.MOV.U32 R0, RZ, RZ, R3 ;  /* 0x000000ffff007224 */ /* 0x001fca00078e0003 */
[----:B------:R0:W-:Y:S04]  /*126c0*/  STL [R1+0x1f8], R0 ;  /* 0x0001f80001007387 */ /* 0x0001e80000100800 */
[----:B------:R0:W-:Y:S04]  /*126d0*/  STL [R1+0x240], R250 ;  /* 0x000240fa01007387 */ /* 0x0001e80000100800 */
[----:B-1----:R-:W4:Y:S01]  /*126e0*/  LDL.LU.64 R2, [R1+0x198] ;  /* 0x0001980001027983 */ /* 0x002f220000300a00 */
[----:B0-----:R-:W-:-:S05]  /*126f0*/  IMAD.MOV.U32 R0, RZ, RZ, R251 ;  /* 0x000000ffff007224 */ /* 0x001fca00078e00fb */
[----:B------:R0:W-:Y:S04]  /*12700*/  STL [R1+0x1f0], R0 ;  /* 0x0001f00001007387 */ /* 0x0001e80000100800 */
[----:B------:R1:W-:Y:S04]  /*12710*/  STL [R1+0x244], R14 ;  /* 0x0002440e01007387 */ /* 0x0003e80000100800 */
[----:B------:R-:W4:Y:S01]  /*12720*/  LDL.LU.64 R250, [R1+0x190] ;  /* 0x0001900001fa7983 */ /* 0x000f220000300a00 */
[----:B0-----:R-:W-:-:S03]  /*12730*/  IMAD.MOV.U32 R0, RZ, RZ, R15 ;  /* 0x000000ffff007224 */ /* 0x001fc600078e000f */
[----:B------:R-:W-:Y:S04]  /*12740*/  STL [R1+0x248], R12 ;  /* 0x0002480c01007387 */ /* 0x000fe80000100800 */
[----:B------:R0:W-:Y:S04]  /*12750*/  STL [R1+0x1e8], R0 ;  /* 0x0001e80001007387 */ /* 0x0001e80000100800 */
[----:B-1----:R-:W4:Y:S01]  /*12760*/  LDL.LU.64 R14, [R1+0x188] ;  /* 0x00018800010e7983 */ /* 0x002f220000300a00 */
[----:B0-----:R-:W-:-:S03]  /*12770*/  IMAD.MOV.U32 R0, RZ, RZ, R13 ;  /* 0x000000ffff007224 */ /* 0x001fc600078e000d */
[----:B------:R-:W-:Y:S04]  /*12780*/  STL [R1+0x24c], R20 ;  /* 0x00024c1401007387 */ /* 0x000fe80000100800 */
[----:B------:R0:W-:Y:S04]  /*12790*/  STL [R1+0x1e0], R0 ;  /* 0x0001e00001007387 */ /* 0x0001e80000100800 */
[----:B------:R-:W4:Y:S01]  /*127a0*/  LDL.LU.64 R12, [R1+0x180] ;  /* 0x00018000010c7983 */ /* 0x000f220000300a00 */
[----:B0-----:R-:W-:-:S03]  /*127b0*/  IMAD.MOV.U32 R0, RZ, RZ, R21 ;  /* 0x000000ffff007224 */ /* 0x001fc600078e0015 */
[----:B--2---:R-:W-:Y:S04]  /*127c0*/  STL [R1+0x250], R10 ;  /* 0x0002500a01007387 */ /* 0x004fe80000100800 */
[----:B------:R0:W-:Y:S04]  /*127d0*/  STL [R1+0x1d8], R0 ;  /* 0x0001d80001007387 */ /* 0x0001e80000100800 */
[----:B------:R-:W2:Y:S01]  /*127e0*/  LDL.LU.64 R20, [R1+0x178] ;  /* 0x0001780001147983 */ /* 0x000ea20000300a00 */
[----:B0-----:R-:W-:-:S03]  /*127f0*/  IMAD.MOV.U32 R0, RZ, RZ, R11 ;  /* 0x000000ffff007224 */ /* 0x001fc600078e000b */
[----:B---3--:R-:W-:Y:S04]  /*12800*/  STL [R1+0x254], R8 ;  /* 0x0002540801007387 */ /* 0x008fe80000100800 */
[----:B------:R0:W-:Y:S04]  /*12810*/  STL [R1+0x1d0], R0 ;  /* 0x0001d00001007387 */ /* 0x0001e80000100800 */
[----:B------:R-:W3:Y:S01]  /*12820*/  LDL.LU.64 R10, [R1+0x170] ;  /* 0x00017000010a7983 */ /* 0x000ee20000300a00 */
[----:B0-----:R-:W-:-:S03]  /*12830*/  IMAD.MOV.U32 R0, RZ, RZ, R9 ;  /* 0x000000ffff007224 */ /* 0x001fc600078e0009 */
[----:B----4-:R-:W-:Y:S04]  /*12840*/  STL [R1+0x258], R18 ;  /* 0x0002581201007387 */ /* 0x010fe80000100800 */
[----:B------:R0:W-:Y:S04]  /*12850*/  STL [R1+0x1c8], R0 ;  /* 0x0001c80001007387 */ /* 0x0001e80000100800 */
[----:B------:R-:W4:Y:S01]  /*12860*/  LDL.LU.64 R8, [R1+0x168] ;  /* 0x0001680001087983 */ /* 0x000f220000300a00 */
[----:B0-----:R-:W-:-:S03]  /*12870*/  IMAD.MOV.U32 R0, RZ, RZ, R19 ;  /* 0x000000ffff007224 */ /* 0x001fc600078e0013 */
[----:B------:R-:W-:Y:S04]  /*12880*/  STL [R1+0x25c], R22 ;  /* 0x00025c1601007387 */ /* 0x000fe80000100800 */
[----:B------:R0:W-:Y:S04]  /*12890*/  STL [R1+0x1c0], R0 ;  /* 0x0001c00001007387 */ /* 0x0001e80000100800 */
[----:B------:R-:W4:Y:S01]  /*128a0*/  LDL.LU.64 R18, [R1+0x160] ;  /* 0x0001600001127983 */ /* 0x000f220000300a00 */
[----:B0-----:R-:W-:-:S03]  /*128b0*/  IMAD.MOV.U32 R0, RZ, RZ, R23 ;  /* 0x000000ffff007224 */ /* 0x001fc600078e0017 */
[----:B------:R-:W-:Y:S04]  /*128c0*/  STL [R1+0x260], R6 ;  /* 0x0002600601007387 */ /* 0x000fe80000100800 */
[----:B------:R0:W-:Y:S02]  /*128d0*/  STL [R1+0x1b8], R0 ;  /* 0x0001b80001007387 */ /* 0x0001e40000100800 */
[----:B0-----:R-:W-:Y:S02]  /*128e0*/  IMAD.MOV.U32 R0, RZ, RZ, R7 ;  /* 0x000000ffff007224 */ /* 0x001fe400078e0007 */
[----:B------:R-:W4:Y:S04]  /*128f0*/  LDL.LU.64 R6, [R1+0x158] ;  /* 0x0001580001067983 */ /* 0x000f280000300a00 */
        /* <DEDUP_REMOVED lines=9> */
[----:B------:R1:W-:Y:S01]  /*12990*/  STL [R1+0x26c], R2 ;  /* 0x00026c0201007387 */ /* 0x0003e20000100800 */
        /* <DEDUP_REMOVED lines=27> */
[----:B------:R-:W4:Y:S04]  /*12b50*/  LDL.LU.64 R8, [R1+0x110] ;  /* 0x0001100001087983 */ /* 0x000f280000300a00 */
[----:B------:R-:W4:Y:S01]  /*12b60*/  LDL.LU.64 R22, [R1+0x108] ;  /* 0x0001080001167983 */ /* 0x000f220000300a00 */
[----:B0-----:R-:W-:-:S05]  /*12b70*/  IMAD.MOV.U32 R0, RZ, RZ, R19 ;  /* 0x000000ffff007224 */ /* 0x001fca00078e0013 */
[----:B------:R0:W-:Y:S04]  /*12b80*/  STL [R1+0x160], R0 ;  /* 0x0001600001007387 */ /* 0x0001e80000100800 */
[----:B------:R-:W-:Y:S01]  /*12b90*/  STL [R1+0x28c], R6 ;  /* 0x00028c0601007387 */ /* 0x000fe20000100800 */
[----:B0-----:R-:W-:-:S03]  /*12ba0*/  IMAD.MOV.U32 R0, RZ, RZ, R7 ;  /* 0x000000ffff007224 */ /* 0x001fc600078e0007 */
[----:B------:R-:W4:Y:S04]  /*12bb0*/  LDL.LU.64 R20, [R1+0x100] ;  /* 0x0001000001147983 */ /* 0x000f280000300a00 */
[----:B------:R0:W-:Y:S04]  /*12bc0*/  STL [R1+0x158], R0 ;  /* 0x0001580001007387 */ /* 0x0001e80000100800 */
[----:B------:R1:W-:Y:S01]  /*12bd0*/  STL [R1+0x290], R4 ;  /* 0x0002900401007387 */ /* 0x0003e20000100800 */
[----:B0-----:R-:W-:-:S03]  /*12be0*/  IMAD.MOV.U32 R0, RZ, RZ, R5 ;  /* 0x000000ffff007224 */ /* 0x001fc600078e0005 */
[----:B------:R-:W4:Y:S04]  /*12bf0*/  LDL.LU.64 R6, [R1+0xf8] ;  /* 0x0000f80001067983 */ /* 0x000f280000300a00 */
[----:B------:R-:W-:Y:S04]  /*12c00*/  STL [R1+0x294], R16 ;  /* 0x0002941001007387 */ /* 0x000fe80000100800 */
[----:B------:R0:W-:Y:S04]  /*12c10*/  STL [R1+0x150], R0 ;  /* 0x0001500001007387 */ /* 0x0001e80000100800 */
[----:B-1----:R-:W4:Y:S04]  /*12c20*/  LDL.LU.64 R4, [R1+0xf0] ;  /* 0x0000f00001047983 */ /* 0x002f280000300a00 */
        /* <DEDUP_REMOVED lines=13> */
[----:B0-----:R-:W-:-:S03]  /*12d00*/  IMAD.MOV.U32 R0, RZ, RZ, R15 ;  /* 0x000000ffff007224 */ /* 0x001fc600078e000f */
[----:B--2---:R-:W-:Y:S04]  /*12d10*/  STL [R1+0x2a4], R12 ;  /* 0x0002a40c01007387 */ /* 0x004fe80000100800 */
[----:B------:R0:W-:Y:S04]  /*12d20*/  STL [R1+0x130], R0 ;  /* 0x0001300001007387 */ /* 0x0001e80000100800 */
[----:B-1----:R-:W2:Y:S01]  /*12d30*/  LDL.LU.64 R14, [R1+0xc8] ;  /* 0x0000c800010e7983 */ /* 0x002ea20000300a00 */
[----:B0-----:R-:W-:-:S03]  /*12d40*/  IMAD.MOV.U32 R0, RZ, RZ, R13 ;  /* 0x000000ffff007224 */ /* 0x001fc600078e000d */
[----:B---3--:R-:W-:Y:S04]  /*12d50*/  STL [R1+0x2a8], R152 ;  /* 0x0002a89801007387 */ /* 0x008fe80000100800 */
[----:B------:R0:W-:Y:S04]  /*12d60*/  STL [R1+0x128], R0 ;  /* 0x0001280001007387 */ /* 0x0001e80000100800 */
[----:B------:R-:W3:Y:S01]  /*12d70*/  LDL.LU.64 R12, [R1+0xc0] ;  /* 0x0000c000010c7983 */ /* 0x000ee20000300a00 */
[----:B0-----:R-:W-:-:S03]  /*12d80*/  IMAD.MOV.U32 R0, RZ, RZ, R153 ;  /* 0x000000ffff007224 */ /* 0x001fc600078e0099 */
[----:B----4-:R-:W-:Y:S04]  /*12d90*/  STL [R1+0x2ac], R10 ;  /* 0x0002ac0a01007387 */ /* 0x010fe80000100800 */
[----:B------:R0:W-:Y:S02]  /*12da0*/  STL [R1+0x120], R0 ;  /* 0x0001200001007387 */ /* 0x0001e40000100800 */
[----:B0-----:R-:W-:Y:S02]  /*12db0*/  IMAD.MOV.U32 R0, RZ, RZ, R11 ;  /* 0x000000ffff007224 */ /* 0x001fe400078e000b */
[----:B------:R-:W4:Y:S04]  /*12dc0*/  LDL.LU.64 R10, [R1+0xb8] ;  /* 0x0000b800010a7983 */ /* 0x000f280000300a00 */
        /* <DEDUP_REMOVED lines=8> */
[----:B------:R0:W-:Y:S02]  /*12e50*/  STL [R1+0x108], R0 ;  /* 0x0001080001007387 */ /* 0x0001e40000100800 */
[----:B0-----:R-:W-:Y:S02]  /*12e60*/  IMAD.MOV.U32 R0, RZ, RZ, R21 ;  /* 0x000000ffff007224 */ /* 0x001fe400078e0015 */
[----:B------:R-:W-:Y:S04]  /*12e70*/  STL [R1+0x2bc], R6 ;  /* 0x0002bc0601007387 */ /* 0x000fe80000100800 */
[----:B------:R0:W-:Y:S02]  /*12e80*/  STL [R1+0x100], R0 ;  /* 0x0001000001007387 */ /* 0x0001e40000100800 */
[----:B0-----:R-:W-:-:S02]  /*12e90*/  IMAD.MOV.U32 R0, RZ, RZ, R7 ;  /* 0x000000ffff007224 */ /* 0x001fc400078e0007 */
        /* <DEDUP_REMOVED lines=19> */
[----:B--2---:R-:W-:Y:S04]  /*12fd0*/  STL [R1+0x2d4], R14 ;  /* 0x0002d40e01007387 */ /* 0x004fe80000100800 */
[----:B------:R0:W-:Y:S04]  /*12fe0*/  STL [R1+0xd0], R0 ;  /* 0x0000d00001007387 */ /* 0x0001e80000100800 */
[----:B------:R-:W2:Y:S01]  /*12ff0*/  LDL.LU.64 R158, [R1+0x88] ;  /* 0x00008800019e7983 */ /* 0x000ea20000300a00 */
[----:B0-----:R-:W-:-:S05]  /*13000*/  IMAD.MOV.U32 R0, RZ, RZ, R15 ;  /* 0x000000ffff007224 */ /* 0x001fca00078e000f */
[----:B------:R0:W-:Y:S04]  /*13010*/  STL [R1+0xc8], R0 ;  /* 0x0000c80001007387 */ /* 0x0001e80000100800 */
[----:B---3--:R-:W-:Y:S04]  /*13020*/  STL [R1+0x2d8], R12 ;  /* 0x0002d80c01007387 */ /* 0x008fe80000100800 */
[----:B------:R-:W3:Y:S01]  /*13030*/  LDL.LU.64 R156, [R1+0x80] ;  /* 0x00008000019c7983 */ /* 0x000ee20000300a00 */
[----:B0-----:R-:W-:-:S03]  /*13040*/  IMAD.MOV.U32 R0, RZ, RZ, R13 ;  /* 0x000000ffff007224 */ /* 0x001fc600078e000d */
[----:B------:R-:W3:Y:S04]  /*13050*/  LDL.LU.64 R154, [R1+0x78] ;  /* 0x00007800019a7983 */ /* 0x000ee80000300a00 */
[----:B------:R0:W-:Y:S04]  /*13060*/  STL [R1+0xc0], R0 ;  /* 0x0000c00001007387 */ /* 0x0001e80000100800 */
[----:B----4-:R-:W-:Y:S04]  /*13070*/  STL [R1+0x2dc], R10 ;  /* 0x0002dc0a01007387 */ /* 0x010fe80000100800 */
[----:B------:R-:W4:Y:S01]  /*13080*/  LDL.LU.64 R152, [R1+0x70] ;  /* 0x0000700001987983 */ /* 0x000f220000300a00 */
[----:B0-----:R-:W-:-:S03]  /*13090*/  IMAD.MOV.U32 R0, RZ, RZ, R11 ;  /* 0x000000ffff007224 */ /* 0x001fc600078e000b */
[----:B------:R-:W4:Y:S04]  /*130a0*/  LDL.LU.64 R22, [R1+0x68] ;  /* 0x0000680001167983 */ /* 0x000f280000300a00 */
[----:B------:R0:W-:Y:S04]  /*130b0*/  STL [R1+0xb8], R0 ;  /* 0x0000b80001007387 */ /* 0x0001e80000100800 */
[----:B------:R-:W-:Y:S04]  /*130c0*/  STL [R1+0x2e0], R8 ;  /* 0x0002e00801007387 */ /* 0x000fe80000100800 */
[----:B------:R-:W4:Y:S04]  /*130d0*/  LDL.LU.64 R20, [R1+0x60] ;  /* 0x0000600001147983 */ /* 0x000f280000300a00 */
[----:B------:R-:W4:Y:S01]  /*130e0*/  LDL.LU.64 R18, [R1+0x58] ;  /* 0x0000580001127983 */ /* 0x000f220000300a00 */
[----:B0-----:R-:W-:-:S03]  /*130f0*/  IMAD.MOV.U32 R0, RZ, RZ, R9 ;  /* 0x000000ffff007224 */ /* 0x001fc600078e0009 */
[----:B------:R-:W4:Y:S04]  /*13100*/  LDL.LU.64 R16, [R1+0x50] ;  /* 0x0000500001107983 */ /* 0x000f280000300a00 */
[----:B------:R0:W-:Y:S04]  /*13110*/  STL [R1+0xb0], R0 ;  /* 0x0000b00001007387 */ /* 0x0001e80000100800 */
[----:B------:R-:W-:Y:S04]  /*13120*/  STL [R1+0x2e4], R6 ;  /* 0x0002e40601007387 */ /* 0x000fe80000100800 */
        /* <DEDUP_REMOVED lines=9> */
[----:B------:R1:W-:Y:S04]  /*131c0*/  STL [R1+0x2ec], R2 ;  /* 0x0002ec0201007387 */ /* 0x0003e80000100800 */
[----:B------:R-:W4:Y:S01]  /*131d0*/  LDL.LU.64 R6, [R1+0x28] ;  /* 0x0000280001067983 */ /* 0x000f220000300a00 */
[----:B0-----:R-:W-:-:S03]  /*131e0*/  IMAD.MOV.U32 R0, RZ, RZ, R3 ;  /* 0x000000ffff007224 */ /* 0x001fc600078e0003 */
[----:B------:R-:W4:Y:S04]  /*131f0*/  LDL.LU.64 R4, [R1+0x20] ;  /* 0x0000200001047983 */ /* 0x000f280000300a00 */
[----:B------:R0:W-:Y:S04]  /*13200*/  STL [R1+0x98], R0 ;  /* 0x0000980001007387 */ /* 0x0001e80000100800 */
[----:B------:R0:W-:Y:S04]  /*13210*/  STL [R1+0x2f0], R250 ;  /* 0x0002f0fa01007387 */ /* 0x0001e80000100800 */
[----:B-1----:R-:W4:Y:S01]  /*13220*/  LDL.LU.64 R2, [R1+0x18] ;  /* 0x0000180001027983 */ /* 0x002f220000300a00 */
[----:B0-----:R-:W-:-:S03]  /*13230*/  IMAD.MOV.U32 R0, RZ, RZ, R251 ;  /* 0x000000ffff007224 */ /* 0x001fc600078e00fb */
[----:B------:R-:W4:Y:S04]  /*13240*/  LDL.LU.64 R250, [R1+0x10] ;  /* 0x0000100001fa7983 */ /* 0x000f280000300a00 */
[----:B------:R2:W-:Y:S02]  /*13250*/  STL [R1+0x90], R0 ;  /* 0x0000900001007387 */ /* 0x0005e40000100800 */
[----:B--2---:R-:W-:Y:S02]  /*13260*/  IMAD.MOV.U32 R0, RZ, RZ, R159 ;  /* 0x000000ffff007224 */ /* 0x004fe400078e009f */
[----:B------:R0:W-:Y:S04]  /*13270*/  STL [R1+0x2f4], R158 ;  /* 0x0002f49e01007387 */ /* 0x0001e80000100800 */
[----:B0-----:R-:W2:Y:S04]  /*13280*/  LDL.LU.64 R158, [R1+0x738] ;  /* 0x00073800019e7983 */ /* 0x001ea80000300a00 */
[----:B---3--:R-:W-:Y:S04]  /*13290*/  STL [R1+0x2f8], R156 ;  /* 0x0002f89c01007387 */ /* 0x008fe80000100800 */
[----:B------:R0:W-:Y:S02]  /*132a0*/  STL [R1+0x88], R0 ;  /* 0x0000880001007387 */ /* 0x0001e40000100800 */
[----:B0-----:R-:W-:-:S02]  /*132b0*/  IMAD.MOV.U32 R0, RZ, RZ, R157 ;  /* 0x000000ffff007224 */ /* 0x001fc400078e009d */
[----:B------:R-:W3:Y:S04]  /*132c0*/  LDL.LU.64 R156, [R1+0x730] ;  /* 0x00073000019c7983 */ /* 0x000ee80000300a00 */
[----:B------:R-:W-:Y:S04]  /*132d0*/  STL [R1+0x2fc], R154 ;  /* 0x0002fc9a01007387 */ /* 0x000fe80000100800 */
[----:B------:R0:W-:Y:S02]  /*132e0*/  STL [R1+0x80], R0 ;  /* 0x0000800001007387 */ /* 0x0001e40000100800 */
[----:B0-----:R-:W-:-:S02]  /*132f0*/  IMAD.MOV.U32 R0, RZ, RZ, R155 ;  /* 0x000000ffff007224 */ /* 0x001fc400078e009b */
[----:B------:R-:W2:Y:S04]  /*13300*/  LDL.LU.64 R154, [R1+0x728] ;  /* 0x00072800019a7983 */ /* 0x000ea80000300a00 */
[----:B----4-:R-:W-:Y:S04]  /*13310*/  STL [R1+0x300], R152 ;  /* 0x0003009801007387 */ /* 0x010fe80000100800 */
[----:B------:R0:W-:Y:S02]  /*13320*/  STL [R1+0x78], R0 ;  /* 0x0000780001007387 */ /* 0x0001e40000100800 */
[----:B0-----:R-:W-:-:S02]  /*13330*/  IMAD.MOV.U32 R0, RZ, RZ, R153 ;  /* 0x000000ffff007224 */ /* 0x001fc400078e0099 */
[----:B------:R-:W4:Y:S04]  /*13340*/  LDL.LU.64 R152, [R1+0x720] ;  /* 0x0007200001987983 */ /* 0x000f280000300a00 */
[----:B------:R-:W-:Y:S04]  /*13350*/  STL [R1+0x304], R22 ;  /* 0x0003041601007387 */ /* 0x000fe80000100800 */
[----:B------:R0:W-:Y:S02]  /*13360*/  STL [R1+0x70], R0 ;  /* 0x0000700001007387 */ /* 0x0001e40000100800 */
[----:B0-----:R-:W-:-:S02]  /*13370*/  IMAD.MOV.U32 R0, RZ, RZ, R23 ;  /* 0x000000ffff007224 */ /* 0x001fc400078e0017 */
[----:B------:R-:W3:Y:S04]  /*13380*/  LDL.LU.64 R22, [R1+0x718] ;  /* 0x0007180001167983 */ /* 0x000ee80000300a00 */
[----:B------:R-:W-:Y:S04]  /*13390*/  STL [R1+0x308], R20 ;  /* 0x0003081401007387 */ /* 0x000fe80000100800 */
[----:B------:R0:W-:Y:S02]  /*133a0*/  STL [R1+0x68], R0 ;  /* 0x0000680001007387 */ /* 0x0001e40000100800 */
[----:B0-----:R-:W-:-:S02]  /*133b0*/  IMAD.MOV.U32 R0, RZ, RZ, R21 ;  /* 0x000000ffff007224 */ /* 0x001fc400078e0015 */
[----:B------:R-:W2:Y:S04]  /*133c0*/  LDL.LU.64 R20, [R1+0x710] ;  /* 0x0007100001147983 */ /* 0x000ea80000300a00 */
[----:B------:R-:W-:Y:S04]  /*133d0*/  STL [R1+0x30c], R18 ;  /* 0x00030c1201007387 */ /* 0x000fe80000100800 */
        /* <DEDUP_REMOVED lines=38> */
[----:B------:R-:W4:Y:S01]  /*13640*/  LDL.LU.64 R250, [R1+0x6c0] ;  /* 0x0006c00001fa7983 */ /* 0x000f220000300a00 */
[----:B------:R-:W-:Y:S01]  /*13650*/  WARPGROUP.ARRIVE ;  /* 0x00000000000079c5 */ /* 0x000fe20000000000 */
[----:B------:R-:W-:Y:S01]  /*13660*/  UMOV UR13, 0x40000040 ;  /* 0x40000040000d7882 */ /* 0x000fe20000000000 */
[----:B------:R-:W-:-:S04]  /*13670*/  UMOV UR15, 0x40000040 ;  /* 0x40000040000f7882 */ /* 0x000fc80000000000 */
[----:B------:R-:W-:-:S15]  /*13680*/  HGMMA.64x256x16.F32.BF16 R24, gdesc[UR12].tnspA, R24 ;  /* 0x23e000000c1879f0 */ /* 0x000fde0008701818 */
[----:B------:R-:W-:-:S13]  /*13690*/  NOP ;  /* 0x0000000000007918 */ /* 0x000fda0000000000 */
[----:B------:R-:W-:Y:S01]  /*136a0*/  HGMMA.64x256x16.F32.BF16 R24, gdesc[UR4].tnspA, R24 ;  /* 0x23e00000041879f0 */ /* 0x000fe20008701818 */
[----:B----4-:R-:W-:Y:S04]  /*136b0*/  STL [R1+0x334], R250 ;  /* 0x000334fa01007387 */ /* 0x010fe80000100800 */
[----:B------:R0:W-:Y:S02]  /*136c0*/  STL [R1+0x44], R0 ;  /* 0x0000440001007387 */ /* 0x0001e40000100800 */
[----:B0-----:R-:W-:Y:S02]  /*136d0*/  IMAD.MOV.U32 R0, RZ, RZ, R251 ;  /* 0x000000ffff007224 */ /* 0x001fe400078e00fb */
[----:B------:R0:W5:Y:S04]  /*136e0*/  LDL.LU.64 R250, [R1+0x6b8] ;  /* 0x0006b80001fa7983 */ /* 0x0001680000300a00 */
[----:B--2---:R-:W-:Y:S04]  /*136f0*/  STL [R1+0x338], R2 ;  /* 0x0003380201007387 */ /* 0x004fe80000100800 */
[----:B------:R1:W-:Y:S02]  /*13700*/  STL [R1+0x4c], R0 ;  /* 0x00004c0001007387 */ /* 0x0003e40000100800 */
[----:B-1----:R-:W-:-:S02]  /*13710*/  IMAD.MOV.U32 R0, RZ, RZ, R3 ;  /* 0x000000ffff007224 */ /* 0x002fc400078e0003 */
[----:B------:R-:W2:Y:S04]  /*13720*/  LDL.LU.64 R2, [R1+0x6b0] ;  /* 0x0006b00001027983 */ /* 0x000ea80000300a00 */
[----:B------:R-:W-:Y:S04]  /*13730*/  STL [R1+0x54], R0 ;  /* 0x0000540001007387 */ /* 0x000fe80000100800 */
[----:B---3--:R1:W-:Y:S04]  /*13740*/  STL [R1+0x33c], R4 ;  /* 0x00033c0401007387 */ /* 0x0083e80000100800 */
[----:B------:R3:W-:Y:S01]  /*13750*/  STL [R1+0x5c], R5 ;  /* 0x00005c0501007387 */ /* 0x0007e20000100800 */
[----:B------:R-:W-:Y:S03]  /*13760*/  HGMMA.64x256x16.F32.BF16 R24, gdesc[UR20].tnspA, R24 ;  /* 0x23e00000141879f0 */ /* 0x000fe60008701818 */
[----:B------:R0:W-:Y:S04]  /*13770*/  STL [R1+0x340], R6 ;  /* 0x0003400601007387 */ /* 0x0001e80000100800 */
[----:B------:R0:W-:Y:S01]  /*13780*/  STL [R1+0x64], R7 ;  /* 0x0000640701007387 */ /* 0x0001e20000100800 */
[----:B-1----:R-:W1:Y:S03]  /*13790*/  LDC R4, c[0x0][0x238] ;  /* 0x00008e00ff047b82 */ /* 0x002e660000000800 */
[----:B------:R0:W-:Y:S04]  /*137a0*/  STL [R1+0x344], R8 ;  /* 0x0003440801007387 */ /* 0x0001e80000100800 */
        /* <DEDUP_REMOVED lines=39> */
[----:B------:R0:W-:Y:S01]  /*13a20*/  STL [R1+0x394], R176 ;  /* 0x000394b001007387 */ /* 0x0001e20000100800 */
[----:B------:R-:W-:Y:S03]  /*13a30*/  HGMMA.64x256x16.F32.BF16 R24, gdesc[UR16].tnspA, R24, gsb0 ;  /* 0x23e00000101879f0 */ /* 0x000fe60008001818 */
        /* <DEDUP_REMOVED lines=40> */
[----:B---3--:R-:W3:Y:S04]  /*13cc0*/  LDL.LU R5, [R1+0x428] ;  /* 0x0004280001057983 */ /* 0x008ee80000300800 */
        /* <DEDUP_REMOVED lines=16> */
[----:B------:R-:W4:Y:S03]  /*13dd0*/  S2R R0, SR_TID.X ;  /* 0x0000000000007919 */ /* 0x000f260000002100 */
        /* <DEDUP_REMOVED lines=13> */
[----:B----4-:R-:W-:Y:S01]  /*13eb0*/  SHF.R.U32.HI R0, RZ, 0x6, R0 ;  /* 0x00000006ff007819 */ /* 0x010fe20000011600 */
[----:B-1----:R-:W-:Y:S01]  /*13ec0*/  IMAD.SHL.U32 R4, R4, 0x40, RZ ;  /* 0x0000004004047824 */ /* 0x002fe200078e00ff */
[----:B------:R-:W-:Y:S01]  /*13ed0*/  UIADD3 UR24, UR24, -0x40, URZ ;  /* 0xffffffc018187890 */ /* 0x000fe2000fffe03f */
[----:B------:R-:W-:-:S02]  /*13ee0*/  WARPGROUP.DEPBAR.LE gsb0, 0x0 ;  /* 0x00008000000079c5 */ /* 0x000fc40000010000 */
[----:B------:R-:W-:Y:S01]  /*13ef0*/  SGXT.U32 R0, R0, 0x1 ;  /* 0x000000010000781a */ /* 0x000fe20000000000 */
[----:B--2---:R-:W-:-:S04]  /*13f00*/  IMAD.WIDE R2, R4, 0x2, R2 ;  /* 0x0000000204027825 */ /* 0x004fc800078e0202 */
[----:B---3--:R-:W-:-:S05]  /*13f10*/  VIADD R5, R5, 0xffffffff ;  /* 0xffffffff05057836 */ /* 0x008fca0000000000 */
[----:B------:R0:W-:Y:S04]  /*13f20*/  STL [R1+0x428], R5 ;  /* 0x0004280501007387 */ /* 0x0001e80000100800 */
[----:B------:R0:W-:Y:S04]  /*13f30*/  STL [R1+0x420], R246 ;  /* 0x000420f601007387 */ /* 0x0001e80000100800 */
[----:B------:R0:W-:Y:S04]  /*13f40*/  STL [R1+0x224], R247 ;  /* 0x000224f701007387 */ /* 0x0001e80000100800 */
[----:B------:R0:W-:Y:S01]  /*13f50*/  STL [R1+0x424], R248 ;  /* 0x000424f801007387 */ /* 0x0001e20000100800 */
[----:B------:R-:W-:-:S13]  /*13f60*/  ISETP.NE.U32.AND P0, PT, R5, RZ, PT ;  /* 0x000000ff0500720c */ /* 0x000fda0003f05070 */
[----:B0-----:R-:W-:Y:S05]  /*13f70*/  @P0 BRA `(.L_x_1) ;  /* 0xffffff68005c0947 */ /* 0x001fea000383ffff */
[----:B------:R-:W-:Y:S02]  /*13f80*/  F2FP.BF16.F32.PACK_AB R147, R151, R147 ;  /* 0x000000939793723e */ /* 0x000fe400000010ff */
[----:B------:R-:W-:Y:S02]  /*13f90*/  F2FP.BF16.F32.PACK_AB R146, R150, R146 ;  /* 0x000000929692723e */ /* 0x000fe400000010ff */
[----:B------:R-:W-:Y:S02]  /*13fa0*/  F2FP.BF16.F32.PACK_AB R145, R149, R145 ;  /* 0x000000919591723e */ /* 0x000fe400000010ff */
[----:B------:R-:W-:Y:S02]  /*13fb0*/  F2FP.BF16.F32.PACK_AB R144, R148, R144 ;  /* 0x000000909490723e */ /* 0x000fe400000010ff */
[----:B------:R-:W-:Y:S02]  /*13fc0*/  F2FP.BF16.F32.PACK_AB R139, R143, R139 ;  /* 0x0000008b8f8b723e */ /* 0x000fe400000010ff */
[----:B------:R-:W-:-:S02]  /*13fd0*/  F2FP.BF16.F32.PACK_AB R138, R142, R138 ;  /* 0x0000008a8e8a723e */ /* 0x000fc400000010ff */
        /* <DEDUP_REMOVED lines=57> */
[----:B------:R-:W-:-:S07]  /*14370*/  F2FP.BF16.F32.PACK_AB R24, R28, R24 ;  /* 0x000000181c18723e */ /* 0x000fce00000010ff */
.L_x_0:
[----:B------:R-:W0:Y:S01]  /*14380*/  S2R R3, SR_TID.X ;  /* 0x0000000000037919 */ /* 0x000e220000002100 */
[----:B------:R-:W1:Y:S01]  /*14390*/  LDC R70, c[0x0][0x248] ;  /* 0x00009200ff467b82 */ /* 0x000e620000000800 */
[----:B------:R-:W-:Y:S01]  /*143a0*/  ULDC UR4, c[0x0][0x244] ;  /* 0x0000910000047ab9 */ /* 0x000fe20000000800 */
[----:B------:R-:W-:Y:S01]  /*143b0*/  ULDC.64 UR12, c[0x0][0x228] ;  /* 0x00008a00000c7ab9 */ /* 0x000fe20000000a00 */
[----:B------:R-:W3:Y:S01]  /*143c0*/  LDL.LU R155, [R1+0x4e4] ;  /* 0x0004e400019b7983 */ /* 0x000ee20000300800 */
[----:B------:R-:W-:Y:S01]  /*143d0*/  ULDC.64 UR6, c[0x0][0x220] ;  /* 0x0000880000067ab9 */ /* 0x000fe20000000a00 */
[----:B------:R-:W-:Y:S02]  /*143e0*/  ULDC UR5, c[0x0][0x22c] ;  /* 0x00008b0000057ab9 */ /* 0x000fe40000000800 */
[----:B------:R-:W1:Y:S04]  /*143f0*/  LDL.LU R154, [R1+0x4e0] ;  /* 0x0004e000019a7983 */ /* 0x000e680000300800 */
[----:B------:R-:W4:Y:S04]  /*14400*/  LDL.LU R153, [R1+0x4dc] ;  /* 0x0004dc0001997983 */ /* 0x000f280000300800 */
[----:B------:R-:W4:Y:S01]  /*14410*/  LDL.LU R152, [R1+0x4d8] ;  /* 0x0004d80001987983 */ /* 0x000f220000300800 */
[----:B0-----:R-:W-:-:S02]  /*14420*/  IMAD.SHL.U32 R2, R3, 0x80, RZ ;  /* 0x0000008003027824 */ /* 0x001fc400078e00ff */
[C---:B------:R-:W-:Y:S02]  /*14430*/  IMAD.SHL.U32 R0, R3.reuse, 0x10, RZ ;  /* 0x0000001003007824 */ /* 0x040fe400078e00ff */
[----:B------:R-:W-:Y:S01]  /*14440*/  IMAD.SHL.U32 R3, R3, 0x8, RZ ;  /* 0x0000000803037824 */ /* 0x000fe200078e00ff */
[----:B------:R-:W-:Y:S02]  /*14450*/  LOP3.LUT R5, R2, 0x400, RZ, 0xc0, !PT ;  /* 0x0000040002057812 */ /* 0x000fe400078ec0ff */
[----:B------:R-:W-:Y:S02]  /*14460*/  LOP3.LUT R2, R0, 0x70, RZ, 0xc0, !PT ;  /* 0x0000007000027812 */ /* 0x000fe400078ec0ff */
[----:B------:R-:W-:Y:S02]  /*14470*/  LOP3.LUT R3, R3, 0x380, RZ, 0xc0, !PT ;  /* 0x0000038003037812 */ /* 0x000fe400078ec0ff */
[----:B------:R-:W-:-:S05]  /*14480*/  IADD3 R2, R5, UR8, R2 ;  /* 0x0000000805027c10 */ /* 0x000fca000fffe002 */
[----:B------:R-:W-:Y:S01]  /*14490*/  IMAD.IADD R68, R3, 0x1, R2 ;  /* 0x0000000103447824 */ /* 0x000fe200078e0202 */
[----:B------:R-:W-:Y:S01]  /*144a0*/  BAR.SYNC.DEFER_BLOCKING 0x0 ;  /* 0x0000000000007b1d */ /* 0x000fe20000010000 */
[----:B------:R-:W-:-:S05]  /*144b0*/  LOP3.LUT R0, R0, 0x7f0, RZ, 0xc0, !PT ;  /* 0x000007f000007812 */ /* 0x000fca00078ec0ff */
[----:B------:R-:W-:Y:S02]  /*144c0*/  STSM.16.M88.4 [R68], R24 ;  /* 0x0000001844007844 */ /* 0x000fe40000000200 */
[----:B------:R-:W-:Y:S06]  /*144d0*/  BAR.SYNC.DEFER_BLOCKING 0x0 ;  /* 0x0000000000007b1d */ /* 0x000fec0000010000 */
[----:B--2---:R-:W0:Y:S02]  /*144e0*/  LDS.128 R4, [R0+UR8] ;  /* 0x0000000800047984 */ /* 0x004e240008000c00 */
[----:B------:R-:W-:Y:S06]  /*144f0*/  BAR.SYNC.DEFER_BLOCKING 0x0 ;  /* 0x0000000000007b1d */ /* 0x000fec0000010000 */
[----:B------:R-:W-:Y:S02]  /*14500*/  STSM.16.M88.4 [R68], R32 ;  /* 0x0000002044007844 */ /* 0x000fe40000000200 */
[----:B------:R-:W-:Y:S06]  /*14510*/  BAR.SYNC.DEFER_BLOCKING 0x0 ;  /* 0x0000000000007b1d */ /* 0x000fec0000010000 */
[----:B------:R-:W2:Y:S02]  /*14520*/  LDS.128 R8, [R0+UR8] ;  /* 0x0000000800087984 */ /* 0x000ea40008000c00 */
        /* <DEDUP_REMOVED lines=17> */
[----:B------:R3:W-:Y:S02]  /*14640*/  STSM.16.M88.4 [R68], R72 ;  /* 0x0000004844007844 */ /* 0x0007e40000000200 */
        /* <DEDUP_REMOVED lines=10> */
[----:B------:R-:W-:Y:S01]  /*146f0*/  BAR.SYNC.DEFER_BLOCKING 0x0 ;  /* 0x0000000000007b1d */ /* 0x000fe20000010000 */
[C---:B---3--:R-:W-:Y:S01]  /*14700*/  IMAD R72, R155.reuse, UR4, RZ ;  /* 0x000000049b487c24 */ /* 0x048fe2000f8e02ff */
[----:B------:R-:W-:-:S04]  /*14710*/  ISETP.GE.AND P0, PT, R155, UR12, PT ;  /* 0x0000000c9b007c0c */ /* 0x000fc8000bf06270 */
[----:B------:R-:W-:Y:S01]  /*14720*/  STSM.16.M88.4 [R68], R96 ;  /* 0x0000006044007844 */ /* 0x000fe20000000200 */
[----:B------:R-:W-:Y:S01]  /*14730*/  ULDC UR4, c[0x0][0x22c] ;  /* 0x00008b0000047ab9 */ /* 0x000fe20000000800 */
[----:B------:R-:W-:Y:S01]  /*14740*/  BAR.SYNC.DEFER_BLOCKING 0x0 ;  /* 0x0000000000007b1d */ /* 0x000fe20000010000 */
[----:B------:R-:W-:Y:S01]  /*14750*/  LEA R71, P2, R72, UR6, 0x1 ;  /* 0x0000000648477c11 */ /* 0x000fe2000f8408ff */
[CC--:B-1----:R-:W-:Y:S01]  /*14760*/  IMAD R65, R154.reuse, R70.reuse, RZ ;  /* 0x000000469a417224 */ /* 0x0c2fe200078e02ff */
[----:B------:R-:W-:Y:S01]  /*14770*/  ISETP.LT.AND P3, PT, R154, UR4, !P0 ;  /* 0x000000049a007c0c */ /* 0x000fe2000c761270 */
[CC--:B----4-:R-:W-:Y:S01]  /*14780*/  IMAD R67, R153.reuse, R70.reuse, RZ ;  /* 0x0000004699437224 */ /* 0x0d0fe200078e02ff */
[----:B------:R-:W-:Y:S01]  /*14790*/  LEA.HI.X.SX32 R72, R72, UR7, 0x1, P2 ;  /* 0x0000000748487c11 */ /* 0x000fe200090f0eff */
[----:B------:R-:W-:Y:S01]  /*147a0*/  ULDC UR6, c[0x0][0x22c] ;  /* 0x00008b0000067ab9 */ /* 0x000fe20000000800 */
[----:B------:R-:W-:Y:S01]  /*147b0*/  ISETP.LT.AND P2, PT, R153, UR5, !P0 ;  /* 0x0000000599007c0c */ /* 0x000fe2000c741270 */
[----:B------:R-:W3:Y:S01]  /*147c0*/  LDL.LU R154, [R1+0x4d4] ;  /* 0x0004d400019a7983 */ /* 0x000ee20000300800 */
[C---:B------:R-:W-:Y:S01]  /*147d0*/  ISETP.LT.AND P4, PT, R152.reuse, UR6, !P0 ;  /* 0x0000000698007c0c */ /* 0x040fe2000c781270 */
[----:B------:R-:W-:-:S02]  /*147e0*/  IMAD R69, R152, R70, RZ ;  /* 0x0000004698457224 */ /* 0x000fc400078e02ff */
[----:B------:R-:W1:Y:S01]  /*147f0*/  LDS.128 R40, [R0+UR8] ;  /* 0x0000000800287984 */ /* 0x000e620008000c00 */
[----:B-----5:R-:W-:Y:S01]  /*14800*/  ISETP.LT.AND P1, PT, R250, UR13, !P0 ;  /* 0x0000000dfa007c0c */ /* 0x020fe2000c721270 */
[----:B------:R-:W-:Y:S01]  /*14810*/  ULDC UR4, c[0x0][0x22c] ;  /* 0x00008b0000047ab9 */ /* 0x000fe20000000800 */
[----:B------:R-:W-:Y:S01]  /*14820*/  LEA R64, P5, R65, R71, 0x1 ;  /* 0x0000004741407211 */ /* 0x000fe200078a08ff */
[----:B------:R-:W-:Y:S06]  /*14830*/  BAR.SYNC.DEFER_BLOCKING 0x0 ;  /* 0x0000000000007b1d */ /* 0x000fec0000010000 */
[----:B------:R-:W-:Y:S01]  /*14840*/  ULDC UR6, c[0x0][0x22c] ;  /* 0x00008b0000067ab9 */ /* 0x000fe20000000800 */
[----:B------:R-:W-:Y:S01]  /*14850*/  ULDC UR7, c[0x0][0x22c] ;  /* 0x00008b0000077ab9 */ /* 0x000fe20000000800 */
[----:B------:R-:W4:Y:S01]  /*14860*/  LDL.LU R155, [R1+0x4d0] ;  /* 0x0004d000019b7983 */ /* 0x000f220000300800 */
[----:B------:R-:W-:-:S03]  /*14870*/  ULDC UR5, c[0x0][0x22c] ;  /* 0x00008b0000057ab9 */ /* 0x000fc60000000800 */
[----:B------:R-:W2:Y:S04]  /*14880*/  LDL.LU R153, [R1+0x4cc] ;  /* 0x0004cc0001997983 */ /* 0x000ea80000300800 */
[----:B------:R-:W4:Y:S01]  /*14890*/  LDL.LU R152, [R1+0x4c8] ;  /* 0x0004c80001987983 */ /* 0x000f220000300800 */
[----:B------:R-:W-:-:S03]  /*148a0*/  IMAD R250, R250, R70, RZ ;  /* 0x00000046fafa7224 */ /* 0x000fc600078e02ff */
[----:B------:R-:W4:Y:S04]  /*148b0*/  LDL.LU R157, [R1+0x4c4] ;  /* 0x0004c400019d7983 */ /* 0x000f280000300800 */
[----:B------:R-:W-:Y:S01]  /*148c0*/  STSM.16.M88.4 [R68], R104 ;  /* 0x0000006844007844 */ /* 0x000fe20000000200 */
[----:B------:R-:W-:Y:S01]  /*148d0*/  BAR.SYNC.DEFER_BLOCKING 0x0 ;  /* 0x0000000000007b1d */ /* 0x000fe20000010000 */
[----:B------:R-:W-:Y:S02]  /*148e0*/  LEA R2, P6, R250, R71, 0x1 ;  /* 0x00000047fa027211 */ /* 0x000fe400078c08ff */
[----:B------:R-:W-:-:S03]  /*148f0*/  LEA.HI.X.SX32 R65, R65, R72, 0x1, P5 ;  /* 0x0000004841417211 */ /* 0x000fc600028f0eff */
[----:B------:R-:W4:Y:S04]  /*14900*/  LDL.LU R156, [R1+0x4c0] ;  /* 0x0004c000019c7983 */ /* 0x000f280000300800 */
[----:B------:R-:W1:Y:S01]  /*14910*/  LDS.128 R44, [R0+UR8] ;  /* 0x00000008002c7984 */ /* 0x000e620008000c00 */
[----:B------:R-:W-:Y:S06]  /*14920*/  BAR.SYNC.DEFER_BLOCKING 0x0 ;  /* 0x0000000000007b1d */ /* 0x000fec0000010000 */
[----:B------:R-:W-:Y:S02]  /*14930*/  STSM.16.M88.4 [R68], R112 ;  /* 0x0000007044007844 */ /* 0x000fe40000000200 */
[----:B------:R-:W-:Y:S06]  /*14940*/  BAR.SYNC.DEFER_BLOCKING 0x0 ;  /* 0x0000000000007b1d */ /* 0x000fec0000010000 */
[----:B------:R-:W1:Y:S02]  /*14950*/  LDS.128 R48, [R0+UR8] ;  /* 0x0000000800307984 */ /* 0x000e640008000c00 */
        /* <DEDUP_REMOVED lines=12> */
[----:B------:R-:W-:Y:S01]  /*14a20*/  BAR.SYNC.DEFER_BLOCKING 0x0 ;  /* 0x0000000000007b1d */ /* 0x000fe20000010000 */
[----:B------:R-:W-:-:S02]  /*14a30*/  LEA.HI.X.SX32 R3, R250, R72, 0x1, P6 ;  /* 0x00000048fa037211 */ /* 0x000fc400030f0eff */
[----:B------:R-:W-:-:S03]  /*14a40*/  LEA R66, P6, R67, R71, 0x1 ;  /* 0x0000004743427211 */ /* 0x000fc600078c08ff */
[----:B------:R0:W-:Y:S02]  /*14a50*/  STSM.16.M88.4 [R68], R144 ;  /* 0x0000009044007844 */ /* 0x0001e40000000200 */
[----:B------:R-:W-:Y:S01]  /*14a60*/  BAR.SYNC.DEFER_BLOCKING 0x0 ;  /* 0x0000000000007b1d */ /* 0x000fe20000010000 */
[----:B------:R-:W-:Y:S02]  /*14a70*/  LEA.HI.X.SX32 R67, R67, R72, 0x1, P6 ;  /* 0x0000004843437211 */ /* 0x000fe400030f0eff */
[----:B0-----:R-:W-:-:S04]  /*14a80*/  LEA R68, P5, R69, R71, 0x1 ;  /* 0x0000004745447211 */ /* 0x001fc800078a08ff */
[----:B------:R-:W-:Y:S01]  /*14a90*/  LEA.HI.X.SX32 R69, R69, R72, 0x1, P5 ;  /* 0x0000004845457211 */ /* 0x000fe200028f0eff */
[----:B------:R0:W-:Y:S01]  /*14aa0*/  @P1 STG.E.U16 desc[UR10][R2.64], R4 ;  /* 0x0000000402001986 */ /* 0x0001e2000c10150a */
[C---:B---3--:R-:W-:Y:S01]  /*14ab0*/  ISETP.LT.AND P1, PT, R154.reuse, UR4, !P0 ;  /* 0x000000049a007c0c */ /* 0x048fe2000c721270 */
[----:B------:R-:W-:Y:S02]  /*14ac0*/  ULDC UR4, c[0x0][0x22c] ;  /* 0x00008b0000047ab9 */ /* 0x000fe40000000800 */
[----:B------:R3:W-:Y:S04]  /*14ad0*/  @P3 STG.E.U16 desc[UR10][R64.64], R5 ;  /* 0x0000000540003986 */ /* 0x0007e8000c10150a */
[----:B------:R4:W-:Y:S01]  /*14ae0*/  @P2 STG.E.U16 desc[UR10][R66.64], R6 ;  /* 0x0000000642002986 */ /* 0x0009e2000c10150a */
[----:B--2---:R-:W-:Y:S01]  /*14af0*/  ISETP.LT.AND P2, PT, R153, UR6, !P0 ;  /* 0x0000000699007c0c */ /* 0x004fe2000c741270 */
[----:B------:R-:W-:Y:S01]  /*14b00*/  ULDC UR6, c[0x0][0x22c] ;  /* 0x00008b0000067ab9 */ /* 0x000fe20000000800 */
[----:B0-----:R-:W-:-:S02]  /*14b10*/  IMAD R3, R154, R70, RZ ;  /* 0x000000469a037224 */ /* 0x001fc400078e02ff */
[----:B------:R-:W2:Y:S01]  /*14b20*/  LDL.LU R154, [R1+0x4bc] ;  /* 0x0004bc00019a7983 */ /* 0x000ea20000300800 */
[----:B---3--:R-:W-:-:S03]  /*14b30*/  IMAD R65, R153, R70, RZ ;  /* 0x0000004699417224 */ /* 0x008fc600078e02ff */
[----:B------:R-:W3:Y:S01]  /*14b40*/  LDL.LU R153, [R1+0x4b8] ;  /* 0x0004b80001997983 */ /* 0x000ee20000300800 */
[----:B----4-:R-:W-:-:S03]  /*14b50*/  IMAD R66, R152, R70, RZ ;  /* 0x0000004698427224 */ /* 0x010fc600078e02ff */
[----:B------:R0:W-:Y:S01]  /*14b60*/  @P4 STG.E.U16 desc[UR10][R68.64], R7 ;  /* 0x0000000744004986 */ /* 0x0001e2000c10150a */
[----:B------:R-:W-:Y:S01]  /*14b70*/  ISETP.LT.AND P4, PT, R152, UR7, !P0 ;  /* 0x0000000798007c0c */ /* 0x000fe2000c781270 */
[----:B------:R-:W-:Y:S02]  /*14b80*/  ULDC UR7, c[0x0][0x22c] ;  /* 0x00008b0000077ab9 */ /* 0x000fe40000000800 */
[----:B------:R-:W4:Y:S01]  /*14b90*/  LDL.LU R152, [R1+0x4b4] ;  /* 0x0004b40001987983 */ /* 0x000f220000300800 */
[----:B------:R-:W-:Y:S01]  /*14ba0*/  PRMT R73, R5, 0x7632, R73 ;  /* 0x0000763205497816 */ /* 0x000fe20000000049 */
[C---:B------:R-:W-:Y:S01]  /*14bb0*/  IMAD R5, R155.reuse, R70, RZ ;  /* 0x000000469b057224 */ /* 0x040fe200078e02ff */
[----:B------:R-:W-:Y:S01]  /*14bc0*/  ISETP.LT.AND P3, PT, R155, UR5, !P0 ;  /* 0x000000059b007c0c */ /* 0x000fe2000c761270 */
[----:B------:R-:W-:Y:S01]  /*14bd0*/  ULDC UR5, c[0x0][0x22c] ;  /* 0x00008b0000057ab9 */ /* 0x000fe20000000800 */
[----:B------:R-:W4:Y:S01]  /*14be0*/  LDL.LU R155, [R1+0x4b0] ;  /* 0x0004b000019b7983 */ /* 0x000f220000300800 */
[----:B------:R-:W-:-:S02]  /*14bf0*/  LEA R2, P6, R3, R71, 0x1 ;  /* 0x0000004703027211 */ /* 0x000fc400078c08ff */
[----:B0-----:R-:W-:Y:S02]  /*14c00*/  PRMT R69, R6, 0x7632, R69 ;  /* 0x0000763206457816 */ /* 0x001fe40000000045 */
[-C--:B------:R-:W-:Y:S02]  /*14c10*/  LEA R6, P5, R5, R71.reuse, 0x1 ;  /* 0x0000004705067211 */ /* 0x080fe400078a08ff */
[----:B------:R-:W-:Y:S02]  /*14c20*/  PRMT R67, R4, 0x7632, R67 ;  /* 0x0000763204437816 */ /* 0x000fe40000000043 */
[----:B------:R-:W-:Y:S02]  /*14c30*/  LEA.HI.X.SX32 R3, R3, R72, 0x1, P6 ;  /* 0x0000004803037211 */ /* 0x000fe400030f0eff */
[----:B------:R-:W-:Y:S02]  /*14c40*/  PRMT R74, R7, 0x7632, R74 ;  /* 0x00007632074a7816 */ /* 0x000fe4000000004a */
[----:B------:R-:W-:-:S02]  /*14c50*/  LEA R4, P6, R65, R71, 0x1 ;  /* 0x0000004741047211 */ /* 0x000fc400078c08ff */
[-C--:B------:R-:W-:Y:S02]  /*14c60*/  LEA.HI.X.SX32 R7, R5, R72.reuse, 0x1, P5 ;  /* 0x0000004805077211 */ /* 0x080fe400028f0eff */
[C---:B------:R-:W-:Y:S02]  /*14c70*/  LEA R64, P5, R66.reuse, R71, 0x1 ;  /* 0x0000004742407211 */ /* 0x040fe400078a08ff */
[-C--:B------:R-:W-:Y:S02]  /*14c80*/  LEA.HI.X.SX32 R5, R65, R72.reuse, 0x1, P6 ;  /* 0x0000004841057211 */ /* 0x080fe400030f0eff */
[----:B------:R-:W-:Y:S01]  /*14c90*/  LEA.HI.X.SX32 R65, R66, R72, 0x1, P5 ;  /* 0x0000004842417211 */ /* 0x000fe200028f0eff */
[----:B------:R0:W-:Y:S04]  /*14ca0*/  @P1 STG.E.U16 desc[UR10][R2.64], R67 ;  /* 0x0000004302001986 */ /* 0x0001e8000c10150a */
[----:B------:R1:W-:Y:S01]  /*14cb0*/  @P3 STG.E.U16 desc[UR10][R6.64], R73 ;  /* 0x0000004906003986 */ /* 0x0003e2000c10150a */
[----:B------:R-:W-:-:S03]  /*14cc0*/  IMAD R66, R157, R70, RZ ;  /* 0x000000469d427224 */ /* 0x000fc600078e02ff */
[----:B------:R1:W-:Y:S01]  /*14cd0*/  @P2 STG.E.U16 desc[UR10][R4.64], R69 ;  /* 0x0000004504002986 */ /* 0x0003e2000c10150a */
[----:B------:R-:W-:Y:S01]  /*14ce0*/  ISETP.LT.AND P2, PT, R157, UR4, !P0 ;  /* 0x000000049d007c0c */ /* 0x000fe2000c741270 */
[----:B------:R-:W-:Y:S02]  /*14cf0*/  ULDC UR4, c[0x0][0x22c] ;  /* 0x00008b0000047ab9 */ /* 0x000fe40000000800 */
[----:B------:R-:W-:Y:S01]  /*14d00*/  @P4 STG.E.U16 desc[UR10][R64.64], R74 ;  /* 0x0000004a40004986 */ /* 0x000fe2000c10150a */
[C---:B------:R-:W-:Y:S01]  /*14d10*/  ISETP.LT.AND P4, PT, R156.reuse, UR5, !P0 ;  /* 0x000000059c007c0c */ /* 0x040fe2000c781270 */
[----:B0-----:R-:W-:Y:S01]  /*14d20*/  IMAD R3, R156, R70, RZ ;  /* 0x000000469c037224 */ /* 0x001fe200078e02ff */
[----:B------:R-:W-:Y:S01]  /*14d30*/  ULDC UR5, c[0x0][0x22c] ;  /* 0x00008b0000057ab9 */ /* 0x000fe20000000800 */
[----:B------:R-:W4:Y:S01]  /*14d40*/  LDL.LU R156, [R1+0x4ac] ;  /* 0x0004ac00019c7983 */ /* 0x000f220000300800 */
[----:B-1----:R-:W-:-:S04]  /*14d50*/  LEA R6, P1, R66, R71, 0x1 ;  /* 0x0000004742067211 */ /* 0x002fc800078208ff */
[----:B------:R-:W-:-:S05]  /*14d60*/  LEA.HI.X.SX32 R7, R66, R72, 0x1, P1 ;  /* 0x0000004842077211 */ /* 0x000fca00008f0eff */
[----:B------:R-:W-:Y:S01]  /*14d70*/  @P2 STG.E.U16 desc[UR10][R6.64], R8 ;  /* 0x0000000806002986 */ /* 0x000fe2000c10150a */
[----:B------:R-:W-:-:S04]  /*14d80*/  LEA R4, P5, R3, R71, 0x1 ;  /* 0x0000004703047211 */ /* 0x000fc800078a08ff */
[----:B------:R-:W-:-:S05]  /*14d90*/  LEA.HI.X.SX32 R5, R3, R72, 0x1, P5 ;  /* 0x0000004803057211 */ /* 0x000fca00028f0eff */
[----:B------:R0:W-:Y:S01]  /*14da0*/  @P4 STG.E.U16 desc[UR10][R4.64], R9 ;  /* 0x0000000904004986 */ /* 0x0001e2000c10150a */
[C---:B--2---:R-:W-:Y:S01]  /*14db0*/  ISETP.LT.AND P3, PT, R154.reuse, UR6, !P0 ;  /* 0x000000069a007c0c */ /* 0x044fe2000c761270 */
[-C--:B------:R-:W-:Y:S02]  /*14dc0*/  IMAD R67, R154, R70.reuse, RZ ;  /* 0x000000469a437224 */ /* 0x080fe400078e02ff */
[CC--:B---3--:R-:W-:Y:S01]  /*14dd0*/  IMAD R68, R153.reuse, R70.reuse, RZ ;  /* 0x0000004699447224 */ /* 0x0c8fe200078e02ff */
[----:B------:R-:W-:Y:S01]  /*14de0*/  ISETP.LT.AND P1, PT, R153, UR4, !P0 ;  /* 0x0000000499007c0c */ /* 0x000fe2000c721270 */
[----:B------:R-:W2:Y:S01]  /*14df0*/  LDL.LU R154, [R1+0x4a8] ;  /* 0x0004a800019a7983 */ /* 0x000ea20000300800 */
[----:B------:R-:W-:Y:S01]  /*14e00*/  ULDC UR4, c[0x0][0x22c] ;  /* 0x00008b0000047ab9 */ /* 0x000fe20000000800 */
[C---:B----4-:R-:W-:Y:S02]  /*14e10*/  IMAD R66, R152.reuse, R70, RZ ;  /* 0x0000004698427224 */ /* 0x050fe400078e02ff */
[----:B------:R-:W3:Y:S01]  /*14e20*/  LDL.LU R153, [R1+0x4a4] ;  /* 0x0004a40001997983 */ /* 0x000ee20000300800 */
[----:B------:R-:W-:Y:S01]  /*14e30*/  ISETP.LT.AND P2, PT, R152, UR4, !P0 ;  /* 0x0000000498007c0c */ /* 0x000fe2000c741270 */
[----:B------:R-:W-:Y:S01]  /*14e40*/  ULDC UR4, c[0x0][0x22c] ;  /* 0x00008b0000047ab9 */ /* 0x000fe20000000800 */
[----:B0-----:R-:W-:Y:S01]  /*14e50*/  PRMT R9, R8, 0x7632, R9 ;  /* 0x0000763208097816 */ /* 0x001fe20000000009 */
[----:B------:R-:W4:Y:S01]  /*14e60*/  LDL.LU R152, [R1+0x4a0] ;  /* 0x0004a00001987983 */ /* 0x000f220000300800 */
[----:B------:R-:W-:Y:S01]  /*14e70*/  LEA R2, P6, R67, R71, 0x1 ;  /* 0x0000004743027211 */ /* 0x000fe200078c08ff */
[----:B------:R-:W-:Y:S01]  /*14e80*/  ULDC UR6, c[0x0][0x22c] ;  /* 0x00008b0000067ab9 */ /* 0x000fe20000000800 */
[----:B------:R-:W-:Y:S01]  /*14e90*/  ISETP.LT.AND P4, PT, R155, UR5, !P0 ;  /* 0x000000059b007c0c */ /* 0x000fe2000c781270 */
[----:B------:R-:W-:Y:S01]  /*14ea0*/  ULDC UR5, c[0x0][0x22c] ;  /* 0x00008b0000057ab9 */ /* 0x000fe20000000800 */
[----:B------:R-:W-:Y:S01]  /*14eb0*/  LEA.HI.X.SX32 R3, R67, R72, 0x1, P6 ;  /* 0x0000004843037211 */ /* 0x000fe200030f0eff */
[----:B------:R-:W-:-:S02]  /*14ec0*/  IMAD R67, R155, R70, RZ ;  /* 0x000000469b437224 */ /* 0x000fc400078e02ff */
[----:B------:R-:W4:Y:S01]  /*14ed0*/  LDL.LU R155, [R1+0x49c] ;  /* 0x00049c00019b7983 */ /* 0x000f220000300800 */
[----:B------:R-:W-:-:S04]  /*14ee0*/  LEA R64, P5, R68, R71, 0x1 ;  /* 0x0000004744407211 */ /* 0x000fc800078a08ff */
[----:B------:R-:W-:Y:S01]  /*14ef0*/  LEA.HI.X.SX32 R65, R68, R72, 0x1, P5 ;  /* 0x0000004844417211 */ /* 0x000fe200028f0eff */
[----:B------:R0:W-:Y:S04]  /*14f00*/  @P3 STG.E.U16 desc[UR10][R2.64], R10 ;  /* 0x0000000a02003986 */ /* 0x0001e8000c10150a */
[----:B------:R-:W-:Y:S01]  /*14f10*/  @P1 STG.E.U16 desc[UR10][R64.64], R11 ;  /* 0x0000000b40001986 */ /* 0x000fe2000c10150a */
[-C--:B------:R-:W-:Y:S02]  /*14f20*/  LEA R4, P3, R67, R71.reuse, 0x1 ;  /* 0x0000004743047211 */ /* 0x080fe400078608ff */
[----:B0-----:R-:W-:-:S04]  /*14f30*/  LEA R2, P1, R66, R71, 0x1 ;  /* 0x0000004742027211 */ /* 0x001fc800078208ff */
[----:B------:R-:W-:Y:S01]  /*14f40*/  LEA.HI.X.SX32 R3, R66, R72, 0x1, P1 ;  /* 0x0000004842037211 */ /* 0x000fe200008f0eff */
[C---:B------:R-:W-:Y:S01]  /*14f50*/  IMAD R7, R156.reuse, R70, RZ ;  /* 0x000000469c077224 */ /* 0x040fe200078e02ff */
[----:B------:R-:W-:Y:S01]  /*14f60*/  ISETP.LT.AND P5, PT, R156, UR4, !P0 ;  /* 0x000000049c007c0c */ /* 0x000fe2000c7a1270 */
[----:B------:R-:W-:Y:S01]  /*14f70*/  ULDC UR4, c[0x0][0x22c] ;  /* 0x00008b0000047ab9 */ /* 0x000fe20000000800 */
[----:B------:R-:W-:Y:S01]  /*14f80*/  PRMT R10, R9, 0x7632, R10 ;  /* 0x00007632090a7816 */ /* 0x000fe2000000000a */
[----:B------:R0:W-:Y:S01]  /*14f90*/  @P2 STG.E.U16 desc[UR10][R2.64], R9 ;  /* 0x0000000902002986 */ /* 0x0001e2000c10150a */
[----:B------:R-:W-:Y:S02]  /*14fa0*/  LEA R6, P1, R7, R71, 0x1 ;  /* 0x0000004707067211 */ /* 0x000fe400078208ff */
[-C--:B------:R-:W-:Y:S01]  /*14fb0*/  LEA.HI.X.SX32 R5, R67, R72.reuse, 0x1, P3 ;  /* 0x0000004843057211 */ /* 0x080fe200018f0eff */
[----:B------:R-:W4:Y:S01]  /*14fc0*/  LDL.LU R156, [R1+0x498] ;  /* 0x00049800019c7983 */ /* 0x000f220000300800 */
[----:B------:R-:W-:-:S03]  /*14fd0*/  LEA.HI.X.SX32 R7, R7, R72, 0x1, P1 ;  /* 0x0000004807077211 */ /* 0x000fc600008f0eff */
[----:B------:R1:W-:Y:S01]  /*14fe0*/  @P4 STG.E.U16 desc[UR10][R4.64], R10 ;  /* 0x0000000a04004986 */ /* 0x0003e2000c10150a */
[----:B0-----:R-:W-:Y:S02]  /*14ff0*/  PRMT R3, R10, 0x7632, R3 ;  /* 0x000076320a037816 */ /* 0x001fe40000000003 */
[C---:B--2---:R-:W-:Y:S01]  /*15000*/  ISETP.LT.AND P1, PT, R154.reuse, UR4, !P0 ;  /* 0x000000049a007c0c */ /* 0x044fe2000c721270 */
[-C--:B------:R-:W-:Y:S01]  /*15010*/  IMAD R8, R154, R70.reuse, RZ ;  /* 0x000000469a087224 */ /* 0x080fe200078e02ff */
[C---:B---3--:R-:W-:Y:S01]  /*15020*/  ISETP.LT.AND P3, PT, R153.reuse, UR5, !P0 ;  /* 0x0000000599007c0c */ /* 0x048fe2000c761270 */
[-C--:B------:R-:W-:Y:S01]  /*15030*/  IMAD R9, R153, R70.reuse, RZ ;  /* 0x0000004699097224 */ /* 0x080fe200078e02ff */
[----:B------:R-:W2:Y:S01]  /*15040*/  LDL.LU R154, [R1+0x494] ;  /* 0x00049400019a7983 */ /* 0x000ea20000300800 */
[C---:B----4-:R-:W-:Y:S01]  /*15050*/  ISETP.LT.AND P2, PT, R152.reuse, UR6, !P0 ;  /* 0x0000000698007c0c */ /* 0x050fe2000c741270 */
[----:B-1----:R-:W-:Y:S02]  /*15060*/  IMAD R5, R152, R70, RZ ;  /* 0x0000004698057224 */ /* 0x002fe400078e02ff */
[----:B------:R-:W3:Y:S01]  /*15070*/  LDL.LU R153, [R1+0x490] ;  /* 0x0004900001997983 */ /* 0x000ee20000300800 */
[----:B------:R-:W-:-:S03]  /*15080*/  ISETP.LT.AND P4, PT, R155, UR7, !P0 ;  /* 0x000000079b007c0c */ /* 0x000fc6000c781270 */
[----:B------:R-:W4:Y:S01]  /*15090*/  LDL.LU R152, [R1+0x48c] ;  /* 0x00048c0001987983 */ /* 0x000f220000300800 */
[----:B------:R-:W-:Y:S01]  /*150a0*/  IMAD R10, R155, R70, RZ ;  /* 0x000000469b0a7224 */ /* 0x000fe200078e02ff */
[-C--:B------:R-:W-:Y:S01]  /*150b0*/  LEA R2, P6, R8, R71.reuse, 0x1 ;  /* 0x0000004708027211 */ /* 0x080fe200078c08ff */
[----:B------:R-:W-:Y:S01]  /*150c0*/  ULDC UR5, c[0x0][0x22c] ;  /* 0x00008b0000057ab9 */ /* 0x000fe20000000800 */
[----:B------:R-:W4:Y:S01]  /*150d0*/  LDL.LU R155, [R1+0x488] ;  /* 0x00048800019b7983 */ /* 0x000f220000300800 */
[----:B------:R-:W-:Y:S01]  /*150e0*/  PRMT R11, R11, 0x7632, R11 ;  /* 0x000076320b0b7816 */ /* 0x000fe2000000000b */
[----:B------:R-:W-:Y:S01]  /*150f0*/  ULDC UR6, c[0x0][0x22c] ;  /* 0x00008b0000067ab9 */ /* 0x000fe20000000800 */
[----:B------:R-:W-:Y:S01]  /*15100*/  ULDC UR4, c[0x0][0x22c] ;  /* 0x00008b0000047ab9 */ /* 0x000fe20000000800 */
[----:B------:R0:W-:Y:S01]  /*15110*/  @P5 STG.E.U16 desc[UR10][R6.64], R3 ;  /* 0x0000000306005986 */ /* 0x0001e2000c10150a */
[----:B------:R-:W-:Y:S01]  /*15120*/  ULDC UR7, c[0x0][0x22c] ;  /* 0x00008b0000077ab9 */ /* 0x000fe20000000800 */
[----:B0-----:R-:W-:-:S02]  /*15130*/  LEA R6, P5, R9, R71, 0x1 ;  /* 0x0000004709067211 */ /* 0x001fc400078a08ff */
[-C--:B------:R-:W-:Y:S02]  /*15140*/  LEA.HI.X.SX32 R3, R8, R72.reuse, 0x1, P6 ;  /* 0x0000004808037211 */ /* 0x080fe400030f0eff */
[-C--:B------:R-:W-:Y:S02]  /*15150*/  LEA R4, P6, R5, R71.reuse, 0x1 ;  /* 0x0000004705047211 */ /* 0x080fe400078c08ff */
[-C--:B------:R-:W-:Y:S01]  /*15160*/  LEA.HI.X.SX32 R7, R9, R72.reuse, 0x1, P5 ;  /* 0x0000004809077211 */ /* 0x080fe200028f0eff */
[----:B------:R0:W-:Y:S01]  /*15170*/  @P1 STG.E.U16 desc[UR10][R2.64], R11 ;  /* 0x0000000b02001986 */ /* 0x0001e2000c10150a */
[-C--:B------:R-:W-:Y:S02]  /*15180*/  LEA.HI.X.SX32 R5, R5, R72.reuse, 0x1, P6 ;  /* 0x0000004805057211 */ /* 0x080fe400030f0eff */
[CC--:B------:R-:W-:Y:S01]  /*15190*/  LEA R8, P5, R10.reuse, R71.reuse, 0x1 ;  /* 0x000000470a087211 */ /* 0x0c0fe200078a08ff */
[----:B------:R-:W-:Y:S03]  /*151a0*/  @P3 STG.E.U16 desc[UR10][R6.64], R12 ;  /* 0x0000000c06003986 */ /* 0x000fe6000c10150a */
[----:B------:R-:W-:Y:S01]  /*151b0*/  LEA.HI.X.SX32 R9, R10, R72, 0x1, P5 ;  /* 0x000000480a097211 */ /* 0x000fe200028f0eff */
[----:B------:R-:W-:Y:S04]  /*151c0*/  @P2 STG.E.U16 desc[UR10][R4.64], R13 ;  /* 0x0000000d04002986 */ /* 0x000fe8000c10150a */
[----:B0-----:R-:W4:Y:S01]  /*151d0*/  LDL.LU R11, [R1+0x484] ;  /* 0x00048400010b7983 */ /* 0x001f220000300800 */
[C---:B------:R-:W-:Y:S01]  /*151e0*/  IMAD R3, R156.reuse, R70, RZ ;  /* 0x000000469c037224 */ /* 0x040fe200078e02ff */
[----:B------:R-:W-:Y:S01]  /*151f0*/  ISETP.LT.AND P1, PT, R156, UR4, !P0 ;  /* 0x000000049c007c0c */ /* 0x000fe2000c721270 */
[----:B------:R-:W-:Y:S01]  /*15200*/  ULDC UR4, c[0x0][0x22c] ;  /* 0x00008b0000047ab9 */ /* 0x000fe20000000800 */
[----:B------:R0:W-:Y:S02]  /*15210*/  @P4 STG.E.U16 desc[UR10][R8.64], R14 ;  /* 0x0000000e08004986 */ /* 0x0001e4000c10150a */
[----:B------:R-:W-:-:S02]  /*15220*/  LEA R2, P6, R3, R71, 0x1 ;  /* 0x0000004703027211 */ /* 0x000fc400078c08ff */
[----:B------:R-:W-:Y:S02]  /*15230*/  PRMT R65, R13, 0x7632, R65 ;  /* 0x000076320d417816 */ /* 0x000fe40000000041 */
[----:B------:R-:W-:Y:S02]  /*15240*/  LEA.HI.X.SX32 R3, R3, R72, 0x1, P6 ;  /* 0x0000004803037211 */ /* 0x000fe400030f0eff */
[----:B------:R-:W-:Y:S02]  /*15250*/  PRMT R64, R12, 0x7632, R64 ;  /* 0x000076320c407816 */ /* 0x000fe40000000040 */
[----:B0-----:R-:W-:Y:S01]  /*15260*/  PRMT R14, R14, 0x7632, R14 ;  /* 0x000076320e0e7816 */ /* 0x001fe2000000000e */
[----:B------:R-:W-:Y:S01]  /*15270*/  @P1 STG.E.U16 desc[UR10][R2.64], R15 ;  /* 0x0000000f02001986 */ /* 0x000fe2000c10150a */
[----:B------:R-:W-:Y:S02]  /*15280*/  PRMT R12, R15, 0x7632, R12 ;  /* 0x000076320f0c7816 */ /* 0x000fe4000000000c */
[C---:B--2---:R-:W-:Y:S01]  /*15290*/  ISETP.LT.AND P3, PT, R154.reuse, UR5, !P0 ;  /* 0x000000059a007c0c */ /* 0x044fe2000c761270 */
[-C--:B------:R-:W-:Y:S01]  /*152a0*/  IMAD R5, R154, R70.reuse, RZ ;  /* 0x000000469a057224 */ /* 0x080fe200078e02ff */
[----:B------:R-:W-:Y:S01]  /*152b0*/  ULDC UR5, c[0x0][0x22c] ;  /* 0x00008b0000057ab9 */ /* 0x000fe20000000800 */
[----:B------:R-:W2:Y:S01]  /*152c0*/  LDL.LU R154, [R1+0x480] ;  /* 0x00048000019a7983 */ /* 0x000ea20000300800 */
[C---:B---3--:R-:W-:Y:S01]  /*152d0*/  ISETP.LT.AND P2, PT, R153.reuse, UR6, !P0 ;  /* 0x0000000699007c0c */ /* 0x048fe2000c741270 */
[-C--:B------:R-:W-:Y:S01]  /*152e0*/  IMAD R7, R153, R70.reuse, RZ ;  /* 0x0000004699077224 */ /* 0x080fe200078e02ff */
[----:B------:R-:W-:Y:S01]  /*152f0*/  LEA R4, P5, R5, R71, 0x1 ;  /* 0x0000004705047211 */ /* 0x000fe200078a08ff */
[----:B------:R-:W3:Y:S01]  /*15300*/  LDL.LU R153, [R1+0x47c] ;  /* 0x00047c0001997983 */ /* 0x000ee20000300800 */
[----:B------:R-:W-:Y:S01]  /*15310*/  ULDC UR6, c[0x0][0x22c] ;  /* 0x00008b0000067ab9 */ /* 0x000fe20000000800 */
[C---:B----4-:R-:W-:Y:S01]  /*15320*/  IMAD R9, R152.reuse, R70, RZ ;  /* 0x0000004698097224 */ /* 0x050fe200078e02ff */
[----:B------:R-:W-:-:S02]  /*15330*/  ISETP.LT.AND P4, PT, R152, UR7, !P0 ;  /* 0x0000000798007c0c */ /* 0x000fc4000c781270 */
[-C--:B------:R-:W-:Y:S01]  /*15340*/  LEA R6, P6, R7, R71.reuse, 0x1 ;  /* 0x0000004707067211 */ /* 0x080fe200078c08ff */
[----:B------:R-:W4:Y:S01]  /*15350*/  LDL.LU R152, [R1+0x674] ;  /* 0x0006740001987983 */ /* 0x000f220000300800 */
[-C--:B------:R-:W-:Y:S02]  /*15360*/  LEA.HI.X.SX32 R5, R5, R72.reuse, 0x1, P5 ;  /* 0x0000004805057211 */ /* 0x080fe400028f0eff */
[----:B------:R-:W-:Y:S01]  /*15370*/  LEA R8, P5, R9, R71, 0x1 ;  /* 0x0000004709087211 */ /* 0x000fe200078a08ff */
[----:B------:R-:W4:Y:S01]  /*15380*/  LDL.LU R13, [R1+0x478] ;  /* 0x00047800010d7983 */ /* 0x000f220000300800 */
[-C--:B------:R-:W-:Y:S02]  /*15390*/  LEA.HI.X.SX32 R7, R7, R72.reuse, 0x1, P6 ;  /* 0x0000004807077211 */ /* 0x080fe400030f0eff */
[----:B------:R-:W-:Y:S01]  /*153a0*/  LEA.HI.X.SX32 R9, R9, R72, 0x1, P5 ;  /* 0x0000004809097211 */ /* 0x000fe200028f0eff */
[----:B------:R-:W-:Y:S04]  /*153b0*/  @P3 STG.E.U16 desc[UR10][R4.64], R64 ;  /* 0x0000004004003986 */ /* 0x000fe8000c10150a */
[----:B------:R-:W-:Y:S04]  /*153c0*/  @P2 STG.E.U16 desc[UR10][R6.64], R65 ;  /* 0x0000004106002986 */ /* 0x000fe8000c10150a */
[----:B------:R0:W-:Y:S01]  /*153d0*/  @P4 STG.E.U16 desc[UR10][R8.64], R14 ;  /* 0x0000000e08004986 */ /* 0x0001e2000c10150a */
[----:B------:R-:W-:-:S03]  /*153e0*/  IMAD R10, R155, R70, RZ ;  /* 0x000000469b0a7224 */ /* 0x000fc600078e02ff */
[----:B0-----:R-:W4:Y:S02]  /*153f0*/  LDL.LU R9, [R1+0x474] ;  /* 0x0004740001097983 */ /* 0x001f240000300800 */
[C---:B------:R-:W-:Y:S02]  /*15400*/  LEA R2, P1, R10.reuse, R71, 0x1 ;  /* 0x000000470a027211 */ /* 0x040fe400078208ff */
[----:B------:R-:W4:Y:S02]  /*15410*/  LDL.LU R15, [R1+0x470] ;  /* 0x00047000010f7983 */ /* 0x000f240000300800 */
[----:B------:R-:W-:Y:S02]  /*15420*/  LEA.HI.X.SX32 R3, R10, R72, 0x1, P1 ;  /* 0x000000480a037211 */ /* 0x000fe400008f0eff */
[----:B------:R-:W4:Y:S04]  /*15430*/  LDL.LU R14, [R1+0x680] ;  /* 0x00068000010e7983 */ /* 0x000f280000300800 */
[----:B------:R-:W4:Y:S01]  /*15440*/  LDL.LU R10, [R1+0x46c] ;  /* 0x00046c00010a7983 */ /* 0x000f220000300800 */
[----:B------:R-:W-:Y:S01]  /*15450*/  ISETP.LT.AND P5, PT, R155, UR4, !P0 ;  /* 0x000000049b007c0c */ /* 0x000fe2000c7a1270 */
[----:B------:R-:W-:Y:S01]  /*15460*/  ULDC UR4, c[0x0][0x22c] ;  /* 0x00008b0000047ab9 */ /* 0x000fe20000000800 */
[C---:B------:R-:W-:Y:S01]  /*15470*/  ISETP.LT.AND P2, PT, R11.reuse, UR5, !P0 ;  /* 0x000000050b007c0c */ /* 0x040fe2000c741270 */
[----:B------:R-:W-:Y:S01]  /*15480*/  IMAD R11, R11, R70, RZ ;  /* 0x000000460b0b7224 */ /* 0x000fe200078e02ff */
[----:B------:R-:W-:-:S04]  /*15490*/  ULDC UR5, c[0x0][0x22c] ;  /* 0x00008b0000057ab9 */ /* 0x000fc80000000800 */
[----:B------:R-:W-:-:S04]  /*154a0*/  LEA R4, P6, R11, R71, 0x1 ;  /* 0x000000470b047211 */ /* 0x000fc800078c08ff */
[----:B------:R-:W-:Y:S01]  /*154b0*/  LEA.HI.X.SX32 R5, R11, R72, 0x1, P6 ;  /* 0x000000480b057211 */ /* 0x000fe200030f0eff */
[----:B------:R-:W-:Y:S04]  /*154c0*/  @P5 STG.E.U16 desc[UR10][R2.64], R12 ;  /* 0x0000000c02005986 */ /* 0x000fe8000c10150a */
[----:B------:R0:W-:Y:S02]  /*154d0*/  @P2 STG.E.U16 desc[UR10][R4.64], R16 ;  /* 0x0000001004002986 */ /* 0x0001e4000c10150a */
[----:B0-----:R-:W-:Y:S01]  /*154e0*/  PRMT R16, R16, 0x7632, R16 ;  /* 0x0000763210107816 */ /* 0x001fe20000000010 */
[CC--:B--2---:R-:W-:Y:S02]  /*154f0*/  IMAD R7, R154.reuse, R70.reuse, RZ ;  /* 0x000000469a077224 */ /* 0x0c4fe400078e02ff */
[----:B---3--:R-:W-:Y:S01]  /*15500*/  IMAD R8, R153, R70, RZ ;  /* 0x0000004699087224 */ /* 0x008fe200078e02ff */
[----:B------:R-:W-:Y:S01]  /*15510*/  ISETP.LT.AND P3, PT, R154, UR6, !P0 ;  /* 0x000000069a007c0c */ /* 0x000fe2000c761270 */
[----:B------:R-:W-:Y:S01]  /*15520*/  ULDC UR6, c[0x0][0x22c] ;  /* 0x00008b0000067ab9 */ /* 0x000fe20000000800 */
[----:B------:R-:W-:-:S02]  /*15530*/  LEA R6, P4, R7, R71, 0x1 ;  /* 0x0000004707067211 */ /* 0x000fc400078808ff */
[C---:B------:R-:W-:Y:S02]  /*15540*/  LEA R2, P6, R8.reuse, R71, 0x1 ;  /* 0x0000004708027211 */ /* 0x040fe400078c08ff */
[----:B------:R-:W-:Y:S01]  /*15550*/  ISETP.LT.AND P1, PT, R153, UR4, !P0 ;  /* 0x0000000499007c0c */ /* 0x000fe2000c721270 */
[----:B------:R-:W-:Y:S01]  /*15560*/  ULDC UR4, c[0x0][0x22c] ;  /* 0x00008b0000047ab9 */ /* 0x000fe20000000800 */
[-C--:B------:R-:W-:Y:S02]  /*15570*/  LEA.HI.X.SX32 R7, R7, R72.reuse, 0x1, P4 ;  /* 0x0000004807077211 */ /* 0x080fe400020f0eff */
[----:B------:R-:W-:Y:S01]  /*15580*/  LEA.HI.X.SX32 R3, R8, R72, 0x1, P6 ;  /* 0x0000004808037211 */ /* 0x000fe200030f0eff */
[C---:B----4-:R-:W-:Y:S01]  /*15590*/  IMAD R8, R13.reuse, R70, RZ ;  /* 0x000000460d087224 */ /* 0x050fe200078e02ff */
[----:B------:R-:W-:Y:S01]  /*155a0*/  ISETP.LT.AND P4, PT, R13, UR4, !P0 ;  /* 0x000000040d007c0c */ /* 0x000fe2000c781270 */
[----:B------:R-:W-:Y:S01]  /*155b0*/  @P3 STG.E.U16 desc[UR10][R6.64], R17 ;  /* 0x0000001106003986 */ /* 0x000fe2000c10150a */
[----:B------:R-:W-:-:S03]  /*155c0*/  ULDC UR4, c[0x0][0x22c] ;  /* 0x00008b0000047ab9 */ /* 0x000fc60000000800 */
[----:B------:R-:W2:Y:S04]  /*155d0*/  LDL.LU R13, [R1+0x468] ;  /* 0x00046800010d7983 */ /* 0x000ea80000300800 */
[----:B------:R-:W3:Y:S04]  /*155e0*/  LDL.LU R12, [R1+0x464] ;  /* 0x00046400010c7983 */ /* 0x000ee80000300800 */
[----:B------:R0:W-:Y:S01]  /*155f0*/  @P1 STG.E.U16 desc[UR10][R2.64], R18 ;  /* 0x0000001202001986 */ /* 0x0001e2000c10150a */
[C---:B------:R-:W-:Y:S01]  /*15600*/  IMAD R5, R9.reuse, R70, RZ ;  /* 0x0000004609057224 */ /* 0x040fe200078e02ff */
[----:B------:R-:W-:Y:S01]  /*15610*/  ISETP.LT.AND P1, PT, R9, UR4, !P0 ;  /* 0x0000000409007c0c */ /* 0x000fe2000c721270 */
[----:B------:R-:W-:Y:S01]  /*15620*/  ULDC UR4, c[0x0][0x22c] ;  /* 0x00008b0000047ab9 */ /* 0x000fe20000000800 */
[----:B------:R-:W4:Y:S01]  /*15630*/  LDL.LU R9, [R1+0x684] ;  /* 0x0006840001097983 */ /* 0x000f220000300800 */
[----:B0-----:R-:W-:-:S02]  /*15640*/  LEA R2, P2, R8, R71, 0x1 ;  /* 0x0000004708027211 */ /* 0x001fc400078408ff */
[C---:B------:R-:W-:Y:S01]  /*15650*/  LEA R4, P6, R5.reuse, R71, 0x1 ;  /* 0x0000004705047211 */ /* 0x040fe200078c08ff */
[----:B------:R-:W4:Y:S01]  /*15660*/  LDL.LU R11, [R1+0x67c] ;  /* 0x00067c00010b7983 */ /* 0x000f220000300800 */
[-C--:B------:R-:W-:Y:S02]  /*15670*/  LEA.HI.X.SX32 R3, R8, R72.reuse, 0x1, P2 ;  /* 0x0000004808037211 */ /* 0x080fe400010f0eff */
[----:B------:R-:W-:-:S03]  /*15680*/  LEA.HI.X.SX32 R5, R5, R72, 0x1, P6 ;  /* 0x0000004805057211 */ /* 0x000fc600030f0eff */
[----:B------:R-:W-:Y:S01]  /*15690*/  @P4 STG.E.U16 desc[UR10][R2.64], R19 ;  /* 0x0000001302004986 */ /* 0x000fe2000c10150a */
[----:B------:R-:W-:-:S03]  /*156a0*/  IMAD R7, R10, R70, RZ ;  /* 0x000000460a077224 */ /* 0x000fc600078e02ff */
[----:B------:R0:W-:Y:S01]  /*156b0*/  @P1 STG.E.U16 desc[UR10][R4.64], R16 ;  /* 0x0000001004001986 */ /* 0x0001e2000c10150a */
[----:B------:R-:W-:Y:S02]  /*156c0*/  ISETP.LT.AND P1, PT, R10, UR4, !P0 ;  /* 0x000000040a007c0c */ /* 0x000fe4000c721270 */
[----:B------:R-:W-:Y:S01]  /*156d0*/  ISETP.LT.AND P5, PT, R152, UR5, !P0 ;  /* 0x0000000598007c0c */ /* 0x000fe2000c7a1270 */
[----:B------:R-:W4:Y:S01]  /*156e0*/  LDL.LU R10, [R1+0x678] ;  /* 0x00067800010a7983 */ /* 0x000f220000300800 */
[----:B------:R-:W-:Y:S01]  /*156f0*/  ULDC UR5, c[0x0][0x22c] ;  /* 0x00008b0000057ab9 */ /* 0x000fe20000000800 */
[C---:B------:R-:W-:Y:S01]  /*15700*/  IMAD R6, R15.reuse, R70, RZ ;  /* 0x000000460f067224 */ /* 0x040fe200078e02ff */
[----:B------:R-:W-:Y:S01]  /*15710*/  ISETP.LT.AND P2, PT, R15, UR5, !P0 ;  /* 0x000000050f007c0c */ /* 0x000fe2000c741270 */
[----:B------:R-:W-:Y:S01]  /*15720*/  ULDC UR4, c[0x0][0x22c] ;  /* 0x00008b0000047ab9 */ /* 0x000fe20000000800 */
[----:B------:R-:W-:Y:S01]  /*15730*/  ISETP.LT.AND P3, PT, R14, UR6, !P0 ;  /* 0x000000060e007c0c */ /* 0x000fe2000c761270 */
[----:B------:R-:W-:Y:S01]  /*15740*/  ULDC UR5, c[0x0][0x22c] ;  /* 0x00008b0000057ab9 */ /* 0x000fe20000000800 */
[----:B0-----:R-:W4:Y:S04]  /*15750*/  LDL.LU R16, [R1+0x670] ;  /* 0x0006700001107983 */ /* 0x001f280000300800 */
[----:B------:R-:W4:Y:S04]  /*15760*/  LDL.LU R15, [R1+0x66c] ;  /* 0x00066c00010f7983 */ /* 0x000f280000300800 */
[----:B------:R-:W4:Y:S01]  /*15770*/  LDL.LU R14, [R1+0x668] ;  /* 0x00066800010e7983 */ /* 0x000f220000300800 */
[----:B------:R-:W-:-:S02]  /*15780*/  LEA R2, P4, R6, R71, 0x1 ;  /* 0x0000004706027211 */ /* 0x000fc400078808ff */
[----:B------:R-:W-:Y:S02]  /*15790*/  PRMT R17, R17, 0x7632, R17 ;  /* 0x0000763211117816 */ /* 0x000fe40000000011 */
[----:B------:R-:W-:Y:S02]  /*157a0*/  LEA.HI.X.SX32 R3, R6, R72, 0x1, P4 ;  /* 0x0000004806037211 */ /* 0x000fe400020f0eff */
[----:B------:R-:W-:-:S03]  /*157b0*/  LEA R6, P4, R7, R71, 0x1 ;  /* 0x0000004707067211 */ /* 0x000fc600078808ff */
[----:B------:R0:W-:Y:S01]  /*157c0*/  @P2 STG.E.U16 desc[UR10][R2.64], R17 ;  /* 0x0000001102002986 */ /* 0x0001e2000c10150a */
[----:B------:R-:W-:Y:S02]  /*157d0*/  LEA.HI.X.SX32 R7, R7, R72, 0x1, P4 ;  /* 0x0000004807077211 */ /* 0x000fe400020f0eff */
[----:B------:R-:W-:Y:S02]  /*157e0*/  PRMT R19, R19, 0x7632, R19 ;  /* 0x0000763213137816 */ /* 0x000fe40000000013 */
[----:B0-----:R-:W-:-:S05]  /*157f0*/  PRMT R3, R18, 0x7632, R3 ;  /* 0x0000763212037816 */ /* 0x001fca0000000003 */
[----:B------:R0:W-:Y:S01]  /*15800*/  @P1 STG.E.U16 desc[UR10][R6.64], R3 ;  /* 0x0000000306001986 */ /* 0x0001e2000c10150a */
[CC--:B--2---:R-:W-:Y:S01]  /*15810*/  IMAD R8, R13.reuse, R70.reuse, RZ ;  /* 0x000000460d087224 */ /* 0x0c4fe200078e02ff */
[----:B------:R-:W-:Y:S01]  /*15820*/  ISETP.LT.AND P2, PT, R13, UR4, !P0 ;  /* 0x000000040d007c0c */ /* 0x000fe2000c741270 */
[----:B------:R-:W-:Y:S01]  /*15830*/  ULDC UR4, c[0x0][0x22c] ;  /* 0x00008b0000047ab9 */ /* 0x000fe20000000800 */
[----:B---3--:R-:W-:Y:S02]  /*15840*/  IMAD R5, R12, R70, RZ ;  /* 0x000000460c057224 */ /* 0x008fe400078e02ff */
[-C--:B------:R-:W-:Y:S02]  /*15850*/  LEA R2, P6, R8, R71.reuse, 0x1 ;  /* 0x0000004708027211 */ /* 0x080fe400078c08ff */
[----:B------:R-:W-:Y:S01]  /*15860*/  ISETP.LT.AND P4, PT, R12, UR5, !P0 ;  /* 0x000000050c007c0c */ /* 0x000fe2000c781270 */
[----:B------:R-:W-:Y:S01]  /*15870*/  ULDC UR5, c[0x0][0x22c] ;  /* 0x00008b0000057ab9 */ /* 0x000fe20000000800 */
[----:B0-----:R-:W-:Y:S01]  /*15880*/  LEA.HI.X.SX32 R3, R8, R72, 0x1, P6 ;  /* 0x0000004808037211 */ /* 0x001fe200030f0eff */
[----:B------:R-:W2:Y:S01]  /*15890*/  LDL.LU R12, [R1+0x664] ;  /* 0x00066400010c7983 */ /* 0x000ea20000300800 */
[----:B------:R-:W-:-:S03]  /*158a0*/  LEA R4, P6, R5, R71, 0x1 ;  /* 0x0000004705047211 */ /* 0x000fc600078c08ff */
[----:B------:R0:W-:Y:S01]  /*158b0*/  @P2 STG.E.U16 desc[UR10][R2.64], R19 ;  /* 0x0000001302002986 */ /* 0x0001e2000c10150a */
[----:B----4-:R-:W-:Y:S01]  /*158c0*/  ISETP.LT.AND P1, PT, R9, UR4, !P0 ;  /* 0x0000000409007c0c */ /* 0x010fe2000c721270 */
[C---:B------:R-:W-:Y:S01]  /*158d0*/  IMAD R9, R70.reuse, 0x2, R5 ;  /* 0x0000000246097824 */ /* 0x040fe200078e0205 */
[----:B------:R-:W-:Y:S01]  /*158e0*/  ULDC UR4, c[0x0][0x22c] ;  /* 0x00008b0000047ab9 */ /* 0x000fe20000000800 */
[-C--:B------:R-:W-:Y:S02]  /*158f0*/  LEA.HI.X.SX32 R5, R5, R72.reuse, 0x1, P6 ;  /* 0x0000004805057211 */ /* 0x080fe400030f0eff */
[----:B------:R-:W-:Y:S01]  /*15900*/  ISETP.LT.AND P2, PT, R11, UR4, !P0 ;  /* 0x000000040b007c0c */ /* 0x000fe2000c741270 */
[C---:B------:R-:W-:Y:S01]  /*15910*/  IMAD R11, R70.reuse, 0x2, R9 ;  /* 0x00000002460b7824 */ /* 0x040fe200078e0209 */
[C---:B------:R-:W-:Y:S01]  /*15920*/  LEA R6, P6, R9.reuse, R71, 0x1 ;  /* 0x0000004709067211 */ /* 0x040fe200078c08ff */
[----:B------:R-:W-:Y:S02]  /*15930*/  ULDC UR4, c[0x0][0x22c] ;  /* 0x00008b0000047ab9 */ /* 0x000fe40000000800 */
[----:B------:R-:W-:Y:S01]  /*15940*/  IMAD R13, R70, 0x2, R11 ;  /* 0x00000002460d7824 */ /* 0x000fe200078e020b */
[----:B------:R-:W-:-:S02]  /*15950*/  LEA.HI.X.SX32 R7, R9, R72, 0x1, P6 ;  /* 0x0000004809077211 */ /* 0x000fc400030f0eff */
[CC--:B------:R-:W-:Y:S01]  /*15960*/  LEA R8, P6, R11.reuse, R71.reuse, 0x1 ;  /* 0x000000470b087211 */ /* 0x0c0fe200078c08ff */
[----:B------:R1:W-:Y:S03]  /*15970*/  @P4 STG.E.U16 desc[UR10][R4.64], R20 ;  /* 0x0000001404004986 */ /* 0x0003e6000c10150a */
[----:B------:R-:W-:Y:S02]  /*15980*/  LEA.HI.X.SX32 R9, R11, R72, 0x1, P6 ;  /* 0x000000480b097211 */ /* 0x000fe400030f0eff */
[----:B------:R-:W-:Y:S01]  /*15990*/  ISETP.LT.AND P4, PT, R10, UR4, !P0 ;  /* 0x000000040a007c0c */ /* 0x000fe2000c781270 */
[----:B------:R-:W-:Y:S01]  /*159a0*/  ULDC UR4, c[0x0][0x22c] ;  /* 0x00008b0000047ab9 */ /* 0x000fe20000000800 */
[----:B------:R-:W3:Y:S01]  /*159b0*/  LDL.LU R10, [R1+0x660] ;  /* 0x00066000010a7983 */ /* 0x000ee20000300800 */
[----:B0-----:R-:W-:-:S03]  /*159c0*/  LEA R2, P6, R13, R71, 0x1 ;  /* 0x000000470d027211 */ /* 0x001fc600078c08ff */
[----:B------:R-:W-:Y:S01]  /*159d0*/  @P5 STG.E.U16 desc[UR10][R6.64], R21 ;  /* 0x0000001506005986 */ /* 0x000fe2000c10150a */
[----:B------:R-:W-:Y:S01]  /*159e0*/  ISETP.LT.AND P5, PT, R16, UR4, !P0 ;  /* 0x0000000410007c0c */ /* 0x000fe2000c7a1270 */
[----:B------:R-:W-:Y:S01]  /*159f0*/  ULDC UR4, c[0x0][0x22c] ;  /* 0x00008b0000047ab9 */ /* 0x000fe20000000800 */
[----:B------:R-:W-:Y:S01]  /*15a00*/  LEA.HI.X.SX32 R3, R13, R72, 0x1, P6 ;  /* 0x000000480d037211 */ /* 0x000fe200030f0eff */
[----:B------:R0:W-:Y:S01]  /*15a10*/  @P3 STG.E.U16 desc[UR10][R8.64], R22 ;  /* 0x0000001608003986 */ /* 0x0001e2000c10150a */
[----:B------:R-:W-:Y:S01]  /*15a20*/  ISETP.LT.AND P3, PT, R15, UR4, !P0 ;  /* 0x000000040f007c0c */ /* 0x000fe2000c761270 */
[----:B------:R-:W-:Y:S02]  /*15a30*/  ULDC UR4, c[0x0][0x22c] ;  /* 0x00008b0000047ab9 */ /* 0x000fe40000000800 */
[----:B------:R4:W-:Y:S01]  /*15a40*/  @P1 STG.E.U16 desc[UR10][R2.64], R23 ;  /* 0x0000001702001986 */ /* 0x0009e2000c10150a */
[----:B------:R-:W-:Y:S01]  /*15a50*/  ISETP.LT.AND P1, PT, R14, UR4, !P0 ;  /* 0x000000040e007c0c */ /* 0x000fe2000c721270 */
[----:B-1----:R-:W-:Y:S01]  /*15a60*/  IMAD R5, R70, 0x2, R13 ;  /* 0x0000000246057824 */ /* 0x002fe200078e020d */
[----:B------:R-:W-:Y:S01]  /*15a70*/  PRMT R20, R20, 0x7632, R20 ;  /* 0x0000763214147816 */ /* 0x000fe20000000014 */
[----:B------:R-:W-:Y:S01]  /*15a80*/  ULDC UR4, c[0x0][0x22c] ;  /* 0x00008b0000047ab9 */ /* 0x000fe20000000800 */
[----:B0-----:R-:W3:Y:S04]  /*15a90*/  LDL.LU R8, [R1+0x65c] ;  /* 0x00065c0001087983 */ /* 0x001ee80000300800 */
[----:B------:R-:W3:Y:S04]  /*15aa0*/  LDL.LU R15, [R1+0x658] ;  /* 0x00065800010f7983 */ /* 0x000ee80000300800 */
[----:B------:R-:W3:Y:S01]  /*15ab0*/  LDL.LU R14, [R1+0x654] ;  /* 0x00065400010e7983 */ /* 0x000ee20000300800 */
[----:B------:R-:W-:Y:S01]  /*15ac0*/  IMAD R11, R70, 0x2, R5 ;  /* 0x00000002460b7824 */ /* 0x000fe200078e0205 */
[----:B------:R-:W-:-:S02]  /*15ad0*/  LEA R4, P6, R5, R71, 0x1 ;  /* 0x0000004705047211 */ /* 0x000fc400078c08ff */
[----:B----4-:R-:W-:Y:S01]  /*15ae0*/  PRMT R3, R21, 0x7632, R3 ;  /* 0x0000763215037816 */ /* 0x010fe20000000003 */
[----:B------:R-:W4:Y:S01]  /*15af0*/  LDL.LU R13, [R1+0x650] ;  /* 0x00065000010d7983 */ /* 0x000f220000300800 */
[----:B------:R-:W-:Y:S02]  /*15b00*/  LEA.HI.X.SX32 R5, R5, R72, 0x1, P6 ;  /* 0x0000004805057211 */ /* 0x000fe400030f0eff */
[----:B------:R-:W-:-:S04]  /*15b10*/  LEA R6, P6, R11, R71, 0x1 ;  /* 0x000000470b067211 */ /* 0x000fc800078c08ff */
[----:B------:R-:W-:Y:S01]  /*15b20*/  LEA.HI.X.SX32 R7, R11, R72, 0x1, P6 ;  /* 0x000000480b077211 */ /* 0x000fe200030f0eff */
[C---:B------:R-:W-:Y:S01]  /*15b30*/  IMAD R11, R70.reuse, 0x2, R11 ;  /* 0x00000002460b7824 */ /* 0x040fe200078e020b */
[----:B------:R-:W-:Y:S03]  /*15b40*/  @P2 STG.E.U16 desc[UR10][R4.64], R20 ;  /* 0x0000001404002986 */ /* 0x000fe6000c10150a */
[----:B------:R-:W-:Y:S01]  /*15b50*/  IMAD R9, R70, 0x2, R11 ;  /* 0x0000000246097824 */ /* 0x000fe200078e020b */
[----:B------:R-:W-:Y:S01]  /*15b60*/  LEA R2, P6, R11, R71, 0x1 ;  /* 0x000000470b027211 */ /* 0x000fe200078c08ff */
[----:B------:R0:W-:Y:S01]  /*15b70*/  @P4 STG.E.U16 desc[UR10][R6.64], R3 ;  /* 0x0000000306004986 */ /* 0x0001e2000c10150a */
[----:B------:R-:W-:Y:S02]  /*15b80*/  PRMT R22, R22, 0x7632, R22 ;  /* 0x0000763216167816 */ /* 0x000fe40000000016 */
[----:B------:R-:W-:-:S02]  /*15b90*/  PRMT R23, R23, 0x7632, R23 ;  /* 0x0000763217177816 */ /* 0x000fc40000000017 */
[----:B0-----:R-:W-:Y:S01]  /*15ba0*/  LEA.HI.X.SX32 R3, R11, R72, 0x1, P6 ;  /* 0x000000480b037211 */ /* 0x001fe200030f0eff */
[----:B------:R-:W-:Y:S01]  /*15bb0*/  IMAD R11, R70, 0x2, R9 ;  /* 0x00000002460b7824 */ /* 0x000fe200078e0209 */
[----:B------:R-:W-:-:S04]  /*15bc0*/  LEA R4, P6, R9, R71, 0x1 ;  /* 0x0000004709047211 */ /* 0x000fc800078c08ff */
[-C--:B------:R-:W-:Y:S02]  /*15bd0*/  LEA.HI.X.SX32 R5, R9, R72.reuse, 0x1, P6 ;  /* 0x0000004809057211 */ /* 0x080fe400030f0eff */
[C---:B------:R-:W-:Y:S01]  /*15be0*/  LEA R6, P6, R11.reuse, R71, 0x1 ;  /* 0x000000470b067211 */ /* 0x040fe200078c08ff */
[----:B------:R-:W-:Y:S03]  /*15bf0*/  @P5 STG.E.U16 desc[UR10][R2.64], R22 ;  /* 0x0000001602005986 */ /* 0x000fe6000c10150a */
[----:B------:R-:W-:Y:S01]  /*15c00*/  LEA.HI.X.SX32 R7, R11, R72, 0x1, P6 ;  /* 0x000000480b077211 */ /* 0x000fe200030f0eff */
[----:B------:R0:W-:Y:S04]  /*15c10*/  @P3 STG.E.U16 desc[UR10][R4.64], R23 ;  /* 0x0000001704003986 */ /* 0x0001e8000c10150a */
[----:B------:R1:W-:Y:S01]  /*15c20*/  @P1 STG.E.U16 desc[UR10][R6.64], R24 ;  /* 0x0000001806001986 */ /* 0x0003e2000c10150a */
[----:B--2---:R-:W-:Y:S01]  /*15c30*/  ISETP.LT.AND P2, PT, R12, UR4, !P0 ;  /* 0x000000040c007c0c */ /* 0x004fe2000c741270 */
[----:B------:R-:W-:-:S02]  /*15c40*/  ULDC UR4, c[0x0][0x22c] ;  /* 0x00008b0000047ab9 */ /* 0x000fc40000000800 */
[----:B------:R-:W2:Y:S01]  /*15c50*/  LDL.LU R12, [R1+0x64c] ;  /* 0x00064c00010c7983 */ /* 0x000ea20000300800 */
[----:B------:R-:W-:-:S03]  /*15c60*/  IMAD R9, R70, 0x2, R11 ;  /* 0x0000000246097824 */ /* 0x000fc600078e020b */
[----:B------:R-:W2:Y:S01]  /*15c70*/  LDS.128 R20, [R0+UR8] ;  /* 0x0000000800147984 */ /* 0x000ea20008000c00 */
[----:B---3--:R-:W-:Y:S01]  /*15c80*/  ISETP.LT.AND P4, PT, R10, UR4, !P0 ;  /* 0x000000040a007c0c */ /* 0x008fe2000c781270 */
[----:B------:R-:W-:Y:S02]  /*15c90*/  ULDC UR4, c[0x0][0x22c] ;  /* 0x00008b0000047ab9 */ /* 0x000fe40000000800 */
[----:B------:R-:W3:Y:S01]  /*15ca0*/  LDL.LU R10, [R1+0x648] ;  /* 0x00064800010a7983 */ /* 0x000ee20000300800 */
[----:B------:R-:W-:Y:S01]  /*15cb0*/  ISETP.LT.AND P5, PT, R8, UR4, !P0 ;  /* 0x0000000408007c0c */ /* 0x000fe2000c7a1270 */
[----:B------:R-:W-:Y:S02]  /*15cc0*/  ULDC UR4, c[0x0][0x22c] ;  /* 0x00008b0000047ab9 */ /* 0x000fe40000000800 */
[----:B------:R-:W-:Y:S01]  /*15cd0*/  ISETP.LT.AND P3, PT, R15, UR4, !P0 ;  /* 0x000000040f007c0c */ /* 0x000fe2000c761270 */
[----:B------:R-:W-:Y:S01]  /*15ce0*/  ULDC UR4, c[0x0][0x22c] ;  /* 0x00008b0000047ab9 */ /* 0x000fe20000000800 */
[----:B------:R-:W3:Y:S01]  /*15cf0*/  LDL.LU R15, [R1+0x644] ;  /* 0x00064400010f7983 */ /* 0x000ee20000300800 */
[----:B------:R-:W-:Y:S01]  /*15d00*/  ISETP.LT.AND P1, PT, R14, UR4, !P0 ;  /* 0x000000040e007c0c */ /* 0x000fe2000c721270 */
[----:B------:R-:W-:-:S02]  /*15d10*/  IMAD R11, R70, 0x2, R9 ;  /* 0x00000002460b7824 */ /* 0x000fc400078e0209 */
[----:B------:R-:W3:Y:S01]  /*15d20*/  LDL.LU R14, [R1+0x640] ;  /* 0x00064000010e7983 */ /* 0x000ee20000300800 */
[CC--:B------:R-:W-:Y:S01]  /*15d30*/  LEA R8, P6, R9.reuse, R71.reuse, 0x1 ;  /* 0x0000004709087211 */ /* 0x0c0fe200078c08ff */
[----:B------:R-:W-:Y:S01]  /*15d40*/  ULDC UR4, c[0x0][0x22c] ;  /* 0x00008b0000047ab9 */ /* 0x000fe20000000800 */
[----:B0-----:R-:W-:Y:S02]  /*15d50*/  IMAD R5, R70, 0x2, R11 ;  /* 0x0000000246057824 */ /* 0x001fe400078e020b */
[----:B------:R-:W-:Y:S02]  /*15d60*/  LEA.HI.X.SX32 R9, R9, R72, 0x1, P6 ;  /* 0x0000004809097211 */ /* 0x000fe400030f0eff */
[----:B------:R-:W-:-:S04]  /*15d70*/  LEA R2, P6, R11, R71, 0x1 ;  /* 0x000000470b027211 */ /* 0x000fc800078c08ff */
[-C--:B------:R-:W-:Y:S01]  /*15d80*/  LEA.HI.X.SX32 R3, R11, R72.reuse, 0x1, P6 ;  /* 0x000000480b037211 */ /* 0x080fe200030f0eff */
[----:B------:R0:W-:Y:S01]  /*15d90*/  @P2 STG.E.U16 desc[UR10][R8.64], R25 ;  /* 0x0000001908002986 */ /* 0x0001e2000c10150a */
[----:B------:R-:W-:Y:S01]  /*15da0*/  LEA R4, P6, R5, R71, 0x1 ;  /* 0x0000004705047211 */ /* 0x000fe200078c08ff */
[----:B------:R-:W-:Y:S01]  /*15db0*/  IMAD R11, R70, 0x2, R5 ;  /* 0x00000002460b7824 */ /* 0x000fe200078e0205 */
[----:B----4-:R-:W-:Y:S01]  /*15dc0*/  ISETP.LT.AND P2, PT, R13, UR4, !P0 ;  /* 0x000000040d007c0c */ /* 0x010fe2000c741270 */
[----:B------:R-:W-:Y:S01]  /*15dd0*/  ULDC UR4, c[0x0][0x22c] ;  /* 0x00008b0000047ab9 */ /* 0x000fe20000000800 */
[----:B------:R-:W4:Y:S01]  /*15de0*/  LDL.LU R13, [R1+0x63c] ;  /* 0x00063c00010d7983 */ /* 0x000f220000300800 */
[----:B------:R-:W-:-:S03]  /*15df0*/  LEA.HI.X.SX32 R5, R5, R72, 0x1, P6 ;  /* 0x0000004805057211 */ /* 0x000fc600030f0eff */
[----:B------:R0:W-:Y:S01]  /*15e00*/  @P4 STG.E.U16 desc[UR10][R2.64], R26 ;  /* 0x0000001a02004986 */ /* 0x0001e2000c10150a */
[CC--:B-1----:R-:W-:Y:S01]  /*15e10*/  LEA R6, P6, R11.reuse, R71.reuse, 0x1 ;  /* 0x000000470b067211 */ /* 0x0c2fe200078c08ff */
[C---:B0-----:R-:W-:Y:S02]  /*15e20*/  IMAD R9, R70.reuse, 0x2, R11 ;  /* 0x0000000246097824 */ /* 0x041fe400078e020b */
[----:B------:R-:W-:Y:S01]  /*15e30*/  @P5 STG.E.U16 desc[UR10][R4.64], R27 ;  /* 0x0000001b04005986 */ /* 0x000fe2000c10150a */
[-C--:B------:R-:W-:Y:S02]  /*15e40*/  LEA.HI.X.SX32 R7, R11, R72.reuse, 0x1, P6 ;  /* 0x000000480b077211 */ /* 0x080fe400030f0eff */
[C---:B------:R-:W-:Y:S01]  /*15e50*/  LEA R8, P6, R9.reuse, R71, 0x1 ;  /* 0x0000004709087211 */ /* 0x040fe200078c08ff */
[----:B------:R-:W-:Y:S01]  /*15e60*/  IMAD R11, R70, 0x2, R9 ;  /* 0x00000002460b7824 */ /* 0x000fe200078e0209 */
[----:B------:R-:W-:Y:S02]  /*15e70*/  PRMT R3, R24, 0x7632, R3 ;  /* 0x0000763218037816 */ /* 0x000fe40000000003 */
[----:B------:R-:W-:-:S02]  /*15e80*/  LEA.HI.X.SX32 R9, R9, R72, 0x1, P6 ;  /* 0x0000004809097211 */ /* 0x000fc400030f0eff */
[----:B------:R-:W-:Y:S01]  /*15e90*/  PRMT R25, R25, 0x7632, R25 ;  /* 0x0000763219197816 */ /* 0x000fe20000000019 */
[----:B------:R0:W-:Y:S04]  /*15ea0*/  @P3 STG.E.U16 desc[UR10][R6.64], R3 ;  /* 0x0000000306003986 */ /* 0x0001e8000c10150a */
[----:B------:R1:W-:Y:S01]  /*15eb0*/  @P1 STG.E.U16 desc[UR10][R8.64], R25 ;  /* 0x0000001908001986 */ /* 0x0003e2000c10150a */
[----:B--2---:R-:W-:Y:S01]  /*15ec0*/  ISETP.LT.AND P4, PT, R12, UR4, !P0 ;  /* 0x000000040c007c0c */ /* 0x004fe2000c781270 */
[----:B------:R-:W-:Y:S02]  /*15ed0*/  ULDC UR4, c[0x0][0x22c] ;  /* 0x00008b0000047ab9 */ /* 0x000fe40000000800 */
[----:B------:R-:W2:Y:S01]  /*15ee0*/  LDL.LU R12, [R1+0x638] ;  /* 0x00063800010c7983 */ /* 0x000ea20000300800 */
[----:B---3--:R-:W-:Y:S01]  /*15ef0*/  ISETP.LT.AND P5, PT, R10, UR4, !P0 ;  /* 0x000000040a007c0c */ /* 0x008fe2000c7a1270 */
[----:B------:R-:W-:-:S02]  /*15f00*/  ULDC UR4, c[0x0][0x22c] ;  /* 0x00008b0000047ab9 */ /* 0x000fc40000000800 */
[----:B------:R-:W3:Y:S04]  /*15f10*/  LDL.LU R10, [R1+0x634] ;  /* 0x00063400010a7983 */ /* 0x000ee80000300800 */
[----:B------:R-:W3:Y:S01]  /*15f20*/  LDL.LU R16, [R1+0x630] ;  /* 0x0006300001107983 */ /* 0x000ee20000300800 */
[----:B------:R-:W-:Y:S01]  /*15f30*/  ISETP.LT.AND P3, PT, R15, UR4, !P0 ;  /* 0x000000040f007c0c */ /* 0x000fe2000c761270 */
[----:B------:R-:W-:Y:S02]  /*15f40*/  ULDC UR4, c[0x0][0x22c] ;  /* 0x00008b0000047ab9 */ /* 0x000fe40000000800 */
[----:B------:R-:W3:Y:S01]  /*15f50*/  LDL.LU R15, [R1+0x62c] ;  /* 0x00062c00010f7983 */ /* 0x000ee20000300800 */
[----:B------:R-:W-:Y:S01]  /*15f60*/  ISETP.LT.AND P1, PT, R14, UR4, !P0 ;  /* 0x000000040e007c0c */ /* 0x000fe2000c721270 */
[----:B------:R-:W-:-:S02]  /*15f70*/  ULDC UR4, c[0x0][0x22c] ;  /* 0x00008b0000047ab9 */ /* 0x000fc40000000800 */
[----:B------:R-:W3:Y:S01]  /*15f80*/  LDL.LU R14, [R1+0x628] ;  /* 0x00062800010e7983 */ /* 0x000ee20000300800 */
[----:B------:R-:W-:-:S04]  /*15f90*/  LEA R2, P6, R11, R71, 0x1 ;  /* 0x000000470b027211 */ /* 0x000fc800078c08ff */
[----:B0-----:R-:W-:Y:S01]  /*15fa0*/  LEA.HI.X.SX32 R3, R11, R72, 0x1, P6 ;  /* 0x000000480b037211 */ /* 0x001fe200030f0eff */
[----:B------:R-:W-:Y:S01]  /*15fb0*/  IMAD R11, R70, 0x2, R11 ;  /* 0x00000002460b7824 */ /* 0x000fe200078e020b */
[----:B------:R-:W-:-:S03]  /*15fc0*/  PRMT R26, R26, 0x7632, R26 ;  /* 0x000076321a1a7816 */ /* 0x000fc6000000001a */
[C---:B------:R-:W-:Y:S01]  /*15fd0*/  IMAD R7, R70.reuse, 0x2, R11 ;  /* 0x0000000246077824 */ /* 0x040fe200078e020b */
[-C--:B------:R-:W-:Y:S02]  /*15fe0*/  LEA R4, P6, R11, R71.reuse, 0x1 ;  /* 0x000000470b047211 */ /* 0x080fe400078c08ff */
[----:B------:R-:W-:Y:S01]  /*15ff0*/  PRMT R27, R27, 0x7632, R27 ;  /* 0x000076321b1b7816 */ /* 0x000fe2000000001b */
[C---:B-1----:R-:W-:Y:S01]  /*16000*/  IMAD R9, R70.reuse, 0x2, R7 ;  /* 0x0000000246097824 */ /* 0x042fe200078e0207 */
[-C--:B------:R-:W-:Y:S02]  /*16010*/  LEA.HI.X.SX32 R5, R11, R72.reuse, 0x1, P6 ;  /* 0x000000480b057211 */ /* 0x080fe400030f0eff */
[-C--:B------:R-:W-:Y:S01]  /*16020*/  LEA R6, P6, R7, R71.reuse, 0x1 ;  /* 0x0000004707067211 */ /* 0x080fe200078c08ff */
[----:B------:R0:W-:Y:S01]  /*16030*/  @P2 STG.E.U16 desc[UR10][R2.64], R26 ;  /* 0x0000001a02002986 */ /* 0x0001e2000c10150a */
[----:B----4-:R-:W-:Y:S01]  /*16040*/  ISETP.LT.AND P2, PT, R13, UR4, !P0 ;  /* 0x000000040d007c0c */ /* 0x010fe2000c741270 */
[----:B------:R-:W-:Y:S01]  /*16050*/  ULDC UR4, c[0x0][0x22c] ;  /* 0x00008b0000047ab9 */ /* 0x000fe20000000800 */
[----:B------:R-:W-:Y:S01]  /*16060*/  LEA.HI.X.SX32 R7, R7, R72, 0x1, P6 ;  /* 0x0000004807077211 */ /* 0x000fe200030f0eff */
[----:B------:R-:W-:Y:S01]  /*16070*/  IMAD R11, R70, 0x2, R9 ;  /* 0x00000002460b7824 */ /* 0x000fe200078e0209 */
[----:B------:R1:W-:Y:S01]  /*16080*/  @P4 STG.E.U16 desc[UR10][R4.64], R27 ;  /* 0x0000001b04004986 */ /* 0x0003e2000c10150a */
[----:B0-----:R-:W-:-:S02]  /*16090*/  LEA R2, P6, R9, R71, 0x1 ;  /* 0x0000004709027211 */ /* 0x001fc400078c08ff */
[----:B------:R-:W-:Y:S02]  /*160a0*/  IMAD R13, R70, 0x2, R11 ;  /* 0x00000002460d7824 */ /* 0x000fe400078e020b */
[-C--:B------:R-:W-:Y:S02]  /*160b0*/  LEA.HI.X.SX32 R3, R9, R72.reuse, 0x1, P6 ;  /* 0x0000004809037211 */ /* 0x080fe400030f0eff */
[CC--:B------:R-:W-:Y:S01]  /*160c0*/  LEA R8, P6, R11.reuse, R71.reuse, 0x1 ;  /* 0x000000470b087211 */ /* 0x0c0fe200078c08ff */
[----:B------:R-:W-:Y:S03]  /*160d0*/  @P5 STG.E.U16 desc[UR10][R6.64], R28 ;  /* 0x0000001c06005986 */ /* 0x000fe6000c10150a */
[-C--:B------:R-:W-:Y:S02]  /*160e0*/  LEA.HI.X.SX32 R9, R11, R72.reuse, 0x1, P6 ;  /* 0x000000480b097211 */ /* 0x080fe400030f0eff */
[C---:B-1----:R-:W-:Y:S01]  /*160f0*/  LEA R4, P6, R13.reuse, R71, 0x1 ;  /* 0x000000470d047211 */ /* 0x042fe200078c08ff */
[----:B------:R-:W-:Y:S03]  /*16100*/  @P3 STG.E.U16 desc[UR10][R2.64], R29 ;  /* 0x0000001d02003986 */ /* 0x000fe6000c10150a */
[----:B------:R-:W-:Y:S01]  /*16110*/  LEA.HI.X.SX32 R5, R13, R72, 0x1, P6 ;  /* 0x000000480d057211 */ /* 0x000fe200030f0eff */
[----:B------:R0:W-:Y:S04]  /*16120*/  @P1 STG.E.U16 desc[UR10][R8.64], R30 ;  /* 0x0000001e08001986 */ /* 0x0001e8000c10150a */
[----:B------:R1:W-:Y:S01]  /*16130*/  @P2 STG.E.U16 desc[UR10][R4.64], R31 ;  /* 0x0000001f04002986 */ /* 0x0003e2000c10150a */
[----:B--2---:R-:W-:Y:S01]  /*16140*/  ISETP.LT.AND P4, PT, R12, UR4, !P0 ;  /* 0x000000040c007c0c */ /* 0x004fe2000c781270 */
[----:B------:R-:W-:-:S02]  /*16150*/  ULDC UR4, c[0x0][0x22c] ;  /* 0x00008b0000047ab9 */ /* 0x000fc40000000800 */
[----:B------:R-:W2:Y:S01]  /*16160*/  LDL.LU R12, [R1+0x624] ;  /* 0x00062400010c7983 */ /* 0x000ea20000300800 */
[----:B---3--:R-:W-:Y:S01]  /*16170*/  ISETP.LT.AND P5, PT, R10, UR4, !P0 ;  /* 0x000000040a007c0c */ /* 0x008fe2000c7a1270 */
[----:B------:R-:W-:Y:S02]  /*16180*/  ULDC UR4, c[0x0][0x22c] ;  /* 0x00008b0000047ab9 */ /* 0x000fe40000000800 */
[----:B------:R-:W3:Y:S01]  /*16190*/  LDL.LU R10, [R1+0x620] ;  /* 0x00062000010a7983 */ /* 0x000ee20000300800 */
[----:B------:R-:W-:Y:S01]  /*161a0*/  ISETP.LT.AND P3, PT, R16, UR4, !P0 ;  /* 0x0000000410007c0c */ /* 0x000fe2000c761270 */
[----:B------:R-:W-:Y:S02]  /*161b0*/  ULDC UR4, c[0x0][0x22c] ;  /* 0x00008b0000047ab9 */ /* 0x000fe40000000800 */
[----:B0-----:R-:W4:Y:S01]  /*161c0*/  LDL.LU R8, [R1+0x61c] ;  /* 0x00061c0001087983 */ /* 0x001f220000300800 */
[----:B------:R-:W-:Y:S01]  /*161d0*/  ISETP.LT.AND P1, PT, R15, UR4, !P0 ;  /* 0x000000040f007c0c */ /* 0x000fe2000c721270 */
[----:B------:R-:W-:-:S02]  /*161e0*/  ULDC UR4, c[0x0][0x22c] ;  /* 0x00008b0000047ab9 */ /* 0x000fc40000000800 */
[----:B------:R-:W4:Y:S01]  /*161f0*/  LDL.LU R15, [R1+0x618] ;  /* 0x00061800010f7983 */ /* 0x000f220000300800 */
[----:B------:R-:W-:Y:S01]  /*16200*/  ISETP.LT.AND P2, PT, R14, UR4, !P0 ;  /* 0x000000040e007c0c */ /* 0x000fe2000c741270 */
[----:B------:R-:W-:Y:S02]  /*16210*/  IMAD R7, R70, 0x2, R13 ;  /* 0x0000000246077824 */ /* 0x000fe400078e020d */
[----:B------:R-:W4:Y:S01]  /*16220*/  LDL.LU R14, [R1+0x614] ;  /* 0x00061400010e7983 */ /* 0x000f220000300800 */
[----:B------:R-:W-:Y:S01]  /*16230*/  PRMT R28, R28, 0x7632, R28 ;  /* 0x000076321c1c7816 */ /* 0x000fe2000000001c */
[----:B------:R-:W-:Y:S01]  /*16240*/  ULDC UR4, c[0x0][0x22c] ;  /* 0x00008b0000047ab9 */ /* 0x000fe20000000800 */
[----:B------:R-:W-:Y:S01]  /*16250*/  IMAD R11, R70, 0x2, R7 ;  /* 0x00000002460b7824 */ /* 0x000fe200078e0207 */
[C---:B------:R-:W-:Y:S01]  /*16260*/  LEA R6, P6, R7.reuse, R71, 0x1 ;  /* 0x0000004707067211 */ /* 0x040fe200078c08ff */
[----:B------:R-:W4:Y:S03]  /*16270*/  LDL.LU R13, [R1+0x610] ;  /* 0x00061000010d7983 */ /* 0x000f260000300800 */
[----:B------:R-:W-:-:S02]  /*16280*/  LEA.HI.X.SX32 R7, R7, R72, 0x1, P6 ;  /* 0x0000004807077211 */ /* 0x000fc400030f0eff */
[----:B------:R-:W-:-:S04]  /*16290*/  LEA R2, P6, R11, R71, 0x1 ;  /* 0x000000470b027211 */ /* 0x000fc800078c08ff */
[-C--:B------:R-:W-:Y:S01]  /*162a0*/  LEA.HI.X.SX32 R3, R11, R72.reuse, 0x1, P6 ;  /* 0x000000480b037211 */ /* 0x080fe200030f0eff */
[C---:B------:R-:W-:Y:S01]  /*162b0*/  IMAD R11, R70.reuse, 0x2, R11 ;  /* 0x00000002460b7824 */ /* 0x040fe200078e020b */
[----:B------:R0:W-:Y:S03]  /*162c0*/  @P4 STG.E.U16 desc[UR10][R6.64], R28 ;  /* 0x0000001c06004986 */ /* 0x0001e6000c10150a */
[C---:B------:R-:W-:Y:S01]  /*162d0*/  IMAD R9, R70.reuse, 0x2, R11 ;  /* 0x0000000246097824 */ /* 0x040fe200078e020b */
[-C--:B-1----:R-:W-:Y:S02]  /*162e0*/  LEA R4, P6, R11, R71.reuse, 0x1 ;  /* 0x000000470b047211 */ /* 0x082fe400078c08ff */
[----:B------:R-:W-:Y:S02]  /*162f0*/  PRMT R29, R29, 0x7632, R29 ;  /* 0x000076321d1d7816 */ /* 0x000fe4000000001d */
[----:B------:R-:W-:Y:S01]  /*16300*/  LEA.HI.X.SX32 R5, R11, R72, 0x1, P6 ;  /* 0x000000480b057211 */ /* 0x000fe200030f0eff */
[----:B------:R-:W-:Y:S01]  /*16310*/  IMAD R11, R70, 0x2, R9 ;  /* 0x00000002460b7824 */ /* 0x000fe200078e0209 */
[----:B0-----:R-:W-:Y:S01]  /*16320*/  LEA R6, P6, R9, R71, 0x1 ;  /* 0x0000004709067211 */ /* 0x001fe200078c08ff */
[----:B------:R0:W-:Y:S01]  /*16330*/  @P5 STG.E.U16 desc[UR10][R2.64], R29 ;  /* 0x0000001d02005986 */ /* 0x0001e2000c10150a */
[----:B------:R-:W-:-:S02]  /*16340*/  PRMT R30, R30, 0x7632, R30 ;  /* 0x000076321e1e7816 */ /* 0x000fc4000000001e */
[----:B------:R-:W-:-:S03]  /*16350*/  LEA.HI.X.SX32 R7, R9, R72, 0x1, P6 ;  /* 0x0000004809077211 */ /* 0x000fc600030f0eff */
[----:B------:R-:W-:Y:S01]  /*16360*/  @P3 STG.E.U16 desc[UR10][R4.64], R30 ;  /* 0x0000001e04003986 */ /* 0x000fe2000c10150a */
[----:B0-----:R-:W-:Y:S02]  /*16370*/  PRMT R3, R31, 0x7632, R3 ;  /* 0x000076321f037816 */ /* 0x001fe40000000003 */
[----:B------:R-:W-:-:S03]  /*16380*/  LEA R2, P6, R11, R71, 0x1 ;  /* 0x000000470b027211 */ /* 0x000fc600078c08ff */
[----:B------:R0:W-:Y:S02]  /*16390*/  @P1 STG.E.U16 desc[UR10][R6.64], R3 ;  /* 0x0000000306001986 */ /* 0x0001e4000c10150a */
[----:B0-----:R-:W-:-:S05]  /*163a0*/  LEA.HI.X.SX32 R3, R11, R72, 0x1, P6 ;  /* 0x000000480b037211 */ /* 0x001fca00030f0eff */
[----:B------:R0:W-:Y:S01]  /*163b0*/  @P2 STG.E.U16 desc[UR10][R2.64], R32 ;  /* 0x0000002002002986 */ /* 0x0001e2000c10150a */
[----:B--2---:R-:W-:Y:S01]  /*163c0*/  ISETP.LT.AND P4, PT, R12, UR4, !P0 ;  /* 0x000000040c007c0c */ /* 0x004fe2000c781270 */
[----:B------:R-:W-:Y:S02]  /*163d0*/  ULDC UR4, c[0x0][0x22c] ;  /* 0x00008b0000047ab9 */ /* 0x000fe40000000800 */
[----:B------:R-:W2:Y:S01]  /*163e0*/  LDL.LU R12, [R1+0x60c] ;  /* 0x00060c00010c7983 */ /* 0x000ea20000300800 */
[----:B---3--:R-:W-:Y:S01]  /*163f0*/  ISETP.LT.AND P5, PT, R10, UR4, !P0 ;  /* 0x000000040a007c0c */ /* 0x008fe2000c7a1270 */
[----:B------:R-:W-:Y:S02]  /*16400*/  ULDC UR4, c[0x0][0x22c] ;  /* 0x00008b0000047ab9 */ /* 0x000fe40000000800 */
[----:B------:R-:W3:Y:S01]  /*16410*/  LDL.LU R10, [R1+0x608] ;  /* 0x00060800010a7983 */ /* 0x000ee20000300800 */
[----:B----4-:R-:W-:Y:S01]  /*16420*/  ISETP.LT.AND P3, PT, R8, UR4, !P0 ;  /* 0x0000000408007c0c */ /* 0x010fe2000c761270 */
[----:B------:R-:W-:-:S02]  /*16430*/  ULDC UR4, c[0x0][0x22c] ;  /* 0x00008b0000047ab9 */ /* 0x000fc40000000800 */
[----:B------:R-:W-:Y:S01]  /*16440*/  ISETP.LT.AND P1, PT, R15, UR4, !P0 ;  /* 0x000000040f007c0c */ /* 0x000fe2000c721270 */
[----:B------:R-:W-:Y:S01]  /*16450*/  ULDC UR4, c[0x0][0x22c] ;  /* 0x00008b0000047ab9 */ /* 0x000fe20000000800 */
[----:B------:R-:W4:Y:S01]  /*16460*/  LDL.LU R15, [R1+0x604] ;  /* 0x00060400010f7983 */ /* 0x000f220000300800 */
[----:B------:R-:W-:Y:S01]  /*16470*/  ISETP.LT.AND P2, PT, R14, UR4, !P0 ;  /* 0x000000040e007c0c */ /* 0x000fe2000c741270 */
[C---:B------:R-:W-:Y:S02]  /*16480*/  IMAD R9, R70.reuse, 0x2, R11 ;  /* 0x0000000246097824 */ /* 0x040fe400078e020b */
[----:B------:R-:W4:Y:S01]  /*16490*/  LDL.LU R14, [R1+0x600] ;  /* 0x00060000010e7983 */ /* 0x000f220000300800 */
[----:B------:R-:W-:Y:S01]  /*164a0*/  ULDC UR4, c[0x0][0x22c] ;  /* 0x00008b0000047ab9 */ /* 0x000fe20000000800 */
[----:B------:R-:W-:Y:S01]  /*164b0*/  IMAD R11, R70, 0x2, R9 ;  /* 0x00000002460b7824 */ /* 0x000fe200078e0209 */
[----:B------:R-:W-:-:S04]  /*164c0*/  LEA R8, P6, R9, R71, 0x1 ;  /* 0x0000004709087211 */ /* 0x000fc800078c08ff */
[----:B------:R-:W-:Y:S01]  /*164d0*/  LEA.HI.X.SX32 R9, R9, R72, 0x1, P6 ;  /* 0x0000004809097211 */ /* 0x000fe200030f0eff */
[----:B------:R-:W-:Y:S01]  /*164e0*/  IMAD R7, R70, 0x2, R11 ;  /* 0x0000000246077824 */ /* 0x000fe200078e020b */
[----:B------:R-:W-:-:S04]  /*164f0*/  LEA R4, P6, R11, R71, 0x1 ;  /* 0x000000470b047211 */ /* 0x000fc800078c08ff */
[-C--:B------:R-:W-:Y:S01]  /*16500*/  LEA.HI.X.SX32 R5, R11, R72.reuse, 0x1, P6 ;  /* 0x000000480b057211 */ /* 0x080fe200030f0eff */
[----:B------:R1:W-:Y:S01]  /*16510*/  @P4 STG.E.U16 desc[UR10][R8.64], R33 ;  /* 0x0000002108004986 */ /* 0x0003e2000c10150a */
[----:B------:R-:W-:Y:S01]  /*16520*/  LEA R6, P6, R7, R71, 0x1 ;  /* 0x0000004707067211 */ /* 0x000fe200078c08ff */
[----:B------:R-:W-:Y:S01]  /*16530*/  IMAD R11, R70, 0x2, R7 ;  /* 0x00000002460b7824 */ /* 0x000fe200078e0207 */
[----:B------:R-:W-:Y:S01]  /*16540*/  ISETP.LT.AND P4, PT, R13, UR4, !P0 ;  /* 0x000000040d007c0c */ /* 0x000fe2000c781270 */
[----:B------:R-:W-:Y:S01]  /*16550*/  ULDC UR4, c[0x0][0x22c] ;  /* 0x00008b0000047ab9 */ /* 0x000fe20000000800 */
[----:B------:R-:W4:Y:S01]  /*16560*/  LDL.LU R13, [R1+0x5fc] ;  /* 0x0005fc00010d7983 */ /* 0x000f220000300800 */
[----:B------:R-:W-:-:S03]  /*16570*/  LEA.HI.X.SX32 R7, R7, R72, 0x1, P6 ;  /* 0x0000004807077211 */ /* 0x000fc600030f0eff */
[----:B------:R4:W-:Y:S01]  /*16580*/  @P5 STG.E.U16 desc[UR10][R4.64], R34 ;  /* 0x0000002204005986 */ /* 0x0009e2000c10150a */
[CC--:B0-----:R-:W-:Y:S01]  /*16590*/  LEA R2, P6, R11.reuse, R71.reuse, 0x1 ;  /* 0x000000470b027211 */ /* 0x0c1fe200078c08ff */
[----:B-1----:R-:W-:Y:S02]  /*165a0*/  IMAD R9, R70, 0x2, R11 ;  /* 0x0000000246097824 */ /* 0x002fe400078e020b */
[----:B------:R0:W-:Y:S01]  /*165b0*/  @P3 STG.E.U16 desc[UR10][R6.64], R35 ;  /* 0x0000002306003986 */ /* 0x0001e2000c10150a */
[----:B------:R-:W-:Y:S02]  /*165c0*/  LEA.HI.X.SX32 R3, R11, R72, 0x1, P6 ;  /* 0x000000480b037211 */ /* 0x000fe400030f0eff */
[----:B------:R-:W-:Y:S02]  /*165d0*/  PRMT R32, R32, 0x7632, R32 ;  /* 0x0000763220207816 */ /* 0x000fe40000000020 */
[----:B------:R-:W-:Y:S01]  /*165e0*/  LEA R8, P6, R9, R71, 0x1 ;  /* 0x0000004709087211 */ /* 0x000fe200078c08ff */
[----:B------:R-:W-:Y:S01]  /*165f0*/  IMAD R11, R70, 0x2, R9 ;  /* 0x00000002460b7824 */ /* 0x000fe200078e0209 */
[----:B------:R-:W-:-:S02]  /*16600*/  PRMT R33, R33, 0x7632, R33 ;  /* 0x0000763221217816 */ /* 0x000fc40000000021 */
[----:B------:R-:W-:Y:S01]  /*16610*/  LEA.HI.X.SX32 R9, R9, R72, 0x1, P6 ;  /* 0x0000004809097211 */ /* 0x000fe200030f0eff */
        /* <DEDUP_REMOVED lines=9> */
[----:B----4-:R-:W-:Y:S01]  /*166b0*/  ISETP.LT.AND P1, PT, R15, UR4, !P0 ;  /* 0x000000040f007c0c */ /* 0x010fe2000c721270 */
[----:B------:R-:W-:Y:S02]  /*166c0*/  ULDC UR4, c[0x0][0x22c] ;  /* 0x00008b0000047ab9 */ /* 0x000fe40000000800 */
[----:B------:R-:W4:Y:S01]  /*166d0*/  LDL.LU R15, [R1+0x5ec] ;  /* 0x0005ec00010f7983 */ /* 0x000f220000300800 */
[----:B------:R-:W-:Y:S01]  /*166e0*/  ISETP.LT.AND P2, PT, R14, UR4, !P0 ;  /* 0x000000040e007c0c */ /* 0x000fe2000c741270 */
[----:B------:R-:W-:-:S02]  /*166f0*/  ULDC UR4, c[0x0][0x22c] ;  /* 0x00008b0000047ab9 */ /* 0x000fc40000000800 */
[----:B------:R-:W4:Y:S01]  /*16700*/  LDL.LU R14, [R1+0x5e8] ;  /* 0x0005e800010e7983 */ /* 0x000f220000300800 */
[----:B------:R-:W-:-:S04]  /*16710*/  LEA R4, P6, R11, R71, 0x1 ;  /* 0x000000470b047211 */ /* 0x000fc800078c08ff */
[----:B------:R-:W-:Y:S01]  /*16720*/  LEA.HI.X.SX32 R5, R11, R72, 0x1, P6 ;  /* 0x000000480b057211 */ /* 0x000fe200030f0eff */
[----:B------:R-:W-:Y:S01]  /*16730*/  IMAD R11, R70, 0x2, R11 ;  /* 0x00000002460b7824 */ /* 0x000fe200078e020b */
[----:B------:R-:W-:-:S03]  /*16740*/  PRMT R34, R34, 0x7632, R34 ;  /* 0x0000763222227816 */ /* 0x000fc60000000022 */
[C---:B0-----:R-:W-:Y:S01]  /*16750*/  IMAD R7, R70.reuse, 0x2, R11 ;  /* 0x0000000246077824 */ /* 0x041fe200078e020b */
[-C--:B-1----:R-:W-:Y:S02]  /*16760*/  LEA R2, P6, R11, R71.reuse, 0x1 ;  /* 0x000000470b027211 */ /* 0x082fe400078c08ff */
[----:B------:R-:W-:Y:S01]  /*16770*/  PRMT R35, R35, 0x7632, R35 ;  /* 0x0000763223237816 */ /* 0x000fe20000000023 */
[C---:B------:R-:W-:Y:S01]  /*16780*/  IMAD R9, R70.reuse, 0x2, R7 ;  /* 0x0000000246097824 */ /* 0x040fe200078e0207 */
[-C--:B------:R-:W-:Y:S02]  /*16790*/  LEA.HI.X.SX32 R3, R11, R72.reuse, 0x1, P6 ;  /* 0x000000480b037211 */ /* 0x080fe400030f0eff */
[-C--:B------:R-:W-:Y:S01]  /*167a0*/  LEA R6, P6, R7, R71.reuse, 0x1 ;  /* 0x0000004707067211 */ /* 0x080fe200078c08ff */
[----:B------:R0:W-:Y:S01]  /*167b0*/  @P4 STG.E.U16 desc[UR10][R4.64], R34 ;  /* 0x0000002204004986 */ /* 0x0001e2000c10150a */
[----:B------:R-:W-:Y:S01]  /*167c0*/  ISETP.LT.AND P4, PT, R13, UR4, !P0 ;  /* 0x000000040d007c0c */ /* 0x000fe2000c781270 */
        /* <DEDUP_REMOVED lines=23> */
[----:B0-----:R-:W3:Y:S01]  /*16940*/  LDL.LU R8, [R1+0x5dc] ;  /* 0x0005dc0001087983 */ /* 0x001ee20000300800 */
[----:B----4-:R-:W-:Y:S01]  /*16950*/  ISETP.LT.AND P2, PT, R15, UR4, !P0 ;  /* 0x000000040f007c0c */ /* 0x010fe2000c741270 */
[----:B------:R-:W-:-:S02]  /*16960*/  ULDC UR4, c[0x0][0x22c] ;  /* 0x00008b0000047ab9 */ /* 0x000fc40000000800 */
[----:B------:R-:W4:Y:S01]  /*16970*/  LDL.LU R15, [R1+0x5d8] ;  /* 0x0005d800010f7983 */ /* 0x000f220000300800 */
[----:B------:R-:W-:Y:S01]  /*16980*/  ISETP.LT.AND P4, PT, R14, UR4, !P0 ;  /* 0x000000040e007c0c */ /* 0x000fe2000c781270 */
[----:B------:R-:W-:Y:S02]  /*16990*/  IMAD R7, R70, 0x2, R13 ;  /* 0x0000000246077824 */ /* 0x000fe400078e020d */
[----:B------:R-:W4:Y:S01]  /*169a0*/  LDL.LU R14, [R1+0x5d4] ;  /* 0x0005d400010e7983 */ /* 0x000f220000300800 */
[----:B-1----:R-:W-:Y:S01]  /*169b0*/  PRMT R3, R36, 0x7632, R3 ;  /* 0x0000763224037816 */ /* 0x002fe20000000003 */
        /* <DEDUP_REMOVED lines=8> */
[----:B------:R0:W-:Y:S01]  /*16a40*/  @P5 STG.E.U16 desc[UR10][R6.64], R3 ;  /* 0x0000000306005986 */ /* 0x0001e2000c10150a */
[----:B------:R-:W-:Y:S02]  /*16a50*/  PRMT R37, R37, 0x7632, R37 ;  /* 0x0000763225257816 */ /* 0x000fe40000000025 */
[----:B------:R-:W-:Y:S01]  /*16a60*/  IMAD R9, R70, 0x2, R11 ;  /* 0x0000000246097824 */ /* 0x000fe200078e020b */
[CC--:B------:R-:W-:Y:S02]  /*16a70*/  LEA R2, P6, R11.reuse, R71.reuse, 0x1 ;  /* 0x000000470b027211 */ /* 0x0c0fe400078c08ff */
[----:B------:R1:W-:Y:S01]  /*16a80*/  @P3 STG.E.U16 desc[UR10][R4.64], R37 ;  /* 0x0000002504003986 */ /* 0x0003e2000c10150a */
[----:B------:R-:W-:Y:S02]  /*16a90*/  PRMT R38, R38, 0x7632, R38 ;  /* 0x0000763226267816 */ /* 0x000fe40000000026 */
[----:B0-----:R-:W-:Y:S01]  /*16aa0*/  LEA.HI.X.SX32 R3, R11, R72, 0x1, P6 ;  /* 0x000000480b037211 */ /* 0x001fe200030f0eff */
[----:B------:R-:W-:Y:S01]  /*16ab0*/  IMAD R11, R70, 0x2, R9 ;  /* 0x00000002460b7824 */ /* 0x000fe200078e0209 */
[----:B------:R-:W-:-:S02]  /*16ac0*/  LEA R6, P6, R9, R71, 0x1 ;  /* 0x0000004709067211 */ /* 0x000fc400078c08ff */
[----:B------:R-:W-:Y:S02]  /*16ad0*/  PRMT R39, R39, 0x7632, R39 ;  /* 0x0000763227277816 */ /* 0x000fe40000000027 */
        /* <DEDUP_REMOVED lines=14> */
[----:B----4-:R-:W-:Y:S01]  /*16bc0*/  ISETP.LT.AND P2, PT, R15, UR4, !P0 ;  /* 0x000000040f007c0c */ /* 0x010fe2000c741270 */
[----:B------:R-:W-:Y:S01]  /*16bd0*/  ULDC UR4, c[0x0][0x22c] ;  /* 0x00008b0000047ab9 */ /* 0x000fe20000000800 */
[----:B------:R-:W4:Y:S01]  /*16be0*/  LDL.LU R15, [R1+0x5c4] ;  /* 0x0005c400010f7983 */ /* 0x000f220000300800 */
[----:B------:R-:W-:Y:S01]  /*16bf0*/  ISETP.LT.AND P4, PT, R14, UR4, !P0 ;  /* 0x000000040e007c0c */ /* 0x000fe2000c781270 */
[----:B------:R-:W-:-:S02]  /*16c00*/  IMAD R9, R70, 0x2, R11 ;  /* 0x0000000246097824 */ /* 0x000fc400078e020b */
[----:B------:R-:W4:Y:S01]  /*16c10*/  LDL.LU R14, [R1+0x5c0] ;  /* 0x0005c000010e7983 */ /* 0x000f220000300800 */
[----:B------:R-:W-:Y:S01]  /*16c20*/  ULDC UR4, c[0x0][0x22c] ;  /* 0x00008b0000047ab9 */ /* 0x000fe20000000800 */
[----:B------:R-:W-:Y:S01]  /*16c30*/  IMAD R11, R70, 0x2, R9 ;  /* 0x00000002460b7824 */ /* 0x000fe200078e0209 */
[----:B------:R-:W-:-:S04]  /*16c40*/  LEA R8, P6, R9, R71, 0x1 ;  /* 0x0000004709087211 */ /* 0x000fc800078c08ff */
[----:B------:R-:W-:Y:S01]  /*16c50*/  LEA.HI.X.SX32 R9, R9, R72, 0x1, P6 ;  /* 0x0000004809097211 */ /* 0x000fe200030f0eff */
[----:B0-----:R-:W-:Y:S01]  /*16c60*/  IMAD R7, R70, 0x2, R11 ;  /* 0x0000000246077824 */ /* 0x001fe200078e020b */
        /* <DEDUP_REMOVED lines=10> */
[CC--:B-1----:R-:W-:Y:S01]  /*16d10*/  LEA R4, P6, R11.reuse, R71.reuse, 0x1 ;  /* 0x000000470b047211 */ /* 0x0c2fe200078c08ff */
[----:B0-----:R-:W-:Y:S02]  /*16d20*/  IMAD R9, R70, 0x2, R11 ;  /* 0x0000000246097824 */ /* 0x001fe400078e020b */
        /* <DEDUP_REMOVED lines=95> */
[----:B------:R-:W-:Y:S01]  /*17320*/  ISETP.LT.AND P2, PT, R8, UR4, !P0 ;  /* 0x0000000408007c0c */ /* 0x000fe2000c741270 */
[----:B------:R-:W-:-:S02]  /*17330*/  ULDC UR4, c[0x0][0x22c] ;  /* 0x00008b0000047ab9 */ /* 0x000fc40000000800 */
[----:B----4-:R-:W-:Y:S01]  /*17340*/  ISETP.LT.AND P4, PT, R15, UR4, !P0 ;  /* 0x000000040f007c0c */ /* 0x010fe2000c781270 */
        /* <DEDUP_REMOVED lines=82> */
[----:B------:R-:W-:Y:S01]  /*17870*/  ISETP.LT.AND P3, PT, R14, UR4, !P0 ;  /* 0x000000040e007c0c */ /* 0x000fe2000c761270 */
[----:B------:R-:W-:Y:S01]  /*17880*/  IMAD R7, R70, 0x2, R13 ;  /* 0x0000000246077824 */ /* 0x000fe200078e020d */
        /* <DEDUP_REMOVED lines=13> */
[C---:B------:R-:W-:Y:S02]  /*17960*/  LEA R2, P6, R11.reuse, R71, 0x1 ;  /* 0x000000470b027211 */ /* 0x040fe400078c08ff */
[----:B------:R1:W-:Y:S01]  /*17970*/  @P2 STG.E.U16 desc[UR10][R4.64], R53 ;  /* 0x0000003504002986 */ /* 0x0003e2000c10150a */
[----:B------:R-:W-:Y:S02]  /*17980*/  PRMT R54, R54, 0x7632, R54 ;  /* 0x0000763236367816 */ /* 0x000fe40000000036 */
[----:B0-----:R-:W-:-:S02]  /*17990*/  LEA.HI.X.SX32 R3, R11, R72, 0x1, P6 ;  /* 0x000000480b037211 */ /* 0x001fc400030f0eff */
[----:B------:R-:W-:Y:S02]  /*179a0*/  LEA R6, P6, R9, R71, 0x1 ;  /* 0x0000004709067211 */ /* 0x000fe400078c08ff */
[----:B------:R-:W-:Y:S02]  /*179b0*/  PRMT R55, R55, 0x7632, R55 ;  /* 0x0000763237377816 */ /* 0x000fe40000000037 */
[----:B------:R-:W-:Y:S01]  /*179c0*/  LEA.HI.X.SX32 R7, R9, R72, 0x1, P6 ;  /* 0x0000004809077211 */ /* 0x000fe200030f0eff */
[----:B------:R-:W-:Y:S04]  /*179d0*/  @P4 STG.E.U16 desc[UR10][R2.64], R54 ;  /* 0x0000003602004986 */ /* 0x000fe8000c10150a */
[----:B------:R0:W-:Y:S01]  /*179e0*/  @P5 STG.E.U16 desc[UR10][R6.64], R55 ;  /* 0x0000003706005986 */ /* 0x0001e2000c10150a */
[----:B--2---:R-:W-:Y:S01]  /*179f0*/  ISETP.LT.AND P1, PT, R12, UR4, !P0 ;  /* 0x000000040c007c0c */ /* 0x004fe2000c721270 */
[----:B------:R-:W-:-:S02]  /*17a00*/  ULDC UR4, c[0x0][0x22c] ;  /* 0x00008b0000047ab9 */ /* 0x000fc40000000800 */
[----:B------:R-:W2:Y:S04]  /*17a10*/  LDL.LU R12, [R1+0x550] ;  /* 0x00055000010c7983 */ /* 0x000ea80000300800 */
[----:B------:R-:W2:Y:S01]  /*17a20*/  LDL.LU R13, [R1+0x54c] ;  /* 0x00054c00010d7983 */ /* 0x000ea20000300800 */
[----:B---3--:R-:W-:Y:S01]  /*17a30*/  ISETP.LT.AND P2, PT, R10, UR4, !P0 ;  /* 0x000000040a007c0c */ /* 0x008fe2000c741270 */
[----:B------:R-:W-:Y:S02]  /*17a40*/  ULDC UR4, c[0x0][0x22c] ;  /* 0x00008b0000047ab9 */ /* 0x000fe40000000800 */
[----:B------:R-:W3:Y:S01]  /*17a50*/  LDL.LU R10, [R1+0x548] ;  /* 0x00054800010a7983 */ /* 0x000ee20000300800 */
[----:B------:R-:W-:Y:S01]  /*17a60*/  ISETP.LT.AND P4, PT, R8, UR4, !P0 ;  /* 0x0000000408007c0c */ /* 0x000fe2000c781270 */
[----:B------:R-:W-:-:S02]  /*17a70*/  ULDC UR4, c[0x0][0x22c] ;  /* 0x00008b0000047ab9 */ /* 0x000fc40000000800 */
[----:B----4-:R-:W-:Y:S01]  /*17a80*/  ISETP.LT.AND P5, PT, R14, UR4, !P0 ;  /* 0x000000040e007c0c */ /* 0x010fe2000c7a1270 */
[C---:B------:R-:W-:Y:S01]  /*17a90*/  IMAD R11, R70.reuse, 0x2, R9 ;  /* 0x00000002460b7824 */ /* 0x040fe200078e0209 */
[----:B------:R-:W4:Y:S01]  /*17aa0*/  LDL.LU R14, [R1+0x544] ;  /* 0x00054400010e7983 */ /* 0x000f220000300800 */
[----:B------:R-:W-:Y:S02]  /*17ab0*/  ULDC UR4, c[0x0][0x22c] ;  /* 0x00008b0000047ab9 */ /* 0x000fe40000000800 */
[----:B------:R-:W-:Y:S01]  /*17ac0*/  IMAD R9, R70, 0x2, R11 ;  /* 0x0000000246097824 */ /* 0x000fe200078e020b */
[----:B-1----:R-:W-:-:S04]  /*17ad0*/  LEA R4, P6, R11, R71, 0x1 ;  /* 0x000000470b047211 */ /* 0x002fc800078c08ff */
[----:B------:R-:W-:Y:S01]  /*17ae0*/  LEA.HI.X.SX32 R5, R11, R72, 0x1, P6 ;  /* 0x000000480b057211 */ /* 0x000fe200030f0eff */
[----:B------:R-:W-:Y:S01]  /*17af0*/  IMAD R11, R70, 0x2, R9 ;  /* 0x00000002460b7824 */ /* 0x000fe200078e0209 */
[----:B------:R-:W-:-:S03]  /*17b00*/  LEA R8, P6, R9, R71, 0x1 ;  /* 0x0000004709087211 */ /* 0x000fc600078c08ff */
[C---:B0-----:R-:W-:Y:S01]  /*17b10*/  IMAD R7, R70.reuse, 0x2, R11 ;  /* 0x0000000246077824 */ /* 0x041fe200078e020b */
[-C--:B------:R-:W-:Y:S02]  /*17b20*/  LEA.HI.X.SX32 R9, R9, R72.reuse, 0x1, P6 ;  /* 0x0000004809097211 */ /* 0x080fe400030f0eff */
[-C--:B------:R-:W-:Y:S01]  /*17b30*/  LEA R2, P6, R11, R71.reuse, 0x1 ;  /* 0x000000470b027211 */ /* 0x080fe200078c08ff */
[----:B------:R0:W-:Y:S01]  /*17b40*/  @P3 STG.E.U16 desc[UR10][R4.64], R56 ;  /* 0x0000003804003986 */ /* 0x0001e2000c10150a */
[----:B------:R-:W-:Y:S01]  /*17b50*/  ISETP.LT.AND P3, PT, R15, UR4, !P0 ;  /* 0x000000040f007c0c */ /* 0x000fe2000c761270 */
[----:B------:R-:W-:Y:S01]  /*17b60*/  ULDC UR4, c[0x0][0x22c] ;  /* 0x00008b0000047ab9 */ /* 0x000fe20000000800 */
[----:B------:R-:W-:Y:S02]  /*17b70*/  LEA.HI.X.SX32 R3, R11, R72, 0x1, P6 ;  /* 0x000000480b037211 */ /* 0x000fe400030f0eff */
[----:B------:R-:W-:Y:S01]  /*17b80*/  LEA R6, P6, R7, R71, 0x1 ;  /* 0x0000004707067211 */ /* 0x000fe200078c08ff */
[----:B------:R1:W-:Y:S01]  /*17b90*/  @P1 STG.E.U16 desc[UR10][R8.64], R57 ;  /* 0x0000003908001986 */ /* 0x0003e2000c10150a */
[----:B------:R-:W-:-:S02]  /*17ba0*/  IMAD R11, R70, 0x2, R7 ;  /* 0x00000002460b7824 */ /* 0x000fc400078e0207 */
[-C--:B------:R-:W-:Y:S01]  /*17bb0*/  LEA.HI.X.SX32 R7, R7, R72.reuse, 0x1, P6 ;  /* 0x0000004807077211 */ /* 0x080fe200030f0eff */
[----:B------:R1:W-:Y:S04]  /*17bc0*/  @P2 STG.E.U16 desc[UR10][R2.64], R58 ;  /* 0x0000003a02002986 */ /* 0x0003e8000c10150a */
[----:B------:R1:W-:Y:S01]  /*17bd0*/  @P4 STG.E.U16 desc[UR10][R6.64], R59 ;  /* 0x0000003b06004986 */ /* 0x0003e2000c10150a */
[C---:B0-----:R-:W-:Y:S02]  /*17be0*/  LEA R4, P6, R11.reuse, R71, 0x1 ;  /* 0x000000470b047211 */ /* 0x041fe400078c08ff */
[----:B------:R-:W-:Y:S02]  /*17bf0*/  PRMT R56, R56, 0x7632, R56 ;  /* 0x0000763238387816 */ /* 0x000fe40000000038 */
[----:B------:R-:W-:-:S05]  /*17c00*/  LEA.HI.X.SX32 R5, R11, R72, 0x1, P6 ;  /* 0x000000480b057211 */ /* 0x000fca00030f0eff */
[----:B------:R0:W-:Y:S01]  /*17c10*/  @P5 STG.E.U16 desc[UR10][R4.64], R56 ;  /* 0x0000003804005986 */ /* 0x0001e2000c10150a */
[----:B--2---:R-:W-:Y:S01]  /*17c20*/  ISETP.LT.AND P1, PT, R12, UR4, !P0 ;  /* 0x000000040c007c0c */ /* 0x004fe2000c721270 */
[----:B------:R-:W-:Y:S02]  /*17c30*/  ULDC UR4, c[0x0][0x22c] ;  /* 0x00008b0000047ab9 */ /* 0x000fe40000000800 */
[----:B------:R-:W2:Y:S01]  /*17c40*/  LDL.LU R12, [R1+0x540] ;  /* 0x00054000010c7983 */ /* 0x000ea20000300800 */
[----:B------:R-:W-:Y:S01]  /*17c50*/  ISETP.LT.AND P2, PT, R13, UR4, !P0 ;  /* 0x000000040d007c0c */ /* 0x000fe2000c741270 */
[----:B------:R-:W-:Y:S02]  /*17c60*/  ULDC UR4, c[0x0][0x22c] ;  /* 0x00008b0000047ab9 */ /* 0x000fe40000000800 */
[----:B------:R-:W2:Y:S01]  /*17c70*/  LDL.LU R13, [R1+0x53c] ;  /* 0x00053c00010d7983 */ /* 0x000ea20000300800 */
[----:B---3--:R-:W-:Y:S01]  /*17c80*/  ISETP.LT.AND P4, PT, R10, UR4, !P0 ;  /* 0x000000040a007c0c */ /* 0x008fe2000c781270 */
[----:B------:R-:W-:-:S02]  /*17c90*/  ULDC UR4, c[0x0][0x22c] ;  /* 0x00008b0000047ab9 */ /* 0x000fc40000000800 */
[----:B------:R-:W3:Y:S04]  /*17ca0*/  LDL.LU R10, [R1+0x538] ;  /* 0x00053800010a7983 */ /* 0x000ee80000300800 */
[----:B------:R-:W3:Y:S04]  /*17cb0*/  LDL.LU R17, [R1+0x534] ;  /* 0x0005340001117983 */ /* 0x000ee80000300800 */
[----:B------:R-:W3:Y:S01]  /*17cc0*/  LDL.LU R16, [R1+0x530] ;  /* 0x0005300001107983 */ /* 0x000ee20000300800 */
[----:B----4-:R-:W-:Y:S01]  /*17cd0*/  ISETP.LT.AND P5, PT, R14, UR4, !P0 ;  /* 0x000000040e007c0c */ /* 0x010fe2000c7a1270 */
[----:B-1----:R-:W-:-:S02]  /*17ce0*/  IMAD R9, R70, 0x2, R11 ;  /* 0x0000000246097824 */ /* 0x002fc400078e020b */
[----:B------:R-:W4:Y:S01]  /*17cf0*/  LDL.LU R14, [R1+0x52c] ;  /* 0x00052c00010e7983 */ /* 0x000f220000300800 */
[----:B------:R-:W-:Y:S01]  /*17d00*/  PRMT R57, R57, 0x7632, R57 ;  /* 0x0000763239397816 */ /* 0x000fe20000000039 */
[----:B------:R-:W-:Y:S01]  /*17d10*/  ULDC UR4, c[0x0][0x22c] ;  /* 0x00008b0000047ab9 */ /* 0x000fe20000000800 */
[----:B------:R-:W-:Y:S01]  /*17d20*/  IMAD R3, R70, 0x2, R9 ;  /* 0x0000000246037824 */ /* 0x000fe200078e0209 */
[----:B------:R-:W-:-:S03]  /*17d30*/  LEA R8, P6, R9, R71, 0x1 ;  /* 0x0000004709087211 */ /* 0x000fc600078c08ff */
[C---:B------:R-:W-:Y:S01]  /*17d40*/  IMAD R11, R70.reuse, 0x2, R3 ;  /* 0x00000002460b7824 */ /* 0x040fe200078e0203 */
[----:B------:R-:W-:Y:S02]  /*17d50*/  LEA.HI.X.SX32 R9, R9, R72, 0x1, P6 ;  /* 0x0000004809097211 */ /* 0x000fe400030f0eff */
[----:B------:R-:W-:Y:S01]  /*17d60*/  LEA R2, P6, R3, R71, 0x1 ;  /* 0x0000004703027211 */ /* 0x000fe200078c08ff */
[----:B------:R-:W-:-:S03]  /*17d70*/  IMAD R7, R70, 0x2, R11 ;  /* 0x0000000246077824 */ /* 0x000fc600078e020b */
[-C--:B------:R-:W-:Y:S02]  /*17d80*/  LEA.HI.X.SX32 R3, R3, R72.reuse, 0x1, P6 ;  /* 0x0000004803037211 */ /* 0x080fe400030f0eff */
[C---:B0-----:R-:W-:Y:S02]  /*17d90*/  LEA R4, P6, R11.reuse, R71, 0x1 ;  /* 0x000000470b047211 */ /* 0x041fe400078c08ff */
[----:B------:R-:W-:Y:S02]  /*17da0*/  PRMT R58, R58, 0x7632, R58 ;  /* 0x000076323a3a7816 */ /* 0x000fe4000000003a */
[----:B------:R-:W-:Y:S01]  /*17db0*/  LEA.HI.X.SX32 R5, R11, R72, 0x1, P6 ;  /* 0x000000480b057211 */ /* 0x000fe200030f0eff */
[----:B------:R-:W-:Y:S01]  /*17dc0*/  IMAD R11, R70, 0x2, R7 ;  /* 0x00000002460b7824 */ /* 0x000fe200078e0207 */
[----:B------:R0:W-:Y:S01]  /*17dd0*/  @P3 STG.E.U16 desc[UR10][R8.64], R57 ;  /* 0x0000003908003986 */ /* 0x0001e2000c10150a */
[----:B------:R-:W-:-:S03]  /*17de0*/  PRMT R59, R59, 0x7632, R59 ;  /* 0x000076323b3b7816 */ /* 0x000fc6000000003b */
[----:B------:R1:W-:Y:S01]  /*17df0*/  @P1 STG.E.U16 desc[UR10][R2.64], R58 ;  /* 0x0000003a02001986 */ /* 0x0003e2000c10150a */
[----:B------:R-:W-:-:S03]  /*17e00*/  LEA R6, P1, R7, R71, 0x1 ;  /* 0x0000004707067211 */ /* 0x000fc600078208ff */
[----:B------:R-:W-:Y:S01]  /*17e10*/  @P2 STG.E.U16 desc[UR10][R4.64], R59 ;  /* 0x0000003b04002986 */ /* 0x000fe2000c10150a */
[-C--:B0-----:R-:W-:Y:S02]  /*17e20*/  LEA R8, P6, R11, R71.reuse, 0x1 ;  /* 0x000000470b087211 */ /* 0x081fe400078c08ff */
[-C--:B------:R-:W-:Y:S02]  /*17e30*/  LEA.HI.X.SX32 R7, R7, R72.reuse, 0x1, P1 ;  /* 0x0000004807077211 */ /* 0x080fe400008f0eff */
[-C--:B------:R-:W-:Y:S01]  /*17e40*/  LEA.HI.X.SX32 R9, R11, R72.reuse, 0x1, P6 ;  /* 0x000000480b097211 */ /* 0x080fe200030f0eff */
[----:B------:R-:W-:Y:S02]  /*17e50*/  IMAD R11, R70, 0x2, R11 ;  /* 0x00000002460b7824 */ /* 0x000fe400078e020b */
[----:B------:R-:W-:Y:S03]  /*17e60*/  @P4 STG.E.U16 desc[UR10][R6.64], R60 ;  /* 0x0000003c06004986 */ /* 0x000fe6000c10150a */
[C---:B-1----:R-:W-:Y:S01]  /*17e70*/  LEA R2, P4, R11.reuse, R71, 0x1 ;  /* 0x000000470b027211 */ /* 0x042fe200078808ff */
[----:B------:R-:W-:Y:S03]  /*17e80*/  @P5 STG.E.U16 desc[UR10][R8.64], R61 ;  /* 0x0000003d08005986 */ /* 0x000fe6000c10150a */
[----:B------:R-:W-:-:S02]  /*17e90*/  LEA.HI.X.SX32 R3, R11, R72, 0x1, P4 ;  /* 0x000000480b037211 */ /* 0x000fc400020f0eff */
[----:B--2---:R-:W-:Y:S01]  /*17ea0*/  ISETP.LT.AND P3, PT, R12, UR4, !P0 ;  /* 0x000000040c007c0c */ /* 0x004fe2000c761270 */
[----:B------:R-:W-:Y:S01]  /*17eb0*/  ULDC UR4, c[0x0][0x22c] ;  /* 0x00008b0000047ab9 */ /* 0x000fe20000000800 */
[----:B------:R-:W2:Y:S01]  /*17ec0*/  LDL.LU R12, [R1+0x528] ;  /* 0x00052800010c7983 */ /* 0x000ea20000300800 */
[----:B------:R-:W-:Y:S01]  /*17ed0*/  ISETP.LT.AND P2, PT, R13, UR4, !P0 ;  /* 0x000000040d007c0c */ /* 0x000fe2000c741270 */
[----:B------:R-:W-:-:S09]  /*17ee0*/  ULDC UR4, c[0x0][0x22c] ;  /* 0x00008b0000047ab9 */ /* 0x000fd20000000800 */
[----:B------:R0:W-:Y:S01]  /*17ef0*/  @P3 STG.E.U16 desc[UR10][R2.64], R62 ;  /* 0x0000003e02003986 */ /* 0x0001e2000c10150a */
[----:B---3--:R-:W-:Y:S01]  /*17f00*/  ISETP.LT.AND P1, PT, R10, UR4, !P0 ;  /* 0x000000040a007c0c */ /* 0x008fe2000c721270 */
[----:B------:R-:W-:Y:S02]  /*17f10*/  ULDC UR4, c[0x0][0x22c] ;  /* 0x00008b0000047ab9 */ /* 0x000fe40000000800 */
[----:B------:R-:W3:Y:S01]  /*17f20*/  LDL.LU R10, [R1+0x524] ;  /* 0x00052400010a7983 */ /* 0x000ee20000300800 */
[----:B------:R-:W-:Y:S01]  /*17f30*/  ISETP.LT.AND P5, PT, R17, UR4, !P0 ;  /* 0x0000000411007c0c */ /* 0x000fe2000c7a1270 */
[----:B------:R-:W-:Y:S02]  /*17f40*/  ULDC UR4, c[0x0][0x22c] ;  /* 0x00008b0000047ab9 */ /* 0x000fe40000000800 */
[----:B------:R-:W3:Y:S01]  /*17f50*/  LDL.LU R15, [R1+0x520] ;  /* 0x00052000010f7983 */ /* 0x000ee20000300800 */
[----:B----4-:R-:W-:Y:S01]  /*17f60*/  ISETP.LT.AND P3, PT, R14, UR4, !P0 ;  /* 0x000000040e007c0c */ /* 0x010fe2000c761270 */
[----:B------:R-:W-:-:S02]  /*17f70*/  IMAD R13, R70, 0x2, R11 ;  /* 0x00000002460d7824 */ /* 0x000fc400078e020b */
[----:B------:R-:W4:Y:S01]  /*17f80*/  LDL.LU R14, [R1+0x51c] ;  /* 0x00051c00010e7983 */ /* 0x000f220000300800 */
[----:B0-----:R-:W-:Y:S01]  /*17f90*/  PRMT R3, R60, 0x7632, R3 ;  /* 0x000076323c037816 */ /* 0x001fe20000000003 */
[----:B------:R-:W-:Y:S01]  /*17fa0*/  ULDC UR4, c[0x0][0x22c] ;  /* 0x00008b0000047ab9 */ /* 0x000fe20000000800 */
[----:B------:R-:W-:-:S04]  /*17fb0*/  LEA R4, P6, R13, R71, 0x1 ;  /* 0x000000470d047211 */ /* 0x000fc800078c08ff */
[----:B------:R-:W-:Y:S01]  /*17fc0*/  LEA.HI.X.SX32 R5, R13, R72, 0x1, P6 ;  /* 0x000000480d057211 */ /* 0x000fe200030f0eff */
[----:B------:R-:W-:-:S04]  /*17fd0*/  IMAD R13, R70, 0x2, R13 ;  /* 0x00000002460d7824 */ /* 0x000fc800078e020d */
[----:B------:R-:W-:Y:S01]  /*17fe0*/  IMAD R11, R70, 0x2, R13 ;  /* 0x00000002460b7824 */ /* 0x000fe200078e020d */
[----:B------:R-:W-:-:S04]  /*17ff0*/  LEA R6, P6, R13, R71, 0x1 ;  /* 0x000000470d067211 */ /* 0x000fc800078c08ff */
[-C--:B------:R-:W-:Y:S02]  /*18000*/  LEA.HI.X.SX32 R7, R13, R72.reuse, 0x1, P6 ;  /* 0x000000480d077211 */ /* 0x080fe400030f0eff */
[C---:B------:R-:W-:Y:S01]  /*18010*/  LEA R8, P6, R11.reuse, R71, 0x1 ;  /* 0x000000470b087211 */ /* 0x040fe200078c08ff */
[----:B------:R-:W-:Y:S01]  /*18020*/  @P2 STG.E.U16 desc[UR10][R4.64], R63 ;  /* 0x0000003f04002986 */ /* 0x000fe2000c10150a */
[----:B------:R-:W-:Y:S01]  /*18030*/  ISETP.LT.AND P4, PT, R16, UR5, !P0 ;  /* 0x0000000510007c0c */ /* 0x000fe2000c781270 */
[----:B------:R-:W-:Y:S01]  /*18040*/  ULDC UR5, c[0x0][0x22c] ;  /* 0x00008b0000057ab9 */ /* 0x000fe20000000800 */
[----:B------:R-:W-:Y:S01]  /*18050*/  LEA.HI.X.SX32 R9, R11, R72, 0x1, P6 ;  /* 0x000000480b097211 */ /* 0x000fe200030f0eff */
[----:B------:R-:W-:Y:S01]  /*18060*/  IMAD R11, R70, 0x2, R11 ;  /* 0x00000002460b7824 */ /* 0x000fe200078e020b */
[----:B------:R0:W-:Y:S01]  /*18070*/  @P1 STG.E.U16 desc[UR10][R6.64], R3 ;  /* 0x0000000306001986 */ /* 0x0001e2000c10150a */
[----:B------:R-:W-:-:S03]  /*18080*/  PRMT R61, R61, 0x7632, R61 ;  /* 0x000076323d3d7816 */ /* 0x000fc6000000003d */
[C---:B------:R-:W-:Y:S02]  /*18090*/  LEA R2, P6, R11.reuse, R71, 0x1 ;  /* 0x000000470b027211 */ /* 0x040fe400078c08ff */
[----:B------:R-:W-:Y:S01]  /*180a0*/  PRMT R62, R62, 0x7632, R62 ;  /* 0x000076323e3e7816 */ /* 0x000fe2000000003e */
[----:B------:R1:W-:Y:S01]  /*180b0*/  @P5 STG.E.U16 desc[UR10][R8.64], R61 ;  /* 0x0000003d08005986 */ /* 0x0003e2000c10150a */
        /* <DEDUP_REMOVED lines=10> */
[----:B------:R-:W3:Y:S01]  /*18160*/  LDL.LU R16, [R1+0x50c] ;  /* 0x00050c0001107983 */ /* 0x000ee20000300800 */
[----:B----4-:R-:W-:Y:S01]  /*18170*/  ISETP.LT.AND P4, PT, R14, UR4, !P0 ;  /* 0x000000040e007c0c */ /* 0x010fe2000c781270 */
[C---:B------:R-:W-:Y:S02]  /*18180*/  IMAD R5, R70.reuse, 0x2, R11 ;  /* 0x0000000246057824 */ /* 0x040fe400078e020b */
[----:B------:R-:W4:Y:S01]  /*18190*/  LDL.LU R14, [R1+0x510] ;  /* 0x00051000010e7983 */ /* 0x000f220000300800 */
[----:B------:R-:W-:Y:S01]  /*181a0*/  PRMT R63, R63, 0x7632, R63 ;  /* 0x000076323f3f7816 */ /* 0x000fe2000000003f */
[----:B------:R-:W-:Y:S01]  /*181b0*/  ULDC UR4, c[0x0][0x22c] ;  /* 0x00008b0000047ab9 */ /* 0x000fe20000000800 */
[----:B------:R-:W-:Y:S01]  /*181c0*/  IMAD R7, R70, 0x2, R5 ;  /* 0x0000000246077824 */ /* 0x000fe200078e0205 */
[----:B------:R-:W-:-:S03]  /*181d0*/  LEA R4, P6, R5, R71, 0x1 ;  /* 0x0000004705047211 */ /* 0x000fc600078c08ff */
[C---:B-1----:R-:W-:Y:S01]  /*181e0*/  IMAD R9, R70.reuse, 0x2, R7 ;  /* 0x0000000246097824 */ /* 0x042fe200078e0207 */
[----:B------:R-:W-:Y:S02]  /*181f0*/  LEA.HI.X.SX32 R5, R5, R72, 0x1, P6 ;  /* 0x0000004805057211 */ /* 0x000fe400030f0eff */
[----:B------:R-:W-:Y:S01]  /*18200*/  LEA R6, P6, R7, R71, 0x1 ;  /* 0x0000004707067211 */ /* 0x000fe200078c08ff */
[----:B------:R-:W-:-:S03]  /*18210*/  IMAD R11, R70, 0x2, R9 ;  /* 0x00000002460b7824 */ /* 0x000fc600078e0209 */
[----:B------:R-:W-:Y:S01]  /*18220*/  LEA.HI.X.SX32 R7, R7, R72, 0x1, P6 ;  /* 0x0000004807077211 */ /* 0x000fe200030f0eff */
[----:B------:R-:W-:Y:S01]  /*18230*/  IMAD R13, R70, 0x2, R11 ;  /* 0x00000002460d7824 */ /* 0x000fe200078e020b */
[----:B------:R-:W-:-:S03]  /*18240*/  LEA R8, P6, R9, R71, 0x1 ;  /* 0x0000004709087211 */ /* 0x000fc600078c08ff */
[C---:B------:R-:W-:Y:S01]  /*18250*/  IMAD R15, R70.reuse, 0x2, R13 ;  /* 0x00000002460f7824 */ /* 0x040fe200078e020d */
[----:B------:R-:W-:Y:S01]  /*18260*/  LEA.HI.X.SX32 R9, R9, R72, 0x1, P6 ;  /* 0x0000004809097211 */ /* 0x000fe200030f0eff */
[----:B------:R1:W-:Y:S02]  /*18270*/  @P3 STG.E.U16 desc[UR10][R4.64], R63 ;  /* 0x0000003f04003986 */ /* 0x0003e4000c10150a */
[C---:B------:R-:W-:Y:S02]  /*18280*/  IMAD R17, R70.reuse, 0x2, R15 ;  /* 0x0000000246117824 */ /* 0x040fe400078e020f */
[----:B------:R1:W-:Y:S02]  /*18290*/  @P2 STG.E.U16 desc[UR10][R6.64], R20 ;  /* 0x0000001406002986 */ /* 0x0003e4000c10150a */
[C---:B------:R-:W-:Y:S02]  /*182a0*/  IMAD R19, R70.reuse, 0x2, R17 ;  /* 0x0000000246137824 */ /* 0x040fe400078e0211 */
[----:B------:R1:W-:Y:S01]  /*182b0*/  @P1 STG.E.U16 desc[UR10][R8.64], R21 ;  /* 0x0000001508001986 */ /* 0x0003e2000c10150a */
[----:B0-----:R-:W-:Y:S01]  /*182c0*/  LEA R2, P1, R11, R71, 0x1 ;  /* 0x000000470b027211 */ /* 0x001fe200078208ff */
[----:B------:R-:W-:-:S03]  /*182d0*/  IMAD R70, R70, 0x2, R19 ;  /* 0x0000000246467824 */ /* 0x000fc600078e0213 */
[----:B------:R-:W-:Y:S02]  /*182e0*/  LEA.HI.X.SX32 R3, R11, R72, 0x1, P1 ;  /* 0x000000480b037211 */ /* 0x000fe400008f0eff */
[----:B-1----:R-:W-:-:S04]  /*182f0*/  LEA R4, P6, R13, R71, 0x1 ;  /* 0x000000470d047211 */ /* 0x002fc800078c08ff */
[-C--:B------:R-:W-:Y:S02]  /*18300*/  LEA.HI.X.SX32 R5, R13, R72.reuse, 0x1, P6 ;  /* 0x000000480d057211 */ /* 0x080fe400030f0eff */
[CC--:B------:R-:W-:Y:S01]  /*18310*/  LEA R6, P6, R17.reuse, R71.reuse, 0x1 ;  /* 0x0000004711067211 */ /* 0x0c0fe200078c08ff */
[----:B------:R0:W-:Y:S03]  /*18320*/  @P5 STG.E.U16 desc[UR10][R2.64], R22 ;  /* 0x0000001602005986 */ /* 0x0001e6000c10150a */
[----:B------:R-:W-:Y:S02]  /*18330*/  LEA.HI.X.SX32 R7, R17, R72, 0x1, P6 ;  /* 0x0000004811077211 */ /* 0x000fe400030f0eff */
[----:B------:R-:W-:Y:S02]  /*18340*/  LEA R8, P6, R19, R71, 0x1 ;  /* 0x0000004713087211 */ /* 0x000fe400078c08ff */
[----:B------:R-:W-:-:S02]  /*18350*/  PRMT R20, R20, 0x7632, R20 ;  /* 0x0000763214147816 */ /* 0x000fc40000000014 */
[----:B------:R-:W-:Y:S02]  /*18360*/  LEA.HI.X.SX32 R9, R19, R72, 0x1, P6 ;  /* 0x0000004813097211 */ /* 0x000fe400030f0eff */
[----:B------:R-:W-:Y:S02]  /*18370*/  PRMT R0, R22, 0x7632, R0 ;  /* 0x0000763216007816 */ /* 0x000fe40000000000 */
[----:B0-----:R-:W-:Y:S01]  /*18380*/  PRMT R3, R21, 0x7632, R3 ;  /* 0x0000763215037816 */ /* 0x001fe20000000003 */
[----:B------:R0:W-:Y:S01]  /*18390*/  @P4 STG.E.U16 desc[UR10][R4.64], R23 ;  /* 0x0000001704004986 */ /* 0x0001e2000c10150a */
[----:B--2---:R-:W-:Y:S01]  /*183a0*/  ISETP.LT.AND P3, PT, R12, UR4, !P0 ;  /* 0x000000040c007c0c */ /* 0x004fe2000c761270 */
[----:B------:R-:W-:Y:S02]  /*183b0*/  ULDC UR4, c[0x0][0x22c] ;  /* 0x00008b0000047ab9 */ /* 0x000fe40000000800 */
[----:B---3--:R-:W-:Y:S01]  /*183c0*/  ISETP.LT.AND P2, PT, R10, UR4, !P0 ;  /* 0x000000040a007c0c */ /* 0x008fe2000c741270 */
[----:B------:R-:W-:Y:S01]  /*183d0*/  ULDC UR4, c[0x0][0x22c] ;  /* 0x00008b0000047ab9 */ /* 0x000fe20000000800 */
[----:B------:R-:W-:-:S04]  /*183e0*/  LEA R10, P1, R15, R71, 0x1 ;  /* 0x000000470f0a7211 */ /* 0x000fc800078208ff */
[----:B------:R-:W-:Y:S02]  /*183f0*/  LEA.HI.X.SX32 R11, R15, R72, 0x1, P1 ;  /* 0x000000480f0b7211 */ /* 0x000fe400008f0eff */
[----:B------:R-:W-:-:S04]  /*18400*/  LEA R12, P1, R70, R71, 0x1 ;  /* 0x00000047460c7211 */ /* 0x000fc800078208ff */
[----:B------:R-:W-:Y:S02]  /*18410*/  LEA.HI.X.SX32 R13, R70, R72, 0x1, P1 ;  /* 0x00000048460d7211 */ /* 0x000fe400008f0eff */
[----:B------:R-:W-:Y:S01]  /*18420*/  ISETP.LT.AND P1, PT, R16, UR5, !P0 ;  /* 0x0000000510007c0c */ /* 0x000fe2000c721270 */
[----:B------:R0:W-:Y:S01]  /*18430*/  @P3 STG.E.U16 desc[UR10][R10.64], R20 ;  /* 0x000000140a003986 */ /* 0x0001e2000c10150a */
[----:B----4-:R-:W-:-:S03]  /*18440*/  ISETP.LT.AND P0, PT, R14, UR4, !P0 ;  /* 0x000000040e007c0c */ /* 0x010fc6000c701270 */
[----:B------:R0:W-:Y:S10]  /*18450*/  @P2 STG.E.U16 desc[UR10][R6.64], R3 ;  /* 0x0000000306002986 */ /* 0x0001f4000c10150a */
[----:B------:R0:W-:Y:S01]  /*18460*/  @P0 STG.E.U16 desc[UR10][R8.64], R0 ;  /* 0x0000000008000986 */ /* 0x0001e2000c10150a */
[----:B------:R-:W-:Y:S05]  /*18470*/  @!P1 EXIT ;  /* 0x000000000000994d */ /* 0x000fea0003800000 */
[----:B0-----:R-:W-:-:S05]  /*18480*/  PRMT R6, R23, 0x7632, R6 ;  /* 0x0000763217067816 */ /* 0x001fca0000000006 */
[----:B------:R-:W-:Y:S01]  /*18490*/  STG.E.U16 desc[UR10][R12.64], R6 ;  /* 0x000000060c007986 */ /* 0x000fe2000c10150a */
[----:B------:R-:W-:Y:S05]  /*184a0*/  EXIT ;  /* 0x000000000000794d */ /* 0x000fea0003800000 */
.L_x_2:
[----:B------:R-:W-:-:S00]  /*184b0*/  BRA `(.L_x_2) ;  /* 0xfffffffc00fc7947 */ /* 0x000fc0000383ffff */
[----:B------:R-:W-:-:S00]  /*184c0*/  NOP ;  /* 0x0000000000007918 */ /* 0x000fc00000000000 */
        /* <DEDUP_REMOVED lines=11> */
.L_x_3:


//--------------------- .nv.shared.matmul_kernel  --------------------------
	.section	.nv.shared.matmul_kernel,"aw",@nobits
	.sectionflags	@""
	.align	16
	.zero		1024


//--------------------- .nv.shared.reserved.0     --------------------------
	.section	.nv.shared.reserved.0,"aw",@nobits
	.weak		__nv_reservedSMEM_offset_0_alias
	.size		__nv_reservedSMEM_offset_0_alias, 0, 0
	.other		__nv_reservedSMEM_offset_0_alias,@"STO_CUDA_RESERVED_SHARED STV_DEFAULT"
__nv_reservedSMEM_offset_0_alias:
	.zero		0


//--------------------- .nv.constant0.matmul_kernel --------------------------
	.section	.nv.constant0.matmul_kernel,"a",@progbits
	.sectionflags	@""
	.align	4
.nv.constant0.matmul_kernel:
	.zero		608


//--------------------- SYMBOLS --------------------------

	.type		.nv.reservedSmem.offset0,@object
	.size		.nv.reservedSmem.offset0,0x4
